//
// Generated by NVIDIA NVVM Compiler
//
// Compiler Build ID: CL-36424714
// Cuda compilation tools, release 13.0, V13.0.88
// Based on NVVM 20.0.0
//

.version 9.0
.target sm_100
.address_size 64

	// .globl	_Z8fnSearchPcS_Pi
// _ZZN3cub18CUB_300001_SM_10006detail6reduce28DeviceReduceSingleTileKernelINS2_10policy_hubIN4cuda3std3__45tupleIJblEEEjN6thrust24THRUST_300001_SM_1000_NS8cuda_cub9__find_if7functorIS9_EEE10Policy1000ENSB_12zip_iteratorINS8_IJNSD_26transform_input_iterator_tIbNSB_6detail15normal_iteratorINSB_10device_ptrIcEEEENSK_10functional5actorINSP_9compositeIJNSP_16operator_adaptorINS7_8equal_toIvEEEENSQ_INSP_8argumentILj0EEEEENSQ_INSP_5valueINSB_16device_referenceIcEEEEEEEEEEEEENSB_17counting_iteratorIlNSB_11use_defaultES18_S18_EEEEEEEPS9_jSF_S9_S9_NS7_10__identityEEEvT0_T1_T2_T3_T4_T6_E12temp_storage has been demoted
// _ZZN3cub18CUB_300001_SM_10006detail6reduce18DeviceReduceKernelINS2_10policy_hubIN4cuda3std3__45tupleIJblEEEjN6thrust24THRUST_300001_SM_1000_NS8cuda_cub9__find_if7functorIS9_EEE10Policy1000ENSB_12zip_iteratorINS8_IJNSD_26transform_input_iterator_tIbNSB_6detail15normal_iteratorINSB_10device_ptrIcEEEENSK_10functional5actorINSP_9compositeIJNSP_16operator_adaptorINS7_8equal_toIvEEEENSQ_INSP_8argumentILj0EEEEENSQ_INSP_5valueINSB_16device_referenceIcEEEEEEEEEEEEENSB_17counting_iteratorIlNSB_11use_defaultES18_S18_EEEEEEEjSF_S9_NS7_10__identityEEEvT0_PT3_T1_NS0_13GridEvenShareIS1G_EET2_T4_E12temp_storage has been demoted
// _ZZN3cub18CUB_300001_SM_10006detail6reduce28DeviceReduceSingleTileKernelINS2_10policy_hubIN4cuda3std3__45tupleIJblEEEjN6thrust24THRUST_300001_SM_1000_NS8cuda_cub9__find_if7functorIS9_EEE10Policy1000EPS9_SI_iSF_S9_S9_NS7_10__identityEEEvT0_T1_T2_T3_T4_T6_E12temp_storage has been demoted
// _ZZN3cub18CUB_300001_SM_10006detail6reduce28DeviceReduceSingleTileKernelINS2_10policy_hubIN4cuda3std3__45tupleIJblEEEyN6thrust24THRUST_300001_SM_1000_NS8cuda_cub9__find_if7functorIS9_EEE10Policy1000ENSB_12zip_iteratorINS8_IJNSD_26transform_input_iterator_tIbNSB_6detail15normal_iteratorINSB_10device_ptrIcEEEENSK_10functional5actorINSP_9compositeIJNSP_16operator_adaptorINS7_8equal_toIvEEEENSQ_INSP_8argumentILj0EEEEENSQ_INSP_5valueINSB_16device_referenceIcEEEEEEEEEEEEENSB_17counting_iteratorIlNSB_11use_defaultES18_S18_EEEEEEEPS9_ySF_S9_S9_NS7_10__identityEEEvT0_T1_T2_T3_T4_T6_E12temp_storage has been demoted
// _ZZN3cub18CUB_300001_SM_10006detail6reduce18DeviceReduceKernelINS2_10policy_hubIN4cuda3std3__45tupleIJblEEEyN6thrust24THRUST_300001_SM_1000_NS8cuda_cub9__find_if7functorIS9_EEE10Policy1000ENSB_12zip_iteratorINS8_IJNSD_26transform_input_iterator_tIbNSB_6detail15normal_iteratorINSB_10device_ptrIcEEEENSK_10functional5actorINSP_9compositeIJNSP_16operator_adaptorINS7_8equal_toIvEEEENSQ_INSP_8argumentILj0EEEEENSQ_INSP_5valueINSB_16device_referenceIcEEEEEEEEEEEEENSB_17counting_iteratorIlNSB_11use_defaultES18_S18_EEEEEEEySF_S9_NS7_10__identityEEEvT0_PT3_T1_NS0_13GridEvenShareIS1G_EET2_T4_E12temp_storage has been demoted
// _ZZN3cub18CUB_300001_SM_10006detail6reduce28DeviceReduceSingleTileKernelINS2_10policy_hubIN4cuda3std3__45tupleIJblEEEyN6thrust24THRUST_300001_SM_1000_NS8cuda_cub9__find_if7functorIS9_EEE10Policy1000EPS9_SI_iSF_S9_S9_NS7_10__identityEEEvT0_T1_T2_T3_T4_T6_E12temp_storage has been demoted
.global .align 1 .b8 _ZN34_INTERNAL_5c34801e_4_k_cu_740ee8cc4cuda3std3__45__cpo5beginE[1];
.global .align 1 .b8 _ZN34_INTERNAL_5c34801e_4_k_cu_740ee8cc4cuda3std3__45__cpo3endE[1];
.global .align 1 .b8 _ZN34_INTERNAL_5c34801e_4_k_cu_740ee8cc4cuda3std3__45__cpo6cbeginE[1];
.global .align 1 .b8 _ZN34_INTERNAL_5c34801e_4_k_cu_740ee8cc4cuda3std3__45__cpo4cendE[1];
.global .align 1 .b8 _ZN34_INTERNAL_5c34801e_4_k_cu_740ee8cc4cuda3std3__45__cpo6rbeginE[1];
.global .align 1 .b8 _ZN34_INTERNAL_5c34801e_4_k_cu_740ee8cc4cuda3std3__45__cpo4rendE[1];
.global .align 1 .b8 _ZN34_INTERNAL_5c34801e_4_k_cu_740ee8cc4cuda3std3__45__cpo7crbeginE[1];
.global .align 1 .b8 _ZN34_INTERNAL_5c34801e_4_k_cu_740ee8cc4cuda3std3__45__cpo5crendE[1];
.global .align 1 .b8 _ZN34_INTERNAL_5c34801e_4_k_cu_740ee8cc4cuda3std3__436_GLOBAL__N__5c34801e_4_k_cu_740ee8cc6ignoreE[1];
.global .align 1 .b8 _ZN34_INTERNAL_5c34801e_4_k_cu_740ee8cc4cuda3std3__419piecewise_constructE[1];
.global .align 1 .b8 _ZN34_INTERNAL_5c34801e_4_k_cu_740ee8cc4cuda3std3__48in_placeE[1];
.global .align 1 .b8 _ZN34_INTERNAL_5c34801e_4_k_cu_740ee8cc4cuda3std3__420unreachable_sentinelE[1];
.global .align 1 .b8 _ZN34_INTERNAL_5c34801e_4_k_cu_740ee8cc4cuda3std3__47nulloptE[1];
.global .align 1 .b8 _ZN34_INTERNAL_5c34801e_4_k_cu_740ee8cc4cuda3std3__48unexpectE[1];
.global .align 1 .b8 _ZN34_INTERNAL_5c34801e_4_k_cu_740ee8cc4cuda3std6ranges3__45__cpo4swapE[1];
.global .align 1 .b8 _ZN34_INTERNAL_5c34801e_4_k_cu_740ee8cc4cuda3std6ranges3__45__cpo9iter_moveE[1];
.global .align 1 .b8 _ZN34_INTERNAL_5c34801e_4_k_cu_740ee8cc4cuda3std6ranges3__45__cpo5beginE[1];
.global .align 1 .b8 _ZN34_INTERNAL_5c34801e_4_k_cu_740ee8cc4cuda3std6ranges3__45__cpo3endE[1];
.global .align 1 .b8 _ZN34_INTERNAL_5c34801e_4_k_cu_740ee8cc4cuda3std6ranges3__45__cpo6cbeginE[1];
.global .align 1 .b8 _ZN34_INTERNAL_5c34801e_4_k_cu_740ee8cc4cuda3std6ranges3__45__cpo4cendE[1];
.global .align 1 .b8 _ZN34_INTERNAL_5c34801e_4_k_cu_740ee8cc4cuda3std6ranges3__45__cpo7advanceE[1];
.global .align 1 .b8 _ZN34_INTERNAL_5c34801e_4_k_cu_740ee8cc4cuda3std6ranges3__45__cpo9iter_swapE[1];
.global .align 1 .b8 _ZN34_INTERNAL_5c34801e_4_k_cu_740ee8cc4cuda3std6ranges3__45__cpo4nextE[1];
.global .align 1 .b8 _ZN34_INTERNAL_5c34801e_4_k_cu_740ee8cc4cuda3std6ranges3__45__cpo4prevE[1];
.global .align 1 .b8 _ZN34_INTERNAL_5c34801e_4_k_cu_740ee8cc4cuda3std6ranges3__45__cpo4dataE[1];
.global .align 1 .b8 _ZN34_INTERNAL_5c34801e_4_k_cu_740ee8cc4cuda3std6ranges3__45__cpo5cdataE[1];
.global .align 1 .b8 _ZN34_INTERNAL_5c34801e_4_k_cu_740ee8cc4cuda3std6ranges3__45__cpo4sizeE[1];
.global .align 1 .b8 _ZN34_INTERNAL_5c34801e_4_k_cu_740ee8cc4cuda3std6ranges3__45__cpo5ssizeE[1];
.global .align 1 .b8 _ZN34_INTERNAL_5c34801e_4_k_cu_740ee8cc4cuda3std6ranges3__45__cpo8distanceE[1];
.global .align 1 .b8 _ZN34_INTERNAL_5c34801e_4_k_cu_740ee8cc6thrust24THRUST_300001_SM_1000_NS8cuda_cub3parE[1];
.global .align 1 .b8 _ZN34_INTERNAL_5c34801e_4_k_cu_740ee8cc6thrust24THRUST_300001_SM_1000_NS8cuda_cub10par_nosyncE[1];
.global .align 1 .b8 _ZN34_INTERNAL_5c34801e_4_k_cu_740ee8cc6thrust24THRUST_300001_SM_1000_NS6system6detail10sequential3seqE[1];
.global .align 1 .b8 _ZN34_INTERNAL_5c34801e_4_k_cu_740ee8cc6thrust24THRUST_300001_SM_1000_NS6system3cpp3parE[1];
.global .align 1 .b8 _ZN34_INTERNAL_5c34801e_4_k_cu_740ee8cc6thrust24THRUST_300001_SM_1000_NS12placeholders2_1E[1];
.global .align 1 .b8 _ZN34_INTERNAL_5c34801e_4_k_cu_740ee8cc6thrust24THRUST_300001_SM_1000_NS12placeholders2_2E[1];
.global .align 1 .b8 _ZN34_INTERNAL_5c34801e_4_k_cu_740ee8cc6thrust24THRUST_300001_SM_1000_NS12placeholders2_3E[1];
.global .align 1 .b8 _ZN34_INTERNAL_5c34801e_4_k_cu_740ee8cc6thrust24THRUST_300001_SM_1000_NS12placeholders2_4E[1];
.global .align 1 .b8 _ZN34_INTERNAL_5c34801e_4_k_cu_740ee8cc6thrust24THRUST_300001_SM_1000_NS12placeholders2_5E[1];
.global .align 1 .b8 _ZN34_INTERNAL_5c34801e_4_k_cu_740ee8cc6thrust24THRUST_300001_SM_1000_NS12placeholders2_6E[1];
.global .align 1 .b8 _ZN34_INTERNAL_5c34801e_4_k_cu_740ee8cc6thrust24THRUST_300001_SM_1000_NS12placeholders2_7E[1];
.global .align 1 .b8 _ZN34_INTERNAL_5c34801e_4_k_cu_740ee8cc6thrust24THRUST_300001_SM_1000_NS12placeholders2_8E[1];
.global .align 1 .b8 _ZN34_INTERNAL_5c34801e_4_k_cu_740ee8cc6thrust24THRUST_300001_SM_1000_NS12placeholders2_9E[1];
.global .align 1 .b8 _ZN34_INTERNAL_5c34801e_4_k_cu_740ee8cc6thrust24THRUST_300001_SM_1000_NS12placeholders3_10E[1];
.global .align 1 .b8 _ZN34_INTERNAL_5c34801e_4_k_cu_740ee8cc6thrust24THRUST_300001_SM_1000_NS3seqE[1];
.global .align 1 .b8 _ZN34_INTERNAL_5c34801e_4_k_cu_740ee8cc6thrust24THRUST_300001_SM_1000_NS6deviceE[1];

.visible .entry _Z8fnSearchPcS_Pi(
	.param .u64 .ptr .align 1 _Z8fnSearchPcS_Pi_param_0,
	.param .u64 .ptr .align 1 _Z8fnSearchPcS_Pi_param_1,
	.param .u64 .ptr .align 1 _Z8fnSearchPcS_Pi_param_2
)
{
	.reg .pred 	%p<2>;
	.reg .b16 	%rs<3>;
	.reg .b32 	%r<4>;
	.reg .b64 	%rd<9>;

	ld.param.u64 	%rd1, [_Z8fnSearchPcS_Pi_param_0];
	ld.param.u64 	%rd2, [_Z8fnSearchPcS_Pi_param_1];
	ld.param.u64 	%rd3, [_Z8fnSearchPcS_Pi_param_2];
	cvta.to.global.u64 	%rd4, %rd2;
	cvta.to.global.u64 	%rd5, %rd1;
	cvta.to.global.u64 	%rd6, %rd3;
	mov.b32 	%r1, -1;
	st.global.u32 	[%rd6], %r1;
	mov.u32 	%r2, %tid.x;
	cvt.u64.u32 	%rd7, %r2;
	add.s64 	%rd8, %rd5, %rd7;
	ld.global.u8 	%rs1, [%rd8];
	ld.global.u8 	%rs2, [%rd4];
	setp.eq.s16 	%p1, %rs1, %rs2;
	selp.b32 	%r3, %r2, -1, %p1;
	st.global.u32 	[%rd6], %r3;
	ret;

}
	// .globl	_ZN3cub18CUB_300001_SM_10006detail11EmptyKernelIvEEvv
.visible .entry _ZN3cub18CUB_300001_SM_10006detail11EmptyKernelIvEEvv()
{


	ret;

}
	// .globl	_ZN3cub18CUB_300001_SM_10006detail8for_each13static_kernelINS2_12policy_hub_t12policy_500_tEmN6thrust24THRUST_300001_SM_1000_NS8cuda_cub20__uninitialized_fill7functorINS7_10device_ptrIcEEcEEEEvT0_T1_
.visible .entry _ZN3cub18CUB_300001_SM_10006detail8for_each13static_kernelINS2_12policy_hub_t12policy_500_tEmN6thrust24THRUST_300001_SM_1000_NS8cuda_cub20__uninitialized_fill7functorINS7_10device_ptrIcEEcEEEEvT0_T1_(
	.param .u64 _ZN3cub18CUB_300001_SM_10006detail8for_each13static_kernelINS2_12policy_hub_t12policy_500_tEmN6thrust24THRUST_300001_SM_1000_NS8cuda_cub20__uninitialized_fill7functorINS7_10device_ptrIcEEcEEEEvT0_T1__param_0,
	.param .align 8 .b8 _ZN3cub18CUB_300001_SM_10006detail8for_each13static_kernelINS2_12policy_hub_t12policy_500_tEmN6thrust24THRUST_300001_SM_1000_NS8cuda_cub20__uninitialized_fill7functorINS7_10device_ptrIcEEcEEEEvT0_T1__param_1[16]
)
.maxntid 256
{
	.reg .pred 	%p<4>;
	.reg .b16 	%rs<10>;
	.reg .b32 	%r<15>;
	.reg .b64 	%rd<14>;

	ld.param.u32 	%r7, [_ZN3cub18CUB_300001_SM_10006detail8for_each13static_kernelINS2_12policy_hub_t12policy_500_tEmN6thrust24THRUST_300001_SM_1000_NS8cuda_cub20__uninitialized_fill7functorINS7_10device_ptrIcEEcEEEEvT0_T1__param_1+8];
	bfe.u32 	%r11, %r7, 0, 8;
	cvt.u16.u32 	%rs2, %r11;
	ld.param.u64 	%rd4, [_ZN3cub18CUB_300001_SM_10006detail8for_each13static_kernelINS2_12policy_hub_t12policy_500_tEmN6thrust24THRUST_300001_SM_1000_NS8cuda_cub20__uninitialized_fill7functorINS7_10device_ptrIcEEcEEEEvT0_T1__param_1];
	ld.param.u64 	%rd5, [_ZN3cub18CUB_300001_SM_10006detail8for_each13static_kernelINS2_12policy_hub_t12policy_500_tEmN6thrust24THRUST_300001_SM_1000_NS8cuda_cub20__uninitialized_fill7functorINS7_10device_ptrIcEEcEEEEvT0_T1__param_0];
	mov.u32 	%r12, %ctaid.x;
	mul.wide.u32 	%rd1, %r12, 512;
	sub.s64 	%rd2, %rd5, %rd1;
	setp.lt.u64 	%p1, %rd2, 512;
	@%p1 bra 	$L__BB2_2;
	mov.u32 	%r14, %tid.x;
	cvta.to.global.u64 	%rd10, %rd4;
	cvt.u64.u32 	%rd11, %r14;
	add.s64 	%rd12, %rd1, %rd11;
	add.s64 	%rd13, %rd10, %rd12;
	st.global.u8 	[%rd13], %rs2;
	st.global.u8 	[%rd13+256], %rs2;
	bra.uni 	$L__BB2_6;
$L__BB2_2:
	cvta.to.global.u64 	%rd6, %rd4;
	mov.u32 	%r1, %tid.x;
	cvt.u64.u32 	%rd7, %r1;
	setp.le.u64 	%p2, %rd2, %rd7;
	add.s64 	%rd8, %rd1, %rd7;
	add.s64 	%rd3, %rd6, %rd8;
	@%p2 bra 	$L__BB2_4;
	st.global.u8 	[%rd3], %rs2;
$L__BB2_4:
	add.s32 	%r13, %r1, 256;
	cvt.u64.u32 	%rd9, %r13;
	setp.le.u64 	%p3, %rd2, %rd9;
	@%p3 bra 	$L__BB2_6;
	st.global.u8 	[%rd3+256], %rs2;
$L__BB2_6:
	ret;

}
	// .globl	_ZN3cub18CUB_300001_SM_10006detail8for_each13static_kernelINS2_12policy_hub_t12policy_500_tElN6thrust24THRUST_300001_SM_1000_NS8cuda_cub10__tabulate7functorINS7_6detail15normal_iteratorINS7_10device_ptrIcEEEENS7_6system6detail7generic6detail22compute_sequence_valueIcvEElEEEEvT0_T1_
.visible .entry _ZN3cub18CUB_300001_SM_10006detail8for_each13static_kernelINS2_12policy_hub_t12policy_500_tElN6thrust24THRUST_300001_SM_1000_NS8cuda_cub10__tabulate7functorINS7_6detail15normal_iteratorINS7_10device_ptrIcEEEENS7_6system6detail7generic6detail22compute_sequence_valueIcvEElEEEEvT0_T1_(
	.param .u64 _ZN3cub18CUB_300001_SM_10006detail8for_each13static_kernelINS2_12policy_hub_t12policy_500_tElN6thrust24THRUST_300001_SM_1000_NS8cuda_cub10__tabulate7functorINS7_6detail15normal_iteratorINS7_10device_ptrIcEEEENS7_6system6detail7generic6detail22compute_sequence_valueIcvEElEEEEvT0_T1__param_0,
	.param .align 8 .b8 _ZN3cub18CUB_300001_SM_10006detail8for_each13static_kernelINS2_12policy_hub_t12policy_500_tElN6thrust24THRUST_300001_SM_1000_NS8cuda_cub10__tabulate7functorINS7_6detail15normal_iteratorINS7_10device_ptrIcEEEENS7_6system6detail7generic6detail22compute_sequence_valueIcvEElEEEEvT0_T1__param_1[16]
)
.maxntid 256
{
	.reg .pred 	%p<4>;
	.reg .b16 	%rs<13>;
	.reg .b32 	%r<15>;
	.reg .b64 	%rd<15>;

	ld.param.u32 	%r7, [_ZN3cub18CUB_300001_SM_10006detail8for_each13static_kernelINS2_12policy_hub_t12policy_500_tElN6thrust24THRUST_300001_SM_1000_NS8cuda_cub10__tabulate7functorINS7_6detail15normal_iteratorINS7_10device_ptrIcEEEENS7_6system6detail7generic6detail22compute_sequence_valueIcvEElEEEEvT0_T1__param_1+8];
	bfe.u32 	%r10, %r7, 8, 8;
	cvt.u16.u32 	%rs3, %r10;
	bfe.u32 	%r11, %r7, 0, 8;
	cvt.u16.u32 	%rs2, %r11;
	ld.param.u64 	%rd5, [_ZN3cub18CUB_300001_SM_10006detail8for_each13static_kernelINS2_12policy_hub_t12policy_500_tElN6thrust24THRUST_300001_SM_1000_NS8cuda_cub10__tabulate7functorINS7_6detail15normal_iteratorINS7_10device_ptrIcEEEENS7_6system6detail7generic6detail22compute_sequence_valueIcvEElEEEEvT0_T1__param_1];
	ld.param.u64 	%rd6, [_ZN3cub18CUB_300001_SM_10006detail8for_each13static_kernelINS2_12policy_hub_t12policy_500_tElN6thrust24THRUST_300001_SM_1000_NS8cuda_cub10__tabulate7functorINS7_6detail15normal_iteratorINS7_10device_ptrIcEEEENS7_6system6detail7generic6detail22compute_sequence_valueIcvEElEEEEvT0_T1__param_0];
	mov.u32 	%r12, %ctaid.x;
	mul.wide.u32 	%rd1, %r12, 512;
	sub.s64 	%rd2, %rd6, %rd1;
	setp.lt.s64 	%p1, %rd2, 512;
	@%p1 bra 	$L__BB3_2;
	mov.u32 	%r14, %tid.x;
	cvt.u16.u32 	%rs11, %r14;
	mad.lo.s16 	%rs12, %rs3, %rs11, %rs2;
	cvta.to.global.u64 	%rd11, %rd5;
	cvt.u64.u32 	%rd12, %r14;
	add.s64 	%rd13, %rd1, %rd12;
	add.s64 	%rd14, %rd11, %rd13;
	st.global.u8 	[%rd14], %rs12;
	st.global.u8 	[%rd14+256], %rs12;
	bra.uni 	$L__BB3_6;
$L__BB3_2:
	cvta.to.global.u64 	%rd7, %rd5;
	mov.u32 	%r1, %tid.x;
	cvt.s64.s32 	%rd3, %rd2;
	cvt.u16.u32 	%rs10, %r1;
	mad.lo.s16 	%rs1, %rs3, %rs10, %rs2;
	cvt.u64.u32 	%rd8, %r1;
	setp.le.s64 	%p2, %rd3, %rd8;
	add.s64 	%rd9, %rd1, %rd8;
	add.s64 	%rd4, %rd7, %rd9;
	@%p2 bra 	$L__BB3_4;
	st.global.u8 	[%rd4], %rs1;
$L__BB3_4:
	add.s32 	%r13, %r1, 256;
	cvt.u64.u32 	%rd10, %r13;
	setp.le.s64 	%p3, %rd3, %rd10;
	@%p3 bra 	$L__BB3_6;
	st.global.u8 	[%rd4+256], %rs1;
$L__BB3_6:
	ret;

}
	// .globl	_ZN3cub18CUB_300001_SM_10006detail6reduce28DeviceReduceSingleTileKernelINS2_10policy_hubIN4cuda3std3__45tupleIJblEEEjN6thrust24THRUST_300001_SM_1000_NS8cuda_cub9__find_if7functorIS9_EEE10Policy1000ENSB_12zip_iteratorINS8_IJNSD_26transform_input_iterator_tIbNSB_6detail15normal_iteratorINSB_10device_ptrIcEEEENSK_10functional5actorINSP_9compositeIJNSP_16operator_adaptorINS7_8equal_toIvEEEENSQ_INSP_8argumentILj0EEEEENSQ_INSP_5valueINSB_16device_referenceIcEEEEEEEEEEEEENSB_17counting_iteratorIlNSB_11use_defaultES18_S18_EEEEEEEPS9_jSF_S9_S9_NS7_10__identityEEEvT0_T1_T2_T3_T4_T6_
.visible .entry _ZN3cub18CUB_300001_SM_10006detail6reduce28DeviceReduceSingleTileKernelINS2_10policy_hubIN4cuda3std3__45tupleIJblEEEjN6thrust24THRUST_300001_SM_1000_NS8cuda_cub9__find_if7functorIS9_EEE10Policy1000ENSB_12zip_iteratorINS8_IJNSD_26transform_input_iterator_tIbNSB_6detail15normal_iteratorINSB_10device_ptrIcEEEENSK_10functional5actorINSP_9compositeIJNSP_16operator_adaptorINS7_8equal_toIvEEEENSQ_INSP_8argumentILj0EEEEENSQ_INSP_5valueINSB_16device_referenceIcEEEEEEEEEEEEENSB_17counting_iteratorIlNSB_11use_defaultES18_S18_EEEEEEEPS9_jSF_S9_S9_NS7_10__identityEEEvT0_T1_T2_T3_T4_T6_(
	.param .align 8 .b8 _ZN3cub18CUB_300001_SM_10006detail6reduce28DeviceReduceSingleTileKernelINS2_10policy_hubIN4cuda3std3__45tupleIJblEEEjN6thrust24THRUST_300001_SM_1000_NS8cuda_cub9__find_if7functorIS9_EEE10Policy1000ENSB_12zip_iteratorINS8_IJNSD_26transform_input_iterator_tIbNSB_6detail15normal_iteratorINSB_10device_ptrIcEEEENSK_10functional5actorINSP_9compositeIJNSP_16operator_adaptorINS7_8equal_toIvEEEENSQ_INSP_8argumentILj0EEEEENSQ_INSP_5valueINSB_16device_referenceIcEEEEEEEEEEEEENSB_17counting_iteratorIlNSB_11use_defaultES18_S18_EEEEEEEPS9_jSF_S9_S9_NS7_10__identityEEEvT0_T1_T2_T3_T4_T6__param_0[32],
	.param .u64 .ptr .align 1 _ZN3cub18CUB_300001_SM_10006detail6reduce28DeviceReduceSingleTileKernelINS2_10policy_hubIN4cuda3std3__45tupleIJblEEEjN6thrust24THRUST_300001_SM_1000_NS8cuda_cub9__find_if7functorIS9_EEE10Policy1000ENSB_12zip_iteratorINS8_IJNSD_26transform_input_iterator_tIbNSB_6detail15normal_iteratorINSB_10device_ptrIcEEEENSK_10functional5actorINSP_9compositeIJNSP_16operator_adaptorINS7_8equal_toIvEEEENSQ_INSP_8argumentILj0EEEEENSQ_INSP_5valueINSB_16device_referenceIcEEEEEEEEEEEEENSB_17counting_iteratorIlNSB_11use_defaultES18_S18_EEEEEEEPS9_jSF_S9_S9_NS7_10__identityEEEvT0_T1_T2_T3_T4_T6__param_1,
	.param .u32 _ZN3cub18CUB_300001_SM_10006detail6reduce28DeviceReduceSingleTileKernelINS2_10policy_hubIN4cuda3std3__45tupleIJblEEEjN6thrust24THRUST_300001_SM_1000_NS8cuda_cub9__find_if7functorIS9_EEE10Policy1000ENSB_12zip_iteratorINS8_IJNSD_26transform_input_iterator_tIbNSB_6detail15normal_iteratorINSB_10device_ptrIcEEEENSK_10functional5actorINSP_9compositeIJNSP_16operator_adaptorINS7_8equal_toIvEEEENSQ_INSP_8argumentILj0EEEEENSQ_INSP_5valueINSB_16device_referenceIcEEEEEEEEEEEEENSB_17counting_iteratorIlNSB_11use_defaultES18_S18_EEEEEEEPS9_jSF_S9_S9_NS7_10__identityEEEvT0_T1_T2_T3_T4_T6__param_2,
	.param .align 1 .b8 _ZN3cub18CUB_300001_SM_10006detail6reduce28DeviceReduceSingleTileKernelINS2_10policy_hubIN4cuda3std3__45tupleIJblEEEjN6thrust24THRUST_300001_SM_1000_NS8cuda_cub9__find_if7functorIS9_EEE10Policy1000ENSB_12zip_iteratorINS8_IJNSD_26transform_input_iterator_tIbNSB_6detail15normal_iteratorINSB_10device_ptrIcEEEENSK_10functional5actorINSP_9compositeIJNSP_16operator_adaptorINS7_8equal_toIvEEEENSQ_INSP_8argumentILj0EEEEENSQ_INSP_5valueINSB_16device_referenceIcEEEEEEEEEEEEENSB_17counting_iteratorIlNSB_11use_defaultES18_S18_EEEEEEEPS9_jSF_S9_S9_NS7_10__identityEEEvT0_T1_T2_T3_T4_T6__param_3[1],
	.param .align 8 .b8 _ZN3cub18CUB_300001_SM_10006detail6reduce28DeviceReduceSingleTileKernelINS2_10policy_hubIN4cuda3std3__45tupleIJblEEEjN6thrust24THRUST_300001_SM_1000_NS8cuda_cub9__find_if7functorIS9_EEE10Policy1000ENSB_12zip_iteratorINS8_IJNSD_26transform_input_iterator_tIbNSB_6detail15normal_iteratorINSB_10device_ptrIcEEEENSK_10functional5actorINSP_9compositeIJNSP_16operator_adaptorINS7_8equal_toIvEEEENSQ_INSP_8argumentILj0EEEEENSQ_INSP_5valueINSB_16device_referenceIcEEEEEEEEEEEEENSB_17counting_iteratorIlNSB_11use_defaultES18_S18_EEEEEEEPS9_jSF_S9_S9_NS7_10__identityEEEvT0_T1_T2_T3_T4_T6__param_4[16],
	.param .align 1 .b8 _ZN3cub18CUB_300001_SM_10006detail6reduce28DeviceReduceSingleTileKernelINS2_10policy_hubIN4cuda3std3__45tupleIJblEEEjN6thrust24THRUST_300001_SM_1000_NS8cuda_cub9__find_if7functorIS9_EEE10Policy1000ENSB_12zip_iteratorINS8_IJNSD_26transform_input_iterator_tIbNSB_6detail15normal_iteratorINSB_10device_ptrIcEEEENSK_10functional5actorINSP_9compositeIJNSP_16operator_adaptorINS7_8equal_toIvEEEENSQ_INSP_8argumentILj0EEEEENSQ_INSP_5valueINSB_16device_referenceIcEEEEEEEEEEEEENSB_17counting_iteratorIlNSB_11use_defaultES18_S18_EEEEEEEPS9_jSF_S9_S9_NS7_10__identityEEEvT0_T1_T2_T3_T4_T6__param_5[1]
)
.maxntid 256
.minnctapersm 1
{
	.reg .pred 	%p<329>;
	.reg .b16 	%rs<464>;
	.reg .b32 	%r<435>;
	.reg .b64 	%rd<434>;
	// demoted variable
	.shared .align 8 .b8 _ZZN3cub18CUB_300001_SM_10006detail6reduce28DeviceReduceSingleTileKernelINS2_10policy_hubIN4cuda3std3__45tupleIJblEEEjN6thrust24THRUST_300001_SM_1000_NS8cuda_cub9__find_if7functorIS9_EEE10Policy1000ENSB_12zip_iteratorINS8_IJNSD_26transform_input_iterator_tIbNSB_6detail15normal_iteratorINSB_10device_ptrIcEEEENSK_10functional5actorINSP_9compositeIJNSP_16operator_adaptorINS7_8equal_toIvEEEENSQ_INSP_8argumentILj0EEEEENSQ_INSP_5valueINSB_16device_referenceIcEEEEEEEEEEEEENSB_17counting_iteratorIlNSB_11use_defaultES18_S18_EEEEEEEPS9_jSF_S9_S9_NS7_10__identityEEEvT0_T1_T2_T3_T4_T6_E12temp_storage[152];
	ld.param.u64 	%rd118, [_ZN3cub18CUB_300001_SM_10006detail6reduce28DeviceReduceSingleTileKernelINS2_10policy_hubIN4cuda3std3__45tupleIJblEEEjN6thrust24THRUST_300001_SM_1000_NS8cuda_cub9__find_if7functorIS9_EEE10Policy1000ENSB_12zip_iteratorINS8_IJNSD_26transform_input_iterator_tIbNSB_6detail15normal_iteratorINSB_10device_ptrIcEEEENSK_10functional5actorINSP_9compositeIJNSP_16operator_adaptorINS7_8equal_toIvEEEENSQ_INSP_8argumentILj0EEEEENSQ_INSP_5valueINSB_16device_referenceIcEEEEEEEEEEEEENSB_17counting_iteratorIlNSB_11use_defaultES18_S18_EEEEEEEPS9_jSF_S9_S9_NS7_10__identityEEEvT0_T1_T2_T3_T4_T6__param_4+8];
	ld.param.u64 	%rd117, [_ZN3cub18CUB_300001_SM_10006detail6reduce28DeviceReduceSingleTileKernelINS2_10policy_hubIN4cuda3std3__45tupleIJblEEEjN6thrust24THRUST_300001_SM_1000_NS8cuda_cub9__find_if7functorIS9_EEE10Policy1000ENSB_12zip_iteratorINS8_IJNSD_26transform_input_iterator_tIbNSB_6detail15normal_iteratorINSB_10device_ptrIcEEEENSK_10functional5actorINSP_9compositeIJNSP_16operator_adaptorINS7_8equal_toIvEEEENSQ_INSP_8argumentILj0EEEEENSQ_INSP_5valueINSB_16device_referenceIcEEEEEEEEEEEEENSB_17counting_iteratorIlNSB_11use_defaultES18_S18_EEEEEEEPS9_jSF_S9_S9_NS7_10__identityEEEvT0_T1_T2_T3_T4_T6__param_0+24];
	ld.param.u64 	%rd116, [_ZN3cub18CUB_300001_SM_10006detail6reduce28DeviceReduceSingleTileKernelINS2_10policy_hubIN4cuda3std3__45tupleIJblEEEjN6thrust24THRUST_300001_SM_1000_NS8cuda_cub9__find_if7functorIS9_EEE10Policy1000ENSB_12zip_iteratorINS8_IJNSD_26transform_input_iterator_tIbNSB_6detail15normal_iteratorINSB_10device_ptrIcEEEENSK_10functional5actorINSP_9compositeIJNSP_16operator_adaptorINS7_8equal_toIvEEEENSQ_INSP_8argumentILj0EEEEENSQ_INSP_5valueINSB_16device_referenceIcEEEEEEEEEEEEENSB_17counting_iteratorIlNSB_11use_defaultES18_S18_EEEEEEEPS9_jSF_S9_S9_NS7_10__identityEEEvT0_T1_T2_T3_T4_T6__param_0+16];
	ld.param.u64 	%rd115, [_ZN3cub18CUB_300001_SM_10006detail6reduce28DeviceReduceSingleTileKernelINS2_10policy_hubIN4cuda3std3__45tupleIJblEEEjN6thrust24THRUST_300001_SM_1000_NS8cuda_cub9__find_if7functorIS9_EEE10Policy1000ENSB_12zip_iteratorINS8_IJNSD_26transform_input_iterator_tIbNSB_6detail15normal_iteratorINSB_10device_ptrIcEEEENSK_10functional5actorINSP_9compositeIJNSP_16operator_adaptorINS7_8equal_toIvEEEENSQ_INSP_8argumentILj0EEEEENSQ_INSP_5valueINSB_16device_referenceIcEEEEEEEEEEEEENSB_17counting_iteratorIlNSB_11use_defaultES18_S18_EEEEEEEPS9_jSF_S9_S9_NS7_10__identityEEEvT0_T1_T2_T3_T4_T6__param_0];
	ld.param.u64 	%rd119, [_ZN3cub18CUB_300001_SM_10006detail6reduce28DeviceReduceSingleTileKernelINS2_10policy_hubIN4cuda3std3__45tupleIJblEEEjN6thrust24THRUST_300001_SM_1000_NS8cuda_cub9__find_if7functorIS9_EEE10Policy1000ENSB_12zip_iteratorINS8_IJNSD_26transform_input_iterator_tIbNSB_6detail15normal_iteratorINSB_10device_ptrIcEEEENSK_10functional5actorINSP_9compositeIJNSP_16operator_adaptorINS7_8equal_toIvEEEENSQ_INSP_8argumentILj0EEEEENSQ_INSP_5valueINSB_16device_referenceIcEEEEEEEEEEEEENSB_17counting_iteratorIlNSB_11use_defaultES18_S18_EEEEEEEPS9_jSF_S9_S9_NS7_10__identityEEEvT0_T1_T2_T3_T4_T6__param_1];
	ld.param.u32 	%r44, [_ZN3cub18CUB_300001_SM_10006detail6reduce28DeviceReduceSingleTileKernelINS2_10policy_hubIN4cuda3std3__45tupleIJblEEEjN6thrust24THRUST_300001_SM_1000_NS8cuda_cub9__find_if7functorIS9_EEE10Policy1000ENSB_12zip_iteratorINS8_IJNSD_26transform_input_iterator_tIbNSB_6detail15normal_iteratorINSB_10device_ptrIcEEEENSK_10functional5actorINSP_9compositeIJNSP_16operator_adaptorINS7_8equal_toIvEEEENSQ_INSP_8argumentILj0EEEEENSQ_INSP_5valueINSB_16device_referenceIcEEEEEEEEEEEEENSB_17counting_iteratorIlNSB_11use_defaultES18_S18_EEEEEEEPS9_jSF_S9_S9_NS7_10__identityEEEvT0_T1_T2_T3_T4_T6__param_2];
	ld.param.u8 	%rs96, [_ZN3cub18CUB_300001_SM_10006detail6reduce28DeviceReduceSingleTileKernelINS2_10policy_hubIN4cuda3std3__45tupleIJblEEEjN6thrust24THRUST_300001_SM_1000_NS8cuda_cub9__find_if7functorIS9_EEE10Policy1000ENSB_12zip_iteratorINS8_IJNSD_26transform_input_iterator_tIbNSB_6detail15normal_iteratorINSB_10device_ptrIcEEEENSK_10functional5actorINSP_9compositeIJNSP_16operator_adaptorINS7_8equal_toIvEEEENSQ_INSP_8argumentILj0EEEEENSQ_INSP_5valueINSB_16device_referenceIcEEEEEEEEEEEEENSB_17counting_iteratorIlNSB_11use_defaultES18_S18_EEEEEEEPS9_jSF_S9_S9_NS7_10__identityEEEvT0_T1_T2_T3_T4_T6__param_4];
	cvta.to.global.u64 	%rd1, %rd119;
	setp.ne.s32 	%p1, %r44, 0;
	@%p1 bra 	$L__BB4_3;
	mov.u32 	%r420, %tid.x;
	setp.ne.s32 	%p328, %r420, 0;
	@%p328 bra 	$L__BB4_123;
	st.global.u8 	[%rd1], %rs96;
	st.global.u64 	[%rd1+8], %rd118;
	bra.uni 	$L__BB4_123;
$L__BB4_3:
	cvta.to.global.u64 	%rd2, %rd115;
	setp.gt.u32 	%p2, %r44, 1023;
	@%p2 bra 	$L__BB4_80;
	mov.u32 	%r1, %tid.x;
	setp.ge.u32 	%p149, %r1, %r44;
	mov.b16 	%rs432, 0;
	mov.b64 	%rd402, 0;
	mov.u32 	%r424, %r1;
	@%p149 bra 	$L__BB4_6;
	cvt.u64.u32 	%rd267, %r1;
	cvta.to.global.u64 	%rd268, %rd116;
	add.s64 	%rd269, %rd2, %rd267;
	add.s64 	%rd402, %rd117, %rd267;
	ld.global.u8 	%rs251, [%rd269];
	ld.global.u8 	%rs252, [%rd268];
	setp.eq.s16 	%p150, %rs251, %rs252;
	selp.u16 	%rs432, 1, 0, %p150;
	add.s32 	%r424, %r1, 256;
$L__BB4_6:
	setp.ge.u32 	%p151, %r424, %r44;
	@%p151 bra 	$L__BB4_18;
	cvta.to.global.u64 	%rd271, %rd116;
	ld.global.u8 	%rs3, [%rd271];
	not.b32 	%r182, %r424;
	add.s32 	%r4, %r44, %r182;
	shr.u32 	%r183, %r4, 8;
	add.s32 	%r5, %r183, 1;
	and.b32  	%r6, %r5, 7;
	setp.lt.u32 	%p152, %r4, 1792;
	@%p152 bra 	$L__BB4_10;
	and.b32  	%r184, %r5, 33554424;
	neg.s32 	%r422, %r184;
$L__BB4_9:
	.pragma "nounroll";
	cvt.u64.u32 	%rd272, %r424;
	add.s64 	%rd273, %rd2, %rd272;
	add.s64 	%rd274, %rd117, %rd272;
	ld.global.u8 	%rs254, [%rd273];
	setp.eq.s16 	%p153, %rs254, %rs3;
	selp.u16 	%rs256, 1, 0, %p153;
	and.b16  	%rs257, %rs432, 255;
	setp.ne.s16 	%p155, %rs257, 0;
	and.pred  	%p156, %p155, %p153;
	min.s64 	%rd275, %rd274, %rd402;
	setp.eq.s16 	%p157, %rs257, 0;
	selp.b64 	%rd276, %rd274, %rd402, %p157;
	selp.b16 	%rs258, %rs256, %rs432, %p157;
	selp.b64 	%rd277, %rd275, %rd276, %p156;
	selp.b16 	%rs259, 1, %rs258, %p156;
	and.b16  	%rs260, %rs259, 255;
	add.s64 	%rd278, %rd274, 256;
	ld.global.u8 	%rs261, [%rd273+256];
	setp.eq.s16 	%p158, %rs261, %rs3;
	selp.u16 	%rs262, 1, 0, %p158;
	setp.ne.s16 	%p160, %rs260, 0;
	and.pred  	%p161, %p160, %p158;
	min.s64 	%rd279, %rd278, %rd277;
	setp.eq.s16 	%p162, %rs260, 0;
	selp.b64 	%rd280, %rd278, %rd277, %p162;
	selp.b16 	%rs263, %rs262, %rs259, %p162;
	selp.b64 	%rd281, %rd279, %rd280, %p161;
	selp.b16 	%rs264, 1, %rs263, %p161;
	and.b16  	%rs265, %rs264, 255;
	add.s64 	%rd282, %rd274, 512;
	ld.global.u8 	%rs266, [%rd273+512];
	setp.eq.s16 	%p163, %rs266, %rs3;
	selp.u16 	%rs267, 1, 0, %p163;
	setp.ne.s16 	%p165, %rs265, 0;
	and.pred  	%p166, %p165, %p163;
	min.s64 	%rd283, %rd282, %rd281;
	setp.eq.s16 	%p167, %rs265, 0;
	selp.b64 	%rd284, %rd282, %rd281, %p167;
	selp.b16 	%rs268, %rs267, %rs264, %p167;
	selp.b64 	%rd285, %rd283, %rd284, %p166;
	selp.b16 	%rs269, 1, %rs268, %p166;
	and.b16  	%rs270, %rs269, 255;
	add.s64 	%rd286, %rd274, 768;
	ld.global.u8 	%rs271, [%rd273+768];
	setp.eq.s16 	%p168, %rs271, %rs3;
	selp.u16 	%rs272, 1, 0, %p168;
	setp.ne.s16 	%p170, %rs270, 0;
	and.pred  	%p171, %p170, %p168;
	min.s64 	%rd287, %rd286, %rd285;
	setp.eq.s16 	%p172, %rs270, 0;
	selp.b64 	%rd288, %rd286, %rd285, %p172;
	selp.b16 	%rs273, %rs272, %rs269, %p172;
	selp.b64 	%rd289, %rd287, %rd288, %p171;
	selp.b16 	%rs274, 1, %rs273, %p171;
	and.b16  	%rs275, %rs274, 255;
	add.s64 	%rd290, %rd274, 1024;
	ld.global.u8 	%rs276, [%rd273+1024];
	setp.eq.s16 	%p173, %rs276, %rs3;
	selp.u16 	%rs277, 1, 0, %p173;
	setp.ne.s16 	%p175, %rs275, 0;
	and.pred  	%p176, %p175, %p173;
	min.s64 	%rd291, %rd290, %rd289;
	setp.eq.s16 	%p177, %rs275, 0;
	selp.b64 	%rd292, %rd290, %rd289, %p177;
	selp.b16 	%rs278, %rs277, %rs274, %p177;
	selp.b64 	%rd293, %rd291, %rd292, %p176;
	selp.b16 	%rs279, 1, %rs278, %p176;
	and.b16  	%rs280, %rs279, 255;
	add.s64 	%rd294, %rd274, 1280;
	ld.global.u8 	%rs281, [%rd273+1280];
	setp.eq.s16 	%p178, %rs281, %rs3;
	selp.u16 	%rs282, 1, 0, %p178;
	setp.ne.s16 	%p180, %rs280, 0;
	and.pred  	%p181, %p180, %p178;
	min.s64 	%rd295, %rd294, %rd293;
	setp.eq.s16 	%p182, %rs280, 0;
	selp.b64 	%rd296, %rd294, %rd293, %p182;
	selp.b16 	%rs283, %rs282, %rs279, %p182;
	selp.b64 	%rd297, %rd295, %rd296, %p181;
	selp.b16 	%rs284, 1, %rs283, %p181;
	and.b16  	%rs285, %rs284, 255;
	add.s64 	%rd298, %rd274, 1536;
	ld.global.u8 	%rs286, [%rd273+1536];
	setp.eq.s16 	%p183, %rs286, %rs3;
	selp.u16 	%rs287, 1, 0, %p183;
	setp.ne.s16 	%p185, %rs285, 0;
	and.pred  	%p186, %p185, %p183;
	min.s64 	%rd299, %rd298, %rd297;
	setp.eq.s16 	%p187, %rs285, 0;
	selp.b64 	%rd300, %rd298, %rd297, %p187;
	selp.b16 	%rs288, %rs287, %rs284, %p187;
	selp.b64 	%rd301, %rd299, %rd300, %p186;
	selp.b16 	%rs289, 1, %rs288, %p186;
	and.b16  	%rs290, %rs289, 255;
	add.s64 	%rd302, %rd274, 1792;
	ld.global.u8 	%rs291, [%rd273+1792];
	setp.eq.s16 	%p188, %rs291, %rs3;
	selp.u16 	%rs292, 1, 0, %p188;
	setp.ne.s16 	%p190, %rs290, 0;
	and.pred  	%p191, %p190, %p188;
	min.s64 	%rd303, %rd302, %rd301;
	setp.eq.s16 	%p192, %rs290, 0;
	selp.b64 	%rd304, %rd302, %rd301, %p192;
	selp.b16 	%rs293, %rs292, %rs289, %p192;
	selp.b64 	%rd402, %rd303, %rd304, %p191;
	selp.b16 	%rs432, 1, %rs293, %p191;
	add.s32 	%r424, %r424, 2048;
	add.s32 	%r422, %r422, 8;
	setp.ne.s32 	%p193, %r422, 0;
	@%p193 bra 	$L__BB4_9;
$L__BB4_10:
	setp.eq.s32 	%p194, %r6, 0;
	@%p194 bra 	$L__BB4_18;
	setp.lt.u32 	%p195, %r6, 4;
	@%p195 bra 	$L__BB4_13;
	cvt.u64.u32 	%rd306, %r424;
	add.s64 	%rd307, %rd2, %rd306;
	add.s64 	%rd308, %rd117, %rd306;
	ld.global.u8 	%rs295, [%rd307];
	setp.eq.s16 	%p196, %rs295, %rs3;
	selp.u16 	%rs297, 1, 0, %p196;
	and.b16  	%rs298, %rs432, 255;
	setp.ne.s16 	%p198, %rs298, 0;
	and.pred  	%p199, %p198, %p196;
	min.s64 	%rd309, %rd308, %rd402;
	setp.eq.s16 	%p200, %rs298, 0;
	selp.b64 	%rd310, %rd308, %rd402, %p200;
	selp.b16 	%rs299, %rs297, %rs432, %p200;
	selp.b64 	%rd311, %rd309, %rd310, %p199;
	selp.b16 	%rs300, 1, %rs299, %p199;
	and.b16  	%rs301, %rs300, 255;
	add.s32 	%r185, %r424, 256;
	cvt.u64.u32 	%rd312, %r185;
	add.s64 	%rd313, %rd117, %rd312;
	ld.global.u8 	%rs302, [%rd307+256];
	setp.eq.s16 	%p201, %rs302, %rs3;
	selp.u16 	%rs303, 1, 0, %p201;
	setp.ne.s16 	%p203, %rs301, 0;
	and.pred  	%p204, %p203, %p201;
	min.s64 	%rd314, %rd313, %rd311;
	setp.eq.s16 	%p205, %rs301, 0;
	selp.b64 	%rd315, %rd313, %rd311, %p205;
	selp.b16 	%rs304, %rs303, %rs300, %p205;
	selp.b64 	%rd316, %rd314, %rd315, %p204;
	selp.b16 	%rs305, 1, %rs304, %p204;
	and.b16  	%rs306, %rs305, 255;
	add.s32 	%r186, %r424, 512;
	cvt.u64.u32 	%rd317, %r186;
	add.s64 	%rd318, %rd117, %rd317;
	ld.global.u8 	%rs307, [%rd307+512];
	setp.eq.s16 	%p206, %rs307, %rs3;
	selp.u16 	%rs308, 1, 0, %p206;
	setp.ne.s16 	%p208, %rs306, 0;
	and.pred  	%p209, %p208, %p206;
	min.s64 	%rd319, %rd318, %rd316;
	setp.eq.s16 	%p210, %rs306, 0;
	selp.b64 	%rd320, %rd318, %rd316, %p210;
	selp.b16 	%rs309, %rs308, %rs305, %p210;
	selp.b64 	%rd321, %rd319, %rd320, %p209;
	selp.b16 	%rs310, 1, %rs309, %p209;
	and.b16  	%rs311, %rs310, 255;
	add.s32 	%r187, %r424, 768;
	cvt.u64.u32 	%rd322, %r187;
	add.s64 	%rd323, %rd117, %rd322;
	ld.global.u8 	%rs312, [%rd307+768];
	setp.eq.s16 	%p211, %rs312, %rs3;
	selp.u16 	%rs313, 1, 0, %p211;
	setp.ne.s16 	%p213, %rs311, 0;
	and.pred  	%p214, %p213, %p211;
	min.s64 	%rd324, %rd323, %rd321;
	setp.eq.s16 	%p215, %rs311, 0;
	selp.b64 	%rd325, %rd323, %rd321, %p215;
	selp.b16 	%rs314, %rs313, %rs310, %p215;
	selp.b64 	%rd402, %rd324, %rd325, %p214;
	selp.b16 	%rs432, 1, %rs314, %p214;
	add.s32 	%r424, %r424, 1024;
$L__BB4_13:
	and.b32  	%r188, %r5, 3;
	setp.eq.s32 	%p216, %r188, 0;
	@%p216 bra 	$L__BB4_18;
	setp.eq.s32 	%p217, %r188, 1;
	@%p217 bra 	$L__BB4_16;
	cvt.u64.u32 	%rd327, %r424;
	add.s64 	%rd328, %rd2, %rd327;
	add.s64 	%rd329, %rd117, %rd327;
	ld.global.u8 	%rs316, [%rd328];
	setp.eq.s16 	%p218, %rs316, %rs3;
	selp.u16 	%rs318, 1, 0, %p218;
	and.b16  	%rs319, %rs432, 255;
	setp.ne.s16 	%p220, %rs319, 0;
	and.pred  	%p221, %p220, %p218;
	min.s64 	%rd330, %rd329, %rd402;
	setp.eq.s16 	%p222, %rs319, 0;
	selp.b64 	%rd331, %rd329, %rd402, %p222;
	selp.b16 	%rs320, %rs318, %rs432, %p222;
	selp.b64 	%rd332, %rd330, %rd331, %p221;
	selp.b16 	%rs321, 1, %rs320, %p221;
	and.b16  	%rs322, %rs321, 255;
	add.s32 	%r189, %r424, 256;
	cvt.u64.u32 	%rd333, %r189;
	add.s64 	%rd334, %rd117, %rd333;
	ld.global.u8 	%rs323, [%rd328+256];
	setp.eq.s16 	%p223, %rs323, %rs3;
	selp.u16 	%rs324, 1, 0, %p223;
	setp.ne.s16 	%p225, %rs322, 0;
	and.pred  	%p226, %p225, %p223;
	min.s64 	%rd335, %rd334, %rd332;
	setp.eq.s16 	%p227, %rs322, 0;
	selp.b64 	%rd336, %rd334, %rd332, %p227;
	selp.b16 	%rs325, %rs324, %rs321, %p227;
	selp.b64 	%rd402, %rd335, %rd336, %p226;
	selp.b16 	%rs432, 1, %rs325, %p226;
	add.s32 	%r424, %r424, 512;
$L__BB4_16:
	and.b32  	%r190, %r4, 256;
	setp.ne.s32 	%p228, %r190, 0;
	@%p228 bra 	$L__BB4_18;
	cvt.u64.u32 	%rd337, %r424;
	add.s64 	%rd338, %rd2, %rd337;
	add.s64 	%rd339, %rd117, %rd337;
	ld.global.u8 	%rs326, [%rd338];
	setp.eq.s16 	%p229, %rs326, %rs3;
	selp.u16 	%rs328, 1, 0, %p229;
	and.b16  	%rs329, %rs432, 255;
	setp.ne.s16 	%p231, %rs329, 0;
	and.pred  	%p232, %p231, %p229;
	min.s64 	%rd340, %rd339, %rd402;
	setp.eq.s16 	%p233, %rs329, 0;
	selp.b64 	%rd341, %rd339, %rd402, %p233;
	selp.b16 	%rs330, %rs328, %rs432, %p233;
	selp.b64 	%rd402, %rd340, %rd341, %p232;
	selp.b16 	%rs432, 1, %rs330, %p232;
$L__BB4_18:
	setp.lt.u32 	%p234, %r44, 256;
	@%p234 bra 	$L__BB4_43;
	// begin inline asm
	mov.u32 %r309, %laneid;
	// end inline asm
	cvt.u32.u16 	%r330, %rs432;
	and.b32  	%r311, %r330, 255;
	mov.b32 	%r327, 1;
	mov.b32 	%r328, 31;
	mov.b32 	%r329, -1;
	// begin inline asm
	shfl.sync.down.b32 %r310, %r311, %r327, %r328, %r329;
	// end inline asm
	// begin inline asm
	shfl.sync.down.b32 %r315, %r316, %r327, %r328, %r329;
	// end inline asm
	mov.b64 	{%r321, %r326}, %rd402;
	// begin inline asm
	shfl.sync.down.b32 %r320, %r321, %r327, %r328, %r329;
	// end inline asm
	// begin inline asm
	shfl.sync.down.b32 %r325, %r326, %r327, %r328, %r329;
	// end inline asm
	mov.b64 	%rd21, {%r320, %r325};
	cvt.u16.u32 	%rs16, %r310;
	setp.gt.s32 	%p284, %r309, 30;
	@%p284 bra 	$L__BB4_23;
	and.b16  	%rs372, %rs432, 255;
	setp.eq.s16 	%p285, %rs372, 0;
	and.b16  	%rs373, %rs16, 255;
	setp.eq.s16 	%p286, %rs373, 0;
	or.pred  	%p287, %p285, %p286;
	@%p287 bra 	$L__BB4_22;
	min.s64 	%rd402, %rd21, %rd402;
	mov.b16 	%rs432, 1;
	bra.uni 	$L__BB4_23;
$L__BB4_22:
	setp.eq.s16 	%p288, %rs372, 0;
	selp.b64 	%rd402, %rd21, %rd402, %p288;
	selp.b16 	%rs432, %rs16, %rs432, %p288;
$L__BB4_23:
	cvt.u32.u16 	%r351, %rs432;
	and.b32  	%r332, %r351, 255;
	mov.b32 	%r348, 2;
	mov.b32 	%r349, 31;
	mov.b32 	%r350, -1;
	// begin inline asm
	shfl.sync.down.b32 %r331, %r332, %r348, %r349, %r350;
	// end inline asm
	// begin inline asm
	shfl.sync.down.b32 %r336, %r337, %r348, %r349, %r350;
	// end inline asm
	mov.b64 	{%r342, %r347}, %rd402;
	// begin inline asm
	shfl.sync.down.b32 %r341, %r342, %r348, %r349, %r350;
	// end inline asm
	// begin inline asm
	shfl.sync.down.b32 %r346, %r347, %r348, %r349, %r350;
	// end inline asm
	mov.b64 	%rd25, {%r341, %r346};
	cvt.u16.u32 	%rs19, %r331;
	setp.gt.s32 	%p289, %r309, 29;
	@%p289 bra 	$L__BB4_27;
	and.b16  	%rs376, %rs432, 255;
	setp.eq.s16 	%p290, %rs376, 0;
	and.b16  	%rs377, %rs19, 255;
	setp.eq.s16 	%p291, %rs377, 0;
	or.pred  	%p292, %p290, %p291;
	@%p292 bra 	$L__BB4_26;
	min.s64 	%rd402, %rd25, %rd402;
	mov.b16 	%rs432, 1;
	bra.uni 	$L__BB4_27;
$L__BB4_26:
	setp.eq.s16 	%p293, %rs376, 0;
	selp.b64 	%rd402, %rd25, %rd402, %p293;
	selp.b16 	%rs432, %rs19, %rs432, %p293;
$L__BB4_27:
	cvt.u32.u16 	%r372, %rs432;
	and.b32  	%r353, %r372, 255;
	mov.b32 	%r369, 4;
	mov.b32 	%r370, 31;
	mov.b32 	%r371, -1;
	// begin inline asm
	shfl.sync.down.b32 %r352, %r353, %r369, %r370, %r371;
	// end inline asm
	// begin inline asm
	shfl.sync.down.b32 %r357, %r358, %r369, %r370, %r371;
	// end inline asm
	mov.b64 	{%r363, %r368}, %rd402;
	// begin inline asm
	shfl.sync.down.b32 %r362, %r363, %r369, %r370, %r371;
	// end inline asm
	// begin inline asm
	shfl.sync.down.b32 %r367, %r368, %r369, %r370, %r371;
	// end inline asm
	mov.b64 	%rd29, {%r362, %r367};
	cvt.u16.u32 	%rs22, %r352;
	setp.gt.s32 	%p294, %r309, 27;
	@%p294 bra 	$L__BB4_31;
	and.b16  	%rs380, %rs432, 255;
	setp.eq.s16 	%p295, %rs380, 0;
	and.b16  	%rs381, %rs22, 255;
	setp.eq.s16 	%p296, %rs381, 0;
	or.pred  	%p297, %p295, %p296;
	@%p297 bra 	$L__BB4_30;
	min.s64 	%rd402, %rd29, %rd402;
	mov.b16 	%rs432, 1;
	bra.uni 	$L__BB4_31;
$L__BB4_30:
	setp.eq.s16 	%p298, %rs380, 0;
	selp.b64 	%rd402, %rd29, %rd402, %p298;
	selp.b16 	%rs432, %rs22, %rs432, %p298;
$L__BB4_31:
	cvt.u32.u16 	%r393, %rs432;
	and.b32  	%r374, %r393, 255;
	mov.b32 	%r390, 8;
	mov.b32 	%r391, 31;
	mov.b32 	%r392, -1;
	// begin inline asm
	shfl.sync.down.b32 %r373, %r374, %r390, %r391, %r392;
	// end inline asm
	// begin inline asm
	shfl.sync.down.b32 %r378, %r379, %r390, %r391, %r392;
	// end inline asm
	mov.b64 	{%r384, %r389}, %rd402;
	// begin inline asm
	shfl.sync.down.b32 %r383, %r384, %r390, %r391, %r392;
	// end inline asm
	// begin inline asm
	shfl.sync.down.b32 %r388, %r389, %r390, %r391, %r392;
	// end inline asm
	mov.b64 	%rd33, {%r383, %r388};
	cvt.u16.u32 	%rs25, %r373;
	setp.gt.s32 	%p299, %r309, 23;
	@%p299 bra 	$L__BB4_35;
	and.b16  	%rs384, %rs432, 255;
	setp.eq.s16 	%p300, %rs384, 0;
	and.b16  	%rs385, %rs25, 255;
	setp.eq.s16 	%p301, %rs385, 0;
	or.pred  	%p302, %p300, %p301;
	@%p302 bra 	$L__BB4_34;
	min.s64 	%rd402, %rd33, %rd402;
	mov.b16 	%rs432, 1;
	bra.uni 	$L__BB4_35;
$L__BB4_34:
	setp.eq.s16 	%p303, %rs384, 0;
	selp.b64 	%rd402, %rd33, %rd402, %p303;
	selp.b16 	%rs432, %rs25, %rs432, %p303;
$L__BB4_35:
	cvt.u32.u16 	%r414, %rs432;
	and.b32  	%r395, %r414, 255;
	mov.b32 	%r411, 16;
	mov.b32 	%r412, 31;
	mov.b32 	%r413, -1;
	// begin inline asm
	shfl.sync.down.b32 %r394, %r395, %r411, %r412, %r413;
	// end inline asm
	// begin inline asm
	shfl.sync.down.b32 %r399, %r400, %r411, %r412, %r413;
	// end inline asm
	mov.b64 	{%r405, %r410}, %rd402;
	// begin inline asm
	shfl.sync.down.b32 %r404, %r405, %r411, %r412, %r413;
	// end inline asm
	// begin inline asm
	shfl.sync.down.b32 %r409, %r410, %r411, %r412, %r413;
	// end inline asm
	mov.b64 	%rd37, {%r404, %r409};
	cvt.u16.u32 	%rs28, %r394;
	setp.gt.s32 	%p304, %r309, 15;
	@%p304 bra 	$L__BB4_39;
	and.b16  	%rs388, %rs432, 255;
	setp.eq.s16 	%p305, %rs388, 0;
	and.b16  	%rs389, %rs28, 255;
	setp.eq.s16 	%p306, %rs389, 0;
	or.pred  	%p307, %p305, %p306;
	@%p307 bra 	$L__BB4_38;
	min.s64 	%rd402, %rd37, %rd402;
	mov.b16 	%rs432, 1;
	bra.uni 	$L__BB4_39;
$L__BB4_38:
	setp.eq.s16 	%p308, %rs388, 0;
	selp.b64 	%rd402, %rd37, %rd402, %p308;
	selp.b16 	%rs432, %rs28, %rs432, %p308;
$L__BB4_39:
	setp.ne.s32 	%p309, %r309, 0;
	@%p309 bra 	$L__BB4_41;
	shr.u32 	%r415, %r1, 1;
	and.b32  	%r416, %r415, 496;
	mov.u32 	%r417, _ZZN3cub18CUB_300001_SM_10006detail6reduce28DeviceReduceSingleTileKernelINS2_10policy_hubIN4cuda3std3__45tupleIJblEEEjN6thrust24THRUST_300001_SM_1000_NS8cuda_cub9__find_if7functorIS9_EEE10Policy1000ENSB_12zip_iteratorINS8_IJNSD_26transform_input_iterator_tIbNSB_6detail15normal_iteratorINSB_10device_ptrIcEEEENSK_10functional5actorINSP_9compositeIJNSP_16operator_adaptorINS7_8equal_toIvEEEENSQ_INSP_8argumentILj0EEEEENSQ_INSP_5valueINSB_16device_referenceIcEEEEEEEEEEEEENSB_17counting_iteratorIlNSB_11use_defaultES18_S18_EEEEEEEPS9_jSF_S9_S9_NS7_10__identityEEEvT0_T1_T2_T3_T4_T6_E12temp_storage;
	add.s32 	%r418, %r417, %r416;
	st.shared.u8 	[%r418+8], %rs432;
	st.shared.u64 	[%r418+16], %rd402;
$L__BB4_41:
	bar.sync 	0;
	setp.ne.s32 	%p310, %r1, 0;
	@%p310 bra 	$L__BB4_121;
	ld.shared.u8 	%rs392, [_ZZN3cub18CUB_300001_SM_10006detail6reduce28DeviceReduceSingleTileKernelINS2_10policy_hubIN4cuda3std3__45tupleIJblEEEjN6thrust24THRUST_300001_SM_1000_NS8cuda_cub9__find_if7functorIS9_EEE10Policy1000ENSB_12zip_iteratorINS8_IJNSD_26transform_input_iterator_tIbNSB_6detail15normal_iteratorINSB_10device_ptrIcEEEENSK_10functional5actorINSP_9compositeIJNSP_16operator_adaptorINS7_8equal_toIvEEEENSQ_INSP_8argumentILj0EEEEENSQ_INSP_5valueINSB_16device_referenceIcEEEEEEEEEEEEENSB_17counting_iteratorIlNSB_11use_defaultES18_S18_EEEEEEEPS9_jSF_S9_S9_NS7_10__identityEEEvT0_T1_T2_T3_T4_T6_E12temp_storage+24];
	ld.shared.u64 	%rd363, [_ZZN3cub18CUB_300001_SM_10006detail6reduce28DeviceReduceSingleTileKernelINS2_10policy_hubIN4cuda3std3__45tupleIJblEEEjN6thrust24THRUST_300001_SM_1000_NS8cuda_cub9__find_if7functorIS9_EEE10Policy1000ENSB_12zip_iteratorINS8_IJNSD_26transform_input_iterator_tIbNSB_6detail15normal_iteratorINSB_10device_ptrIcEEEENSK_10functional5actorINSP_9compositeIJNSP_16operator_adaptorINS7_8equal_toIvEEEENSQ_INSP_8argumentILj0EEEEENSQ_INSP_5valueINSB_16device_referenceIcEEEEEEEEEEEEENSB_17counting_iteratorIlNSB_11use_defaultES18_S18_EEEEEEEPS9_jSF_S9_S9_NS7_10__identityEEEvT0_T1_T2_T3_T4_T6_E12temp_storage+32];
	and.b16  	%rs393, %rs432, 255;
	setp.eq.s16 	%p311, %rs393, 0;
	setp.eq.s16 	%p312, %rs392, 0;
	min.s64 	%rd364, %rd363, %rd402;
	selp.b16 	%rs394, %rs432, 1, %p312;
	selp.b16 	%rs395, %rs392, %rs394, %p311;
	and.b16  	%rs396, %rs395, 255;
	selp.b64 	%rd365, %rd402, %rd364, %p312;
	selp.b64 	%rd366, %rd363, %rd365, %p311;
	ld.shared.u8 	%rs397, [_ZZN3cub18CUB_300001_SM_10006detail6reduce28DeviceReduceSingleTileKernelINS2_10policy_hubIN4cuda3std3__45tupleIJblEEEjN6thrust24THRUST_300001_SM_1000_NS8cuda_cub9__find_if7functorIS9_EEE10Policy1000ENSB_12zip_iteratorINS8_IJNSD_26transform_input_iterator_tIbNSB_6detail15normal_iteratorINSB_10device_ptrIcEEEENSK_10functional5actorINSP_9compositeIJNSP_16operator_adaptorINS7_8equal_toIvEEEENSQ_INSP_8argumentILj0EEEEENSQ_INSP_5valueINSB_16device_referenceIcEEEEEEEEEEEEENSB_17counting_iteratorIlNSB_11use_defaultES18_S18_EEEEEEEPS9_jSF_S9_S9_NS7_10__identityEEEvT0_T1_T2_T3_T4_T6_E12temp_storage+40];
	ld.shared.u64 	%rd367, [_ZZN3cub18CUB_300001_SM_10006detail6reduce28DeviceReduceSingleTileKernelINS2_10policy_hubIN4cuda3std3__45tupleIJblEEEjN6thrust24THRUST_300001_SM_1000_NS8cuda_cub9__find_if7functorIS9_EEE10Policy1000ENSB_12zip_iteratorINS8_IJNSD_26transform_input_iterator_tIbNSB_6detail15normal_iteratorINSB_10device_ptrIcEEEENSK_10functional5actorINSP_9compositeIJNSP_16operator_adaptorINS7_8equal_toIvEEEENSQ_INSP_8argumentILj0EEEEENSQ_INSP_5valueINSB_16device_referenceIcEEEEEEEEEEEEENSB_17counting_iteratorIlNSB_11use_defaultES18_S18_EEEEEEEPS9_jSF_S9_S9_NS7_10__identityEEEvT0_T1_T2_T3_T4_T6_E12temp_storage+48];
	setp.eq.s16 	%p313, %rs396, 0;
	setp.eq.s16 	%p314, %rs397, 0;
	min.s64 	%rd368, %rd367, %rd366;
	selp.b16 	%rs398, %rs395, 1, %p314;
	selp.b16 	%rs399, %rs397, %rs398, %p313;
	and.b16  	%rs400, %rs399, 255;
	selp.b64 	%rd369, %rd366, %rd368, %p314;
	selp.b64 	%rd370, %rd367, %rd369, %p313;
	ld.shared.u8 	%rs401, [_ZZN3cub18CUB_300001_SM_10006detail6reduce28DeviceReduceSingleTileKernelINS2_10policy_hubIN4cuda3std3__45tupleIJblEEEjN6thrust24THRUST_300001_SM_1000_NS8cuda_cub9__find_if7functorIS9_EEE10Policy1000ENSB_12zip_iteratorINS8_IJNSD_26transform_input_iterator_tIbNSB_6detail15normal_iteratorINSB_10device_ptrIcEEEENSK_10functional5actorINSP_9compositeIJNSP_16operator_adaptorINS7_8equal_toIvEEEENSQ_INSP_8argumentILj0EEEEENSQ_INSP_5valueINSB_16device_referenceIcEEEEEEEEEEEEENSB_17counting_iteratorIlNSB_11use_defaultES18_S18_EEEEEEEPS9_jSF_S9_S9_NS7_10__identityEEEvT0_T1_T2_T3_T4_T6_E12temp_storage+56];
	ld.shared.u64 	%rd371, [_ZZN3cub18CUB_300001_SM_10006detail6reduce28DeviceReduceSingleTileKernelINS2_10policy_hubIN4cuda3std3__45tupleIJblEEEjN6thrust24THRUST_300001_SM_1000_NS8cuda_cub9__find_if7functorIS9_EEE10Policy1000ENSB_12zip_iteratorINS8_IJNSD_26transform_input_iterator_tIbNSB_6detail15normal_iteratorINSB_10device_ptrIcEEEENSK_10functional5actorINSP_9compositeIJNSP_16operator_adaptorINS7_8equal_toIvEEEENSQ_INSP_8argumentILj0EEEEENSQ_INSP_5valueINSB_16device_referenceIcEEEEEEEEEEEEENSB_17counting_iteratorIlNSB_11use_defaultES18_S18_EEEEEEEPS9_jSF_S9_S9_NS7_10__identityEEEvT0_T1_T2_T3_T4_T6_E12temp_storage+64];
	setp.eq.s16 	%p315, %rs400, 0;
	setp.eq.s16 	%p316, %rs401, 0;
	min.s64 	%rd372, %rd371, %rd370;
	selp.b16 	%rs402, %rs399, 1, %p316;
	selp.b16 	%rs403, %rs401, %rs402, %p315;
	and.b16  	%rs404, %rs403, 255;
	selp.b64 	%rd373, %rd370, %rd372, %p316;
	selp.b64 	%rd374, %rd371, %rd373, %p315;
	ld.shared.u8 	%rs405, [_ZZN3cub18CUB_300001_SM_10006detail6reduce28DeviceReduceSingleTileKernelINS2_10policy_hubIN4cuda3std3__45tupleIJblEEEjN6thrust24THRUST_300001_SM_1000_NS8cuda_cub9__find_if7functorIS9_EEE10Policy1000ENSB_12zip_iteratorINS8_IJNSD_26transform_input_iterator_tIbNSB_6detail15normal_iteratorINSB_10device_ptrIcEEEENSK_10functional5actorINSP_9compositeIJNSP_16operator_adaptorINS7_8equal_toIvEEEENSQ_INSP_8argumentILj0EEEEENSQ_INSP_5valueINSB_16device_referenceIcEEEEEEEEEEEEENSB_17counting_iteratorIlNSB_11use_defaultES18_S18_EEEEEEEPS9_jSF_S9_S9_NS7_10__identityEEEvT0_T1_T2_T3_T4_T6_E12temp_storage+72];
	ld.shared.u64 	%rd375, [_ZZN3cub18CUB_300001_SM_10006detail6reduce28DeviceReduceSingleTileKernelINS2_10policy_hubIN4cuda3std3__45tupleIJblEEEjN6thrust24THRUST_300001_SM_1000_NS8cuda_cub9__find_if7functorIS9_EEE10Policy1000ENSB_12zip_iteratorINS8_IJNSD_26transform_input_iterator_tIbNSB_6detail15normal_iteratorINSB_10device_ptrIcEEEENSK_10functional5actorINSP_9compositeIJNSP_16operator_adaptorINS7_8equal_toIvEEEENSQ_INSP_8argumentILj0EEEEENSQ_INSP_5valueINSB_16device_referenceIcEEEEEEEEEEEEENSB_17counting_iteratorIlNSB_11use_defaultES18_S18_EEEEEEEPS9_jSF_S9_S9_NS7_10__identityEEEvT0_T1_T2_T3_T4_T6_E12temp_storage+80];
	setp.eq.s16 	%p317, %rs404, 0;
	setp.eq.s16 	%p318, %rs405, 0;
	min.s64 	%rd376, %rd375, %rd374;
	selp.b16 	%rs406, %rs403, 1, %p318;
	selp.b16 	%rs407, %rs405, %rs406, %p317;
	and.b16  	%rs408, %rs407, 255;
	selp.b64 	%rd377, %rd374, %rd376, %p318;
	selp.b64 	%rd378, %rd375, %rd377, %p317;
	ld.shared.u8 	%rs409, [_ZZN3cub18CUB_300001_SM_10006detail6reduce28DeviceReduceSingleTileKernelINS2_10policy_hubIN4cuda3std3__45tupleIJblEEEjN6thrust24THRUST_300001_SM_1000_NS8cuda_cub9__find_if7functorIS9_EEE10Policy1000ENSB_12zip_iteratorINS8_IJNSD_26transform_input_iterator_tIbNSB_6detail15normal_iteratorINSB_10device_ptrIcEEEENSK_10functional5actorINSP_9compositeIJNSP_16operator_adaptorINS7_8equal_toIvEEEENSQ_INSP_8argumentILj0EEEEENSQ_INSP_5valueINSB_16device_referenceIcEEEEEEEEEEEEENSB_17counting_iteratorIlNSB_11use_defaultES18_S18_EEEEEEEPS9_jSF_S9_S9_NS7_10__identityEEEvT0_T1_T2_T3_T4_T6_E12temp_storage+88];
	ld.shared.u64 	%rd379, [_ZZN3cub18CUB_300001_SM_10006detail6reduce28DeviceReduceSingleTileKernelINS2_10policy_hubIN4cuda3std3__45tupleIJblEEEjN6thrust24THRUST_300001_SM_1000_NS8cuda_cub9__find_if7functorIS9_EEE10Policy1000ENSB_12zip_iteratorINS8_IJNSD_26transform_input_iterator_tIbNSB_6detail15normal_iteratorINSB_10device_ptrIcEEEENSK_10functional5actorINSP_9compositeIJNSP_16operator_adaptorINS7_8equal_toIvEEEENSQ_INSP_8argumentILj0EEEEENSQ_INSP_5valueINSB_16device_referenceIcEEEEEEEEEEEEENSB_17counting_iteratorIlNSB_11use_defaultES18_S18_EEEEEEEPS9_jSF_S9_S9_NS7_10__identityEEEvT0_T1_T2_T3_T4_T6_E12temp_storage+96];
	setp.eq.s16 	%p319, %rs408, 0;
	setp.eq.s16 	%p320, %rs409, 0;
	min.s64 	%rd380, %rd379, %rd378;
	selp.b16 	%rs410, %rs407, 1, %p320;
	selp.b16 	%rs411, %rs409, %rs410, %p319;
	and.b16  	%rs412, %rs411, 255;
	selp.b64 	%rd381, %rd378, %rd380, %p320;
	selp.b64 	%rd382, %rd379, %rd381, %p319;
	ld.shared.u8 	%rs413, [_ZZN3cub18CUB_300001_SM_10006detail6reduce28DeviceReduceSingleTileKernelINS2_10policy_hubIN4cuda3std3__45tupleIJblEEEjN6thrust24THRUST_300001_SM_1000_NS8cuda_cub9__find_if7functorIS9_EEE10Policy1000ENSB_12zip_iteratorINS8_IJNSD_26transform_input_iterator_tIbNSB_6detail15normal_iteratorINSB_10device_ptrIcEEEENSK_10functional5actorINSP_9compositeIJNSP_16operator_adaptorINS7_8equal_toIvEEEENSQ_INSP_8argumentILj0EEEEENSQ_INSP_5valueINSB_16device_referenceIcEEEEEEEEEEEEENSB_17counting_iteratorIlNSB_11use_defaultES18_S18_EEEEEEEPS9_jSF_S9_S9_NS7_10__identityEEEvT0_T1_T2_T3_T4_T6_E12temp_storage+104];
	ld.shared.u64 	%rd383, [_ZZN3cub18CUB_300001_SM_10006detail6reduce28DeviceReduceSingleTileKernelINS2_10policy_hubIN4cuda3std3__45tupleIJblEEEjN6thrust24THRUST_300001_SM_1000_NS8cuda_cub9__find_if7functorIS9_EEE10Policy1000ENSB_12zip_iteratorINS8_IJNSD_26transform_input_iterator_tIbNSB_6detail15normal_iteratorINSB_10device_ptrIcEEEENSK_10functional5actorINSP_9compositeIJNSP_16operator_adaptorINS7_8equal_toIvEEEENSQ_INSP_8argumentILj0EEEEENSQ_INSP_5valueINSB_16device_referenceIcEEEEEEEEEEEEENSB_17counting_iteratorIlNSB_11use_defaultES18_S18_EEEEEEEPS9_jSF_S9_S9_NS7_10__identityEEEvT0_T1_T2_T3_T4_T6_E12temp_storage+112];
	setp.eq.s16 	%p321, %rs412, 0;
	setp.eq.s16 	%p322, %rs413, 0;
	min.s64 	%rd384, %rd383, %rd382;
	selp.b16 	%rs414, %rs411, 1, %p322;
	selp.b16 	%rs415, %rs413, %rs414, %p321;
	and.b16  	%rs416, %rs415, 255;
	selp.b64 	%rd385, %rd382, %rd384, %p322;
	selp.b64 	%rd386, %rd383, %rd385, %p321;
	ld.shared.u8 	%rs417, [_ZZN3cub18CUB_300001_SM_10006detail6reduce28DeviceReduceSingleTileKernelINS2_10policy_hubIN4cuda3std3__45tupleIJblEEEjN6thrust24THRUST_300001_SM_1000_NS8cuda_cub9__find_if7functorIS9_EEE10Policy1000ENSB_12zip_iteratorINS8_IJNSD_26transform_input_iterator_tIbNSB_6detail15normal_iteratorINSB_10device_ptrIcEEEENSK_10functional5actorINSP_9compositeIJNSP_16operator_adaptorINS7_8equal_toIvEEEENSQ_INSP_8argumentILj0EEEEENSQ_INSP_5valueINSB_16device_referenceIcEEEEEEEEEEEEENSB_17counting_iteratorIlNSB_11use_defaultES18_S18_EEEEEEEPS9_jSF_S9_S9_NS7_10__identityEEEvT0_T1_T2_T3_T4_T6_E12temp_storage+120];
	ld.shared.u64 	%rd387, [_ZZN3cub18CUB_300001_SM_10006detail6reduce28DeviceReduceSingleTileKernelINS2_10policy_hubIN4cuda3std3__45tupleIJblEEEjN6thrust24THRUST_300001_SM_1000_NS8cuda_cub9__find_if7functorIS9_EEE10Policy1000ENSB_12zip_iteratorINS8_IJNSD_26transform_input_iterator_tIbNSB_6detail15normal_iteratorINSB_10device_ptrIcEEEENSK_10functional5actorINSP_9compositeIJNSP_16operator_adaptorINS7_8equal_toIvEEEENSQ_INSP_8argumentILj0EEEEENSQ_INSP_5valueINSB_16device_referenceIcEEEEEEEEEEEEENSB_17counting_iteratorIlNSB_11use_defaultES18_S18_EEEEEEEPS9_jSF_S9_S9_NS7_10__identityEEEvT0_T1_T2_T3_T4_T6_E12temp_storage+128];
	setp.eq.s16 	%p323, %rs416, 0;
	setp.eq.s16 	%p324, %rs417, 0;
	min.s64 	%rd388, %rd387, %rd386;
	selp.b16 	%rs418, %rs415, 1, %p324;
	selp.b16 	%rs432, %rs417, %rs418, %p323;
	selp.b64 	%rd389, %rd386, %rd388, %p324;
	selp.b64 	%rd402, %rd387, %rd389, %p323;
	bra.uni 	$L__BB4_121;
$L__BB4_43:
	// begin inline asm
	mov.u32 %r191, %laneid;
	// end inline asm
	and.b32  	%r212, %r1, 992;
	add.s32 	%r213, %r212, 32;
	setp.gt.u32 	%p235, %r213, %r44;
	not.b32 	%r214, %r212;
	add.s32 	%r215, %r44, %r214;
	selp.b32 	%r210, %r215, 31, %p235;
	cvt.u32.u16 	%r216, %rs432;
	and.b32  	%r193, %r216, 255;
	mov.b32 	%r209, 1;
	mov.b32 	%r211, -1;
	// begin inline asm
	shfl.sync.down.b32 %r192, %r193, %r209, %r210, %r211;
	// end inline asm
	// begin inline asm
	shfl.sync.down.b32 %r197, %r198, %r209, %r210, %r211;
	// end inline asm
	mov.b64 	{%r203, %r208}, %rd402;
	// begin inline asm
	shfl.sync.down.b32 %r202, %r203, %r209, %r210, %r211;
	// end inline asm
	// begin inline asm
	shfl.sync.down.b32 %r207, %r208, %r209, %r210, %r211;
	// end inline asm
	mov.b64 	%rd42, {%r202, %r207};
	cvt.u16.u32 	%rs32, %r192;
	setp.ge.s32 	%p236, %r191, %r210;
	@%p236 bra 	$L__BB4_47;
	and.b16  	%rs331, %rs432, 255;
	setp.eq.s16 	%p237, %rs331, 0;
	and.b16  	%rs332, %rs32, 255;
	setp.eq.s16 	%p238, %rs332, 0;
	or.pred  	%p239, %p237, %p238;
	@%p239 bra 	$L__BB4_46;
	min.s64 	%rd402, %rd42, %rd402;
	mov.b16 	%rs432, 1;
	bra.uni 	$L__BB4_47;
$L__BB4_46:
	setp.eq.s16 	%p240, %rs331, 0;
	selp.b16 	%rs432, %rs32, %rs432, %p240;
	selp.b64 	%rd402, %rd42, %rd402, %p240;
$L__BB4_47:
	cvt.u32.u16 	%r237, %rs432;
	and.b32  	%r218, %r237, 255;
	mov.b32 	%r234, 2;
	mov.b32 	%r236, -1;
	// begin inline asm
	shfl.sync.down.b32 %r217, %r218, %r234, %r210, %r236;
	// end inline asm
	// begin inline asm
	shfl.sync.down.b32 %r222, %r223, %r234, %r210, %r236;
	// end inline asm
	mov.b64 	{%r228, %r233}, %rd402;
	// begin inline asm
	shfl.sync.down.b32 %r227, %r228, %r234, %r210, %r236;
	// end inline asm
	// begin inline asm
	shfl.sync.down.b32 %r232, %r233, %r234, %r210, %r236;
	// end inline asm
	mov.b64 	%rd46, {%r227, %r232};
	cvt.u16.u32 	%rs35, %r217;
	add.s32 	%r238, %r191, 2;
	setp.gt.s32 	%p241, %r238, %r210;
	@%p241 bra 	$L__BB4_51;
	and.b16  	%rs335, %rs432, 255;
	setp.eq.s16 	%p242, %rs335, 0;
	and.b16  	%rs336, %rs35, 255;
	setp.eq.s16 	%p243, %rs336, 0;
	or.pred  	%p244, %p242, %p243;
	@%p244 bra 	$L__BB4_50;
	min.s64 	%rd402, %rd46, %rd402;
	mov.b16 	%rs432, 1;
	bra.uni 	$L__BB4_51;
$L__BB4_50:
	setp.eq.s16 	%p245, %rs335, 0;
	selp.b16 	%rs432, %rs35, %rs432, %p245;
	selp.b64 	%rd402, %rd46, %rd402, %p245;
$L__BB4_51:
	cvt.u32.u16 	%r259, %rs432;
	and.b32  	%r240, %r259, 255;
	mov.b32 	%r256, 4;
	mov.b32 	%r258, -1;
	// begin inline asm
	shfl.sync.down.b32 %r239, %r240, %r256, %r210, %r258;
	// end inline asm
	// begin inline asm
	shfl.sync.down.b32 %r244, %r245, %r256, %r210, %r258;
	// end inline asm
	mov.b64 	{%r250, %r255}, %rd402;
	// begin inline asm
	shfl.sync.down.b32 %r249, %r250, %r256, %r210, %r258;
	// end inline asm
	// begin inline asm
	shfl.sync.down.b32 %r254, %r255, %r256, %r210, %r258;
	// end inline asm
	mov.b64 	%rd50, {%r249, %r254};
	cvt.u16.u32 	%rs38, %r239;
	add.s32 	%r260, %r191, 4;
	setp.gt.s32 	%p246, %r260, %r210;
	@%p246 bra 	$L__BB4_55;
	and.b16  	%rs339, %rs432, 255;
	setp.eq.s16 	%p247, %rs339, 0;
	and.b16  	%rs340, %rs38, 255;
	setp.eq.s16 	%p248, %rs340, 0;
	or.pred  	%p249, %p247, %p248;
	@%p249 bra 	$L__BB4_54;
	min.s64 	%rd402, %rd50, %rd402;
	mov.b16 	%rs432, 1;
	bra.uni 	$L__BB4_55;
$L__BB4_54:
	setp.eq.s16 	%p250, %rs339, 0;
	selp.b16 	%rs432, %rs38, %rs432, %p250;
	selp.b64 	%rd402, %rd50, %rd402, %p250;
$L__BB4_55:
	cvt.u32.u16 	%r281, %rs432;
	and.b32  	%r262, %r281, 255;
	mov.b32 	%r278, 8;
	mov.b32 	%r280, -1;
	// begin inline asm
	shfl.sync.down.b32 %r261, %r262, %r278, %r210, %r280;
	// end inline asm
	// begin inline asm
	shfl.sync.down.b32 %r266, %r267, %r278, %r210, %r280;
	// end inline asm
	mov.b64 	{%r272, %r277}, %rd402;
	// begin inline asm
	shfl.sync.down.b32 %r271, %r272, %r278, %r210, %r280;
	// end inline asm
	// begin inline asm
	shfl.sync.down.b32 %r276, %r277, %r278, %r210, %r280;
	// end inline asm
	mov.b64 	%rd54, {%r271, %r276};
	cvt.u16.u32 	%rs41, %r261;
	add.s32 	%r282, %r191, 8;
	setp.gt.s32 	%p251, %r282, %r210;
	@%p251 bra 	$L__BB4_59;
	and.b16  	%rs343, %rs432, 255;
	setp.eq.s16 	%p252, %rs343, 0;
	and.b16  	%rs344, %rs41, 255;
	setp.eq.s16 	%p253, %rs344, 0;
	or.pred  	%p254, %p252, %p253;
	@%p254 bra 	$L__BB4_58;
	min.s64 	%rd402, %rd54, %rd402;
	mov.b16 	%rs432, 1;
	bra.uni 	$L__BB4_59;
$L__BB4_58:
	setp.eq.s16 	%p255, %rs343, 0;
	selp.b16 	%rs432, %rs41, %rs432, %p255;
	selp.b64 	%rd402, %rd54, %rd402, %p255;
$L__BB4_59:
	cvt.u32.u16 	%r303, %rs432;
	and.b32  	%r284, %r303, 255;
	mov.b32 	%r300, 16;
	mov.b32 	%r302, -1;
	// begin inline asm
	shfl.sync.down.b32 %r283, %r284, %r300, %r210, %r302;
	// end inline asm
	// begin inline asm
	shfl.sync.down.b32 %r288, %r289, %r300, %r210, %r302;
	// end inline asm
	mov.b64 	{%r294, %r299}, %rd402;
	// begin inline asm
	shfl.sync.down.b32 %r293, %r294, %r300, %r210, %r302;
	// end inline asm
	// begin inline asm
	shfl.sync.down.b32 %r298, %r299, %r300, %r210, %r302;
	// end inline asm
	mov.b64 	%rd58, {%r293, %r298};
	cvt.u16.u32 	%rs44, %r283;
	add.s32 	%r304, %r191, 16;
	setp.gt.s32 	%p256, %r304, %r210;
	@%p256 bra 	$L__BB4_63;
	and.b16  	%rs347, %rs432, 255;
	setp.eq.s16 	%p257, %rs347, 0;
	and.b16  	%rs348, %rs44, 255;
	setp.eq.s16 	%p258, %rs348, 0;
	or.pred  	%p259, %p257, %p258;
	@%p259 bra 	$L__BB4_62;
	min.s64 	%rd402, %rd58, %rd402;
	mov.b16 	%rs432, 1;
	bra.uni 	$L__BB4_63;
$L__BB4_62:
	setp.eq.s16 	%p260, %rs347, 0;
	selp.b16 	%rs432, %rs44, %rs432, %p260;
	selp.b64 	%rd402, %rd58, %rd402, %p260;
$L__BB4_63:
	setp.ne.s32 	%p261, %r191, 0;
	@%p261 bra 	$L__BB4_65;
	shr.u32 	%r305, %r1, 1;
	and.b32  	%r306, %r305, 496;
	mov.u32 	%r307, _ZZN3cub18CUB_300001_SM_10006detail6reduce28DeviceReduceSingleTileKernelINS2_10policy_hubIN4cuda3std3__45tupleIJblEEEjN6thrust24THRUST_300001_SM_1000_NS8cuda_cub9__find_if7functorIS9_EEE10Policy1000ENSB_12zip_iteratorINS8_IJNSD_26transform_input_iterator_tIbNSB_6detail15normal_iteratorINSB_10device_ptrIcEEEENSK_10functional5actorINSP_9compositeIJNSP_16operator_adaptorINS7_8equal_toIvEEEENSQ_INSP_8argumentILj0EEEEENSQ_INSP_5valueINSB_16device_referenceIcEEEEEEEEEEEEENSB_17counting_iteratorIlNSB_11use_defaultES18_S18_EEEEEEEPS9_jSF_S9_S9_NS7_10__identityEEEvT0_T1_T2_T3_T4_T6_E12temp_storage;
	add.s32 	%r308, %r307, %r306;
	st.shared.u8 	[%r308+8], %rs432;
	st.shared.u64 	[%r308+16], %rd402;
$L__BB4_65:
	bar.sync 	0;
	setp.ne.s32 	%p262, %r1, 0;
	@%p262 bra 	$L__BB4_121;
	setp.lt.u32 	%p263, %r44, 33;
	@%p263 bra 	$L__BB4_68;
	ld.shared.u8 	%rs351, [_ZZN3cub18CUB_300001_SM_10006detail6reduce28DeviceReduceSingleTileKernelINS2_10policy_hubIN4cuda3std3__45tupleIJblEEEjN6thrust24THRUST_300001_SM_1000_NS8cuda_cub9__find_if7functorIS9_EEE10Policy1000ENSB_12zip_iteratorINS8_IJNSD_26transform_input_iterator_tIbNSB_6detail15normal_iteratorINSB_10device_ptrIcEEEENSK_10functional5actorINSP_9compositeIJNSP_16operator_adaptorINS7_8equal_toIvEEEENSQ_INSP_8argumentILj0EEEEENSQ_INSP_5valueINSB_16device_referenceIcEEEEEEEEEEEEENSB_17counting_iteratorIlNSB_11use_defaultES18_S18_EEEEEEEPS9_jSF_S9_S9_NS7_10__identityEEEvT0_T1_T2_T3_T4_T6_E12temp_storage+24];
	ld.shared.u64 	%rd342, [_ZZN3cub18CUB_300001_SM_10006detail6reduce28DeviceReduceSingleTileKernelINS2_10policy_hubIN4cuda3std3__45tupleIJblEEEjN6thrust24THRUST_300001_SM_1000_NS8cuda_cub9__find_if7functorIS9_EEE10Policy1000ENSB_12zip_iteratorINS8_IJNSD_26transform_input_iterator_tIbNSB_6detail15normal_iteratorINSB_10device_ptrIcEEEENSK_10functional5actorINSP_9compositeIJNSP_16operator_adaptorINS7_8equal_toIvEEEENSQ_INSP_8argumentILj0EEEEENSQ_INSP_5valueINSB_16device_referenceIcEEEEEEEEEEEEENSB_17counting_iteratorIlNSB_11use_defaultES18_S18_EEEEEEEPS9_jSF_S9_S9_NS7_10__identityEEEvT0_T1_T2_T3_T4_T6_E12temp_storage+32];
	and.b16  	%rs352, %rs432, 255;
	setp.eq.s16 	%p264, %rs352, 0;
	setp.eq.s16 	%p265, %rs351, 0;
	min.s64 	%rd343, %rd342, %rd402;
	selp.b16 	%rs353, %rs432, 1, %p265;
	selp.b16 	%rs432, %rs351, %rs353, %p264;
	selp.b64 	%rd344, %rd402, %rd343, %p265;
	selp.b64 	%rd402, %rd342, %rd344, %p264;
$L__BB4_68:
	setp.lt.u32 	%p266, %r44, 65;
	@%p266 bra 	$L__BB4_70;
	ld.shared.u8 	%rs354, [_ZZN3cub18CUB_300001_SM_10006detail6reduce28DeviceReduceSingleTileKernelINS2_10policy_hubIN4cuda3std3__45tupleIJblEEEjN6thrust24THRUST_300001_SM_1000_NS8cuda_cub9__find_if7functorIS9_EEE10Policy1000ENSB_12zip_iteratorINS8_IJNSD_26transform_input_iterator_tIbNSB_6detail15normal_iteratorINSB_10device_ptrIcEEEENSK_10functional5actorINSP_9compositeIJNSP_16operator_adaptorINS7_8equal_toIvEEEENSQ_INSP_8argumentILj0EEEEENSQ_INSP_5valueINSB_16device_referenceIcEEEEEEEEEEEEENSB_17counting_iteratorIlNSB_11use_defaultES18_S18_EEEEEEEPS9_jSF_S9_S9_NS7_10__identityEEEvT0_T1_T2_T3_T4_T6_E12temp_storage+40];
	ld.shared.u64 	%rd345, [_ZZN3cub18CUB_300001_SM_10006detail6reduce28DeviceReduceSingleTileKernelINS2_10policy_hubIN4cuda3std3__45tupleIJblEEEjN6thrust24THRUST_300001_SM_1000_NS8cuda_cub9__find_if7functorIS9_EEE10Policy1000ENSB_12zip_iteratorINS8_IJNSD_26transform_input_iterator_tIbNSB_6detail15normal_iteratorINSB_10device_ptrIcEEEENSK_10functional5actorINSP_9compositeIJNSP_16operator_adaptorINS7_8equal_toIvEEEENSQ_INSP_8argumentILj0EEEEENSQ_INSP_5valueINSB_16device_referenceIcEEEEEEEEEEEEENSB_17counting_iteratorIlNSB_11use_defaultES18_S18_EEEEEEEPS9_jSF_S9_S9_NS7_10__identityEEEvT0_T1_T2_T3_T4_T6_E12temp_storage+48];
	and.b16  	%rs355, %rs432, 255;
	setp.eq.s16 	%p267, %rs355, 0;
	setp.eq.s16 	%p268, %rs354, 0;
	min.s64 	%rd346, %rd345, %rd402;
	selp.b16 	%rs356, %rs432, 1, %p268;
	selp.b16 	%rs432, %rs354, %rs356, %p267;
	selp.b64 	%rd347, %rd402, %rd346, %p268;
	selp.b64 	%rd402, %rd345, %rd347, %p267;
$L__BB4_70:
	setp.lt.u32 	%p269, %r44, 97;
	@%p269 bra 	$L__BB4_72;
	ld.shared.u8 	%rs357, [_ZZN3cub18CUB_300001_SM_10006detail6reduce28DeviceReduceSingleTileKernelINS2_10policy_hubIN4cuda3std3__45tupleIJblEEEjN6thrust24THRUST_300001_SM_1000_NS8cuda_cub9__find_if7functorIS9_EEE10Policy1000ENSB_12zip_iteratorINS8_IJNSD_26transform_input_iterator_tIbNSB_6detail15normal_iteratorINSB_10device_ptrIcEEEENSK_10functional5actorINSP_9compositeIJNSP_16operator_adaptorINS7_8equal_toIvEEEENSQ_INSP_8argumentILj0EEEEENSQ_INSP_5valueINSB_16device_referenceIcEEEEEEEEEEEEENSB_17counting_iteratorIlNSB_11use_defaultES18_S18_EEEEEEEPS9_jSF_S9_S9_NS7_10__identityEEEvT0_T1_T2_T3_T4_T6_E12temp_storage+56];
	ld.shared.u64 	%rd348, [_ZZN3cub18CUB_300001_SM_10006detail6reduce28DeviceReduceSingleTileKernelINS2_10policy_hubIN4cuda3std3__45tupleIJblEEEjN6thrust24THRUST_300001_SM_1000_NS8cuda_cub9__find_if7functorIS9_EEE10Policy1000ENSB_12zip_iteratorINS8_IJNSD_26transform_input_iterator_tIbNSB_6detail15normal_iteratorINSB_10device_ptrIcEEEENSK_10functional5actorINSP_9compositeIJNSP_16operator_adaptorINS7_8equal_toIvEEEENSQ_INSP_8argumentILj0EEEEENSQ_INSP_5valueINSB_16device_referenceIcEEEEEEEEEEEEENSB_17counting_iteratorIlNSB_11use_defaultES18_S18_EEEEEEEPS9_jSF_S9_S9_NS7_10__identityEEEvT0_T1_T2_T3_T4_T6_E12temp_storage+64];
	and.b16  	%rs358, %rs432, 255;
	setp.eq.s16 	%p270, %rs358, 0;
	setp.eq.s16 	%p271, %rs357, 0;
	min.s64 	%rd349, %rd348, %rd402;
	selp.b16 	%rs359, %rs432, 1, %p271;
	selp.b16 	%rs432, %rs357, %rs359, %p270;
	selp.b64 	%rd350, %rd402, %rd349, %p271;
	selp.b64 	%rd402, %rd348, %rd350, %p270;
$L__BB4_72:
	setp.lt.u32 	%p272, %r44, 129;
	@%p272 bra 	$L__BB4_74;
	ld.shared.u8 	%rs360, [_ZZN3cub18CUB_300001_SM_10006detail6reduce28DeviceReduceSingleTileKernelINS2_10policy_hubIN4cuda3std3__45tupleIJblEEEjN6thrust24THRUST_300001_SM_1000_NS8cuda_cub9__find_if7functorIS9_EEE10Policy1000ENSB_12zip_iteratorINS8_IJNSD_26transform_input_iterator_tIbNSB_6detail15normal_iteratorINSB_10device_ptrIcEEEENSK_10functional5actorINSP_9compositeIJNSP_16operator_adaptorINS7_8equal_toIvEEEENSQ_INSP_8argumentILj0EEEEENSQ_INSP_5valueINSB_16device_referenceIcEEEEEEEEEEEEENSB_17counting_iteratorIlNSB_11use_defaultES18_S18_EEEEEEEPS9_jSF_S9_S9_NS7_10__identityEEEvT0_T1_T2_T3_T4_T6_E12temp_storage+72];
	ld.shared.u64 	%rd351, [_ZZN3cub18CUB_300001_SM_10006detail6reduce28DeviceReduceSingleTileKernelINS2_10policy_hubIN4cuda3std3__45tupleIJblEEEjN6thrust24THRUST_300001_SM_1000_NS8cuda_cub9__find_if7functorIS9_EEE10Policy1000ENSB_12zip_iteratorINS8_IJNSD_26transform_input_iterator_tIbNSB_6detail15normal_iteratorINSB_10device_ptrIcEEEENSK_10functional5actorINSP_9compositeIJNSP_16operator_adaptorINS7_8equal_toIvEEEENSQ_INSP_8argumentILj0EEEEENSQ_INSP_5valueINSB_16device_referenceIcEEEEEEEEEEEEENSB_17counting_iteratorIlNSB_11use_defaultES18_S18_EEEEEEEPS9_jSF_S9_S9_NS7_10__identityEEEvT0_T1_T2_T3_T4_T6_E12temp_storage+80];
	and.b16  	%rs361, %rs432, 255;
	setp.eq.s16 	%p273, %rs361, 0;
	setp.eq.s16 	%p274, %rs360, 0;
	min.s64 	%rd352, %rd351, %rd402;
	selp.b16 	%rs362, %rs432, 1, %p274;
	selp.b16 	%rs432, %rs360, %rs362, %p273;
	selp.b64 	%rd353, %rd402, %rd352, %p274;
	selp.b64 	%rd402, %rd351, %rd353, %p273;
$L__BB4_74:
	setp.lt.u32 	%p275, %r44, 161;
	@%p275 bra 	$L__BB4_76;
	ld.shared.u8 	%rs363, [_ZZN3cub18CUB_300001_SM_10006detail6reduce28DeviceReduceSingleTileKernelINS2_10policy_hubIN4cuda3std3__45tupleIJblEEEjN6thrust24THRUST_300001_SM_1000_NS8cuda_cub9__find_if7functorIS9_EEE10Policy1000ENSB_12zip_iteratorINS8_IJNSD_26transform_input_iterator_tIbNSB_6detail15normal_iteratorINSB_10device_ptrIcEEEENSK_10functional5actorINSP_9compositeIJNSP_16operator_adaptorINS7_8equal_toIvEEEENSQ_INSP_8argumentILj0EEEEENSQ_INSP_5valueINSB_16device_referenceIcEEEEEEEEEEEEENSB_17counting_iteratorIlNSB_11use_defaultES18_S18_EEEEEEEPS9_jSF_S9_S9_NS7_10__identityEEEvT0_T1_T2_T3_T4_T6_E12temp_storage+88];
	ld.shared.u64 	%rd354, [_ZZN3cub18CUB_300001_SM_10006detail6reduce28DeviceReduceSingleTileKernelINS2_10policy_hubIN4cuda3std3__45tupleIJblEEEjN6thrust24THRUST_300001_SM_1000_NS8cuda_cub9__find_if7functorIS9_EEE10Policy1000ENSB_12zip_iteratorINS8_IJNSD_26transform_input_iterator_tIbNSB_6detail15normal_iteratorINSB_10device_ptrIcEEEENSK_10functional5actorINSP_9compositeIJNSP_16operator_adaptorINS7_8equal_toIvEEEENSQ_INSP_8argumentILj0EEEEENSQ_INSP_5valueINSB_16device_referenceIcEEEEEEEEEEEEENSB_17counting_iteratorIlNSB_11use_defaultES18_S18_EEEEEEEPS9_jSF_S9_S9_NS7_10__identityEEEvT0_T1_T2_T3_T4_T6_E12temp_storage+96];
	and.b16  	%rs364, %rs432, 255;
	setp.eq.s16 	%p276, %rs364, 0;
	setp.eq.s16 	%p277, %rs363, 0;
	min.s64 	%rd355, %rd354, %rd402;
	selp.b16 	%rs365, %rs432, 1, %p277;
	selp.b16 	%rs432, %rs363, %rs365, %p276;
	selp.b64 	%rd356, %rd402, %rd355, %p277;
	selp.b64 	%rd402, %rd354, %rd356, %p276;
$L__BB4_76:
	setp.lt.u32 	%p278, %r44, 193;
	@%p278 bra 	$L__BB4_78;
	ld.shared.u8 	%rs366, [_ZZN3cub18CUB_300001_SM_10006detail6reduce28DeviceReduceSingleTileKernelINS2_10policy_hubIN4cuda3std3__45tupleIJblEEEjN6thrust24THRUST_300001_SM_1000_NS8cuda_cub9__find_if7functorIS9_EEE10Policy1000ENSB_12zip_iteratorINS8_IJNSD_26transform_input_iterator_tIbNSB_6detail15normal_iteratorINSB_10device_ptrIcEEEENSK_10functional5actorINSP_9compositeIJNSP_16operator_adaptorINS7_8equal_toIvEEEENSQ_INSP_8argumentILj0EEEEENSQ_INSP_5valueINSB_16device_referenceIcEEEEEEEEEEEEENSB_17counting_iteratorIlNSB_11use_defaultES18_S18_EEEEEEEPS9_jSF_S9_S9_NS7_10__identityEEEvT0_T1_T2_T3_T4_T6_E12temp_storage+104];
	ld.shared.u64 	%rd357, [_ZZN3cub18CUB_300001_SM_10006detail6reduce28DeviceReduceSingleTileKernelINS2_10policy_hubIN4cuda3std3__45tupleIJblEEEjN6thrust24THRUST_300001_SM_1000_NS8cuda_cub9__find_if7functorIS9_EEE10Policy1000ENSB_12zip_iteratorINS8_IJNSD_26transform_input_iterator_tIbNSB_6detail15normal_iteratorINSB_10device_ptrIcEEEENSK_10functional5actorINSP_9compositeIJNSP_16operator_adaptorINS7_8equal_toIvEEEENSQ_INSP_8argumentILj0EEEEENSQ_INSP_5valueINSB_16device_referenceIcEEEEEEEEEEEEENSB_17counting_iteratorIlNSB_11use_defaultES18_S18_EEEEEEEPS9_jSF_S9_S9_NS7_10__identityEEEvT0_T1_T2_T3_T4_T6_E12temp_storage+112];
	and.b16  	%rs367, %rs432, 255;
	setp.eq.s16 	%p279, %rs367, 0;
	setp.eq.s16 	%p280, %rs366, 0;
	min.s64 	%rd358, %rd357, %rd402;
	selp.b16 	%rs368, %rs432, 1, %p280;
	selp.b16 	%rs432, %rs366, %rs368, %p279;
	selp.b64 	%rd359, %rd402, %rd358, %p280;
	selp.b64 	%rd402, %rd357, %rd359, %p279;
$L__BB4_78:
	setp.lt.u32 	%p281, %r44, 225;
	@%p281 bra 	$L__BB4_121;
	ld.shared.u8 	%rs369, [_ZZN3cub18CUB_300001_SM_10006detail6reduce28DeviceReduceSingleTileKernelINS2_10policy_hubIN4cuda3std3__45tupleIJblEEEjN6thrust24THRUST_300001_SM_1000_NS8cuda_cub9__find_if7functorIS9_EEE10Policy1000ENSB_12zip_iteratorINS8_IJNSD_26transform_input_iterator_tIbNSB_6detail15normal_iteratorINSB_10device_ptrIcEEEENSK_10functional5actorINSP_9compositeIJNSP_16operator_adaptorINS7_8equal_toIvEEEENSQ_INSP_8argumentILj0EEEEENSQ_INSP_5valueINSB_16device_referenceIcEEEEEEEEEEEEENSB_17counting_iteratorIlNSB_11use_defaultES18_S18_EEEEEEEPS9_jSF_S9_S9_NS7_10__identityEEEvT0_T1_T2_T3_T4_T6_E12temp_storage+120];
	ld.shared.u64 	%rd360, [_ZZN3cub18CUB_300001_SM_10006detail6reduce28DeviceReduceSingleTileKernelINS2_10policy_hubIN4cuda3std3__45tupleIJblEEEjN6thrust24THRUST_300001_SM_1000_NS8cuda_cub9__find_if7functorIS9_EEE10Policy1000ENSB_12zip_iteratorINS8_IJNSD_26transform_input_iterator_tIbNSB_6detail15normal_iteratorINSB_10device_ptrIcEEEENSK_10functional5actorINSP_9compositeIJNSP_16operator_adaptorINS7_8equal_toIvEEEENSQ_INSP_8argumentILj0EEEEENSQ_INSP_5valueINSB_16device_referenceIcEEEEEEEEEEEEENSB_17counting_iteratorIlNSB_11use_defaultES18_S18_EEEEEEEPS9_jSF_S9_S9_NS7_10__identityEEEvT0_T1_T2_T3_T4_T6_E12temp_storage+128];
	and.b16  	%rs370, %rs432, 255;
	setp.eq.s16 	%p282, %rs370, 0;
	setp.eq.s16 	%p283, %rs369, 0;
	min.s64 	%rd361, %rd360, %rd402;
	selp.b16 	%rs371, %rs432, 1, %p283;
	selp.b16 	%rs432, %rs369, %rs371, %p282;
	selp.b64 	%rd362, %rd402, %rd361, %p283;
	selp.b64 	%rd402, %rd360, %rd362, %p282;
	bra.uni 	$L__BB4_121;
$L__BB4_80:
	mov.u32 	%r20, %tid.x;
	cvta.to.global.u64 	%rd120, %rd116;
	ld.global.u8 	%rs97, [%rd120];
	cvt.u64.u32 	%rd75, %r20;
	add.s64 	%rd76, %rd2, %rd75;
	ld.global.u8 	%rs99, [%rd76];
	setp.eq.s16 	%p3, %rs99, %rs97;
	add.s32 	%r46, %r20, 256;
	cvt.u64.u32 	%rd121, %r46;
	ld.global.u8 	%rs100, [%rd76+256];
	setp.eq.s16 	%p4, %rs100, %rs97;
	add.s32 	%r47, %r20, 512;
	cvt.u64.u32 	%rd122, %r47;
	add.s64 	%rd123, %rd117, %rd122;
	ld.global.u8 	%rs103, [%rd76+512];
	setp.eq.s16 	%p5, %rs103, %rs97;
	add.s64 	%rd124, %rd123, 256;
	ld.global.u8 	%rs104, [%rd76+768];
	setp.eq.s16 	%p7, %rs104, %rs97;
	or.pred  	%p9, %p3, %p4;
	selp.b64 	%rd125, %rd75, %rd121, %p3;
	add.s64 	%rd126, %rd117, %rd125;
	min.s64 	%rd127, %rd123, %rd126;
	selp.b64 	%rd128, %rd127, %rd126, %p5;
	or.pred  	%p10, %p9, %p5;
	selp.b64 	%rd129, %rd128, %rd123, %p9;
	min.s64 	%rd130, %rd124, %rd129;
	selp.b64 	%rd131, %rd130, %rd129, %p7;
	or.pred  	%p11, %p10, %p7;
	selp.u16 	%rs432, 1, 0, %p11;
	selp.b64 	%rd402, %rd131, %rd124, %p10;
	add.s32 	%r21, %r44, -1024;
	setp.lt.u32 	%p12, %r21, 1024;
	mov.b32 	%r428, 1024;
	@%p12 bra 	$L__BB4_84;
	mov.b32 	%r428, 1024;
$L__BB4_82:
	cvt.u64.u32 	%rd132, %r428;
	add.s64 	%rd133, %rd75, %rd132;
	add.s64 	%rd134, %rd76, %rd132;
	add.s64 	%rd135, %rd133, %rd117;
	ld.global.u8 	%rs105, [%rd134];
	setp.eq.s16 	%p13, %rs105, %rs97;
	add.s64 	%rd136, %rd135, 256;
	ld.global.u8 	%rs107, [%rd134+256];
	setp.eq.s16 	%p14, %rs107, %rs97;
	selp.u16 	%rs108, 1, 0, %p14;
	add.s64 	%rd137, %rd135, 512;
	ld.global.u8 	%rs109, [%rd134+512];
	setp.eq.s16 	%p15, %rs109, %rs97;
	selp.u16 	%rs110, 1, 0, %p15;
	add.s64 	%rd138, %rd135, 768;
	ld.global.u8 	%rs111, [%rd134+768];
	setp.eq.s16 	%p16, %rs111, %rs97;
	selp.u16 	%rs112, 1, 0, %p16;
	and.b16  	%rs113, %rs432, 255;
	setp.eq.s16 	%p17, %rs113, 0;
	selp.u16 	%rs114, 1, 0, %p13;
	min.s64 	%rd139, %rd135, %rd402;
	selp.b16 	%rs115, 1, %rs432, %p13;
	selp.b64 	%rd140, %rd139, %rd402, %p13;
	selp.b16 	%rs116, %rs114, %rs115, %p17;
	and.b16  	%rs117, %rs116, 255;
	selp.b64 	%rd141, %rd135, %rd140, %p17;
	setp.eq.s16 	%p18, %rs117, 0;
	min.s64 	%rd142, %rd136, %rd141;
	selp.b16 	%rs118, 1, %rs116, %p14;
	selp.b64 	%rd143, %rd142, %rd141, %p14;
	selp.b16 	%rs119, %rs108, %rs118, %p18;
	and.b16  	%rs120, %rs119, 255;
	selp.b64 	%rd144, %rd136, %rd143, %p18;
	setp.eq.s16 	%p19, %rs120, 0;
	min.s64 	%rd145, %rd137, %rd144;
	selp.b16 	%rs121, 1, %rs119, %p15;
	selp.b64 	%rd146, %rd145, %rd144, %p15;
	selp.b16 	%rs122, %rs110, %rs121, %p19;
	and.b16  	%rs123, %rs122, 255;
	selp.b64 	%rd147, %rd137, %rd146, %p19;
	setp.eq.s16 	%p20, %rs123, 0;
	min.s64 	%rd148, %rd138, %rd147;
	selp.b16 	%rs124, 1, %rs122, %p16;
	selp.b64 	%rd149, %rd148, %rd147, %p16;
	selp.b16 	%rs432, %rs112, %rs124, %p20;
	selp.b64 	%rd402, %rd138, %rd149, %p20;
	sub.s32 	%r49, %r44, %r428;
	setp.lt.u32 	%p21, %r49, 1024;
	@%p21 bra 	$L__BB4_97;
	add.s32 	%r428, %r428, 1024;
	setp.le.u32 	%p22, %r428, %r21;
	@%p22 bra 	$L__BB4_82;
$L__BB4_84:
	setp.le.u32 	%p23, %r44, %r428;
	sub.s32 	%r50, %r44, %r428;
	setp.ge.s32 	%p24, %r20, %r50;
	or.pred  	%p25, %p23, %p24;
	@%p25 bra 	$L__BB4_97;
	not.b32 	%r52, %r20;
	add.s32 	%r53, %r44, %r52;
	sub.s32 	%r25, %r53, %r428;
	shr.u32 	%r54, %r25, 8;
	add.s32 	%r26, %r54, 1;
	and.b32  	%r27, %r26, 7;
	setp.lt.u32 	%p26, %r25, 1792;
	mov.u32 	%r433, %r20;
	@%p26 bra 	$L__BB4_89;
	or.b32  	%r431, %r20, 1024;
	add.s32 	%r430, %r20, %r428;
	and.b32  	%r55, %r26, 33554424;
	neg.s32 	%r429, %r55;
$L__BB4_87:
	.pragma "nounroll";
	cvt.u64.u32 	%rd151, %r430;
	add.s64 	%rd152, %rd2, %rd151;
	add.s64 	%rd153, %rd117, %rd151;
	ld.global.u8 	%rs126, [%rd152];
	setp.eq.s16 	%p27, %rs126, %rs97;
	selp.u16 	%rs128, 1, 0, %p27;
	and.b16  	%rs129, %rs432, 255;
	setp.ne.s16 	%p29, %rs129, 0;
	and.pred  	%p30, %p29, %p27;
	min.s64 	%rd154, %rd153, %rd402;
	setp.eq.s16 	%p31, %rs129, 0;
	selp.b16 	%rs130, %rs128, %rs432, %p31;
	selp.b64 	%rd155, %rd153, %rd402, %p31;
	selp.b16 	%rs131, 1, %rs130, %p30;
	and.b16  	%rs132, %rs131, 255;
	selp.b64 	%rd156, %rd154, %rd155, %p30;
	add.s32 	%r56, %r430, 256;
	cvt.u64.u32 	%rd157, %r56;
	add.s64 	%rd158, %rd2, %rd157;
	add.s64 	%rd159, %rd117, %rd157;
	ld.global.u8 	%rs133, [%rd158];
	setp.eq.s16 	%p32, %rs133, %rs97;
	selp.u16 	%rs134, 1, 0, %p32;
	setp.ne.s16 	%p34, %rs132, 0;
	and.pred  	%p35, %p34, %p32;
	min.s64 	%rd160, %rd159, %rd156;
	setp.eq.s16 	%p36, %rs132, 0;
	selp.b16 	%rs135, %rs134, %rs131, %p36;
	selp.b64 	%rd161, %rd159, %rd156, %p36;
	selp.b16 	%rs136, 1, %rs135, %p35;
	and.b16  	%rs137, %rs136, 255;
	selp.b64 	%rd162, %rd160, %rd161, %p35;
	add.s32 	%r57, %r430, 512;
	cvt.u64.u32 	%rd163, %r57;
	add.s64 	%rd164, %rd2, %rd163;
	add.s64 	%rd165, %rd117, %rd163;
	ld.global.u8 	%rs138, [%rd164];
	setp.eq.s16 	%p37, %rs138, %rs97;
	selp.u16 	%rs139, 1, 0, %p37;
	setp.ne.s16 	%p39, %rs137, 0;
	and.pred  	%p40, %p39, %p37;
	min.s64 	%rd166, %rd165, %rd162;
	setp.eq.s16 	%p41, %rs137, 0;
	selp.b16 	%rs140, %rs139, %rs136, %p41;
	selp.b64 	%rd167, %rd165, %rd162, %p41;
	selp.b16 	%rs141, 1, %rs140, %p40;
	and.b16  	%rs142, %rs141, 255;
	selp.b64 	%rd168, %rd166, %rd167, %p40;
	add.s32 	%r58, %r430, 768;
	cvt.u64.u32 	%rd169, %r58;
	add.s64 	%rd170, %rd2, %rd169;
	add.s64 	%rd171, %rd117, %rd169;
	ld.global.u8 	%rs143, [%rd170];
	setp.eq.s16 	%p42, %rs143, %rs97;
	selp.u16 	%rs144, 1, 0, %p42;
	setp.ne.s16 	%p44, %rs142, 0;
	and.pred  	%p45, %p44, %p42;
	min.s64 	%rd172, %rd171, %rd168;
	setp.eq.s16 	%p46, %rs142, 0;
	selp.b16 	%rs145, %rs144, %rs141, %p46;
	selp.b64 	%rd173, %rd171, %rd168, %p46;
	selp.b16 	%rs146, 1, %rs145, %p45;
	and.b16  	%rs147, %rs146, 255;
	selp.b64 	%rd174, %rd172, %rd173, %p45;
	add.s32 	%r59, %r430, 1024;
	cvt.u64.u32 	%rd175, %r59;
	add.s64 	%rd176, %rd2, %rd175;
	add.s64 	%rd177, %rd117, %rd175;
	ld.global.u8 	%rs148, [%rd176];
	setp.eq.s16 	%p47, %rs148, %rs97;
	selp.u16 	%rs149, 1, 0, %p47;
	setp.ne.s16 	%p49, %rs147, 0;
	and.pred  	%p50, %p49, %p47;
	min.s64 	%rd178, %rd177, %rd174;
	setp.eq.s16 	%p51, %rs147, 0;
	selp.b16 	%rs150, %rs149, %rs146, %p51;
	selp.b64 	%rd179, %rd177, %rd174, %p51;
	selp.b16 	%rs151, 1, %rs150, %p50;
	and.b16  	%rs152, %rs151, 255;
	selp.b64 	%rd180, %rd178, %rd179, %p50;
	add.s32 	%r60, %r430, 1280;
	cvt.u64.u32 	%rd181, %r60;
	add.s64 	%rd182, %rd2, %rd181;
	add.s64 	%rd183, %rd117, %rd181;
	ld.global.u8 	%rs153, [%rd182];
	setp.eq.s16 	%p52, %rs153, %rs97;
	selp.u16 	%rs154, 1, 0, %p52;
	setp.ne.s16 	%p54, %rs152, 0;
	and.pred  	%p55, %p54, %p52;
	min.s64 	%rd184, %rd183, %rd180;
	setp.eq.s16 	%p56, %rs152, 0;
	selp.b16 	%rs155, %rs154, %rs151, %p56;
	selp.b64 	%rd185, %rd183, %rd180, %p56;
	selp.b16 	%rs156, 1, %rs155, %p55;
	and.b16  	%rs157, %rs156, 255;
	selp.b64 	%rd186, %rd184, %rd185, %p55;
	add.s32 	%r61, %r430, 1536;
	cvt.u64.u32 	%rd187, %r61;
	add.s64 	%rd188, %rd2, %rd187;
	add.s64 	%rd189, %rd117, %rd187;
	ld.global.u8 	%rs158, [%rd188];
	setp.eq.s16 	%p57, %rs158, %rs97;
	selp.u16 	%rs159, 1, 0, %p57;
	setp.ne.s16 	%p59, %rs157, 0;
	and.pred  	%p60, %p59, %p57;
	min.s64 	%rd190, %rd189, %rd186;
	setp.eq.s16 	%p61, %rs157, 0;
	selp.b16 	%rs160, %rs159, %rs156, %p61;
	selp.b64 	%rd191, %rd189, %rd186, %p61;
	selp.b16 	%rs161, 1, %rs160, %p60;
	and.b16  	%rs162, %rs161, 255;
	selp.b64 	%rd192, %rd190, %rd191, %p60;
	add.s32 	%r62, %r430, 1792;
	cvt.u64.u32 	%rd193, %r62;
	add.s64 	%rd194, %rd2, %rd193;
	add.s64 	%rd195, %rd117, %rd193;
	ld.global.u8 	%rs163, [%rd194];
	setp.eq.s16 	%p62, %rs163, %rs97;
	selp.u16 	%rs164, 1, 0, %p62;
	setp.ne.s16 	%p64, %rs162, 0;
	and.pred  	%p65, %p64, %p62;
	min.s64 	%rd196, %rd195, %rd192;
	setp.eq.s16 	%p66, %rs162, 0;
	selp.b16 	%rs165, %rs164, %rs161, %p66;
	selp.b64 	%rd197, %rd195, %rd192, %p66;
	selp.b16 	%rs432, 1, %rs165, %p65;
	selp.b64 	%rd402, %rd196, %rd197, %p65;
	add.s32 	%r431, %r431, 2048;
	add.s32 	%r430, %r430, 2048;
	add.s32 	%r429, %r429, 8;
	setp.ne.s32 	%p67, %r429, 0;
	@%p67 bra 	$L__BB4_87;
	add.s32 	%r433, %r431, -1024;
$L__BB4_89:
	setp.eq.s32 	%p68, %r27, 0;
	@%p68 bra 	$L__BB4_97;
	setp.lt.u32 	%p69, %r27, 4;
	@%p69 bra 	$L__BB4_92;
	add.s32 	%r63, %r433, %r428;
	cvt.u64.u32 	%rd199, %r63;
	add.s64 	%rd200, %rd2, %rd199;
	add.s64 	%rd201, %rd117, %rd199;
	ld.global.u8 	%rs167, [%rd200];
	setp.eq.s16 	%p70, %rs167, %rs97;
	selp.u16 	%rs169, 1, 0, %p70;
	and.b16  	%rs170, %rs432, 255;
	setp.ne.s16 	%p72, %rs170, 0;
	and.pred  	%p73, %p72, %p70;
	min.s64 	%rd202, %rd201, %rd402;
	setp.eq.s16 	%p74, %rs170, 0;
	selp.b16 	%rs171, %rs169, %rs432, %p74;
	selp.b64 	%rd203, %rd201, %rd402, %p74;
	selp.b16 	%rs172, 1, %rs171, %p73;
	and.b16  	%rs173, %rs172, 255;
	selp.b64 	%rd204, %rd202, %rd203, %p73;
	add.s32 	%r64, %r63, 256;
	cvt.u64.u32 	%rd205, %r64;
	add.s64 	%rd206, %rd2, %rd205;
	add.s64 	%rd207, %rd117, %rd205;
	ld.global.u8 	%rs174, [%rd206];
	setp.eq.s16 	%p75, %rs174, %rs97;
	selp.u16 	%rs175, 1, 0, %p75;
	setp.ne.s16 	%p77, %rs173, 0;
	and.pred  	%p78, %p77, %p75;
	min.s64 	%rd208, %rd207, %rd204;
	setp.eq.s16 	%p79, %rs173, 0;
	selp.b16 	%rs176, %rs175, %rs172, %p79;
	selp.b64 	%rd209, %rd207, %rd204, %p79;
	selp.b16 	%rs177, 1, %rs176, %p78;
	and.b16  	%rs178, %rs177, 255;
	selp.b64 	%rd210, %rd208, %rd209, %p78;
	add.s32 	%r65, %r63, 512;
	cvt.u64.u32 	%rd211, %r65;
	add.s64 	%rd212, %rd2, %rd211;
	add.s64 	%rd213, %rd117, %rd211;
	ld.global.u8 	%rs179, [%rd212];
	setp.eq.s16 	%p80, %rs179, %rs97;
	selp.u16 	%rs180, 1, 0, %p80;
	setp.ne.s16 	%p82, %rs178, 0;
	and.pred  	%p83, %p82, %p80;
	min.s64 	%rd214, %rd213, %rd210;
	setp.eq.s16 	%p84, %rs178, 0;
	selp.b16 	%rs181, %rs180, %rs177, %p84;
	selp.b64 	%rd215, %rd213, %rd210, %p84;
	selp.b16 	%rs182, 1, %rs181, %p83;
	and.b16  	%rs183, %rs182, 255;
	selp.b64 	%rd216, %rd214, %rd215, %p83;
	add.s32 	%r66, %r63, 768;
	cvt.u64.u32 	%rd217, %r66;
	add.s64 	%rd218, %rd2, %rd217;
	add.s64 	%rd219, %rd117, %rd217;
	ld.global.u8 	%rs184, [%rd218];
	setp.eq.s16 	%p85, %rs184, %rs97;
	selp.u16 	%rs185, 1, 0, %p85;
	setp.ne.s16 	%p87, %rs183, 0;
	and.pred  	%p88, %p87, %p85;
	min.s64 	%rd220, %rd219, %rd216;
	setp.eq.s16 	%p89, %rs183, 0;
	selp.b16 	%rs186, %rs185, %rs182, %p89;
	selp.b64 	%rd221, %rd219, %rd216, %p89;
	selp.b16 	%rs432, 1, %rs186, %p88;
	selp.b64 	%rd402, %rd220, %rd221, %p88;
	add.s32 	%r433, %r433, 1024;
$L__BB4_92:
	and.b32  	%r67, %r26, 3;
	setp.eq.s32 	%p90, %r67, 0;
	@%p90 bra 	$L__BB4_97;
	setp.eq.s32 	%p91, %r67, 1;
	@%p91 bra 	$L__BB4_95;
	add.s32 	%r68, %r433, %r428;
	cvt.u64.u32 	%rd223, %r68;
	add.s64 	%rd224, %rd2, %rd223;
	add.s64 	%rd225, %rd117, %rd223;
	ld.global.u8 	%rs188, [%rd224];
	setp.eq.s16 	%p92, %rs188, %rs97;
	selp.u16 	%rs190, 1, 0, %p92;
	and.b16  	%rs191, %rs432, 255;
	setp.ne.s16 	%p94, %rs191, 0;
	and.pred  	%p95, %p94, %p92;
	min.s64 	%rd226, %rd225, %rd402;
	setp.eq.s16 	%p96, %rs191, 0;
	selp.b16 	%rs192, %rs190, %rs432, %p96;
	selp.b64 	%rd227, %rd225, %rd402, %p96;
	selp.b16 	%rs193, 1, %rs192, %p95;
	and.b16  	%rs194, %rs193, 255;
	selp.b64 	%rd228, %rd226, %rd227, %p95;
	add.s32 	%r69, %r68, 256;
	cvt.u64.u32 	%rd229, %r69;
	add.s64 	%rd230, %rd2, %rd229;
	add.s64 	%rd231, %rd117, %rd229;
	ld.global.u8 	%rs195, [%rd230];
	setp.eq.s16 	%p97, %rs195, %rs97;
	selp.u16 	%rs196, 1, 0, %p97;
	setp.ne.s16 	%p99, %rs194, 0;
	and.pred  	%p100, %p99, %p97;
	min.s64 	%rd232, %rd231, %rd228;
	setp.eq.s16 	%p101, %rs194, 0;
	selp.b16 	%rs197, %rs196, %rs193, %p101;
	selp.b64 	%rd233, %rd231, %rd228, %p101;
	selp.b16 	%rs432, 1, %rs197, %p100;
	selp.b64 	%rd402, %rd232, %rd233, %p100;
	add.s32 	%r433, %r433, 512;
$L__BB4_95:
	and.b32  	%r70, %r25, 256;
	setp.ne.s32 	%p102, %r70, 0;
	@%p102 bra 	$L__BB4_97;
	add.s32 	%r71, %r433, %r428;
	cvt.u64.u32 	%rd234, %r71;
	add.s64 	%rd235, %rd2, %rd234;
	add.s64 	%rd236, %rd117, %rd234;
	ld.global.u8 	%rs198, [%rd235];
	setp.eq.s16 	%p103, %rs198, %rs97;
	selp.u16 	%rs200, 1, 0, %p103;
	and.b16  	%rs201, %rs432, 255;
	setp.ne.s16 	%p105, %rs201, 0;
	and.pred  	%p106, %p105, %p103;
	min.s64 	%rd237, %rd236, %rd402;
	setp.eq.s16 	%p107, %rs201, 0;
	selp.b16 	%rs202, %rs200, %rs432, %p107;
	selp.b64 	%rd238, %rd236, %rd402, %p107;
	selp.b16 	%rs432, 1, %rs202, %p106;
	selp.b64 	%rd402, %rd237, %rd238, %p106;
$L__BB4_97:
	// begin inline asm
	mov.u32 %r72, %laneid;
	// end inline asm
	cvt.u32.u16 	%r93, %rs432;
	and.b32  	%r74, %r93, 255;
	mov.b32 	%r90, 1;
	mov.b32 	%r91, 31;
	mov.b32 	%r92, -1;
	// begin inline asm
	shfl.sync.down.b32 %r73, %r74, %r90, %r91, %r92;
	// end inline asm
	// begin inline asm
	shfl.sync.down.b32 %r78, %r79, %r90, %r91, %r92;
	// end inline asm
	mov.b64 	{%r84, %r89}, %rd402;
	// begin inline asm
	shfl.sync.down.b32 %r83, %r84, %r90, %r91, %r92;
	// end inline asm
	// begin inline asm
	shfl.sync.down.b32 %r88, %r89, %r90, %r91, %r92;
	// end inline asm
	mov.b64 	%rd93, {%r83, %r88};
	cvt.u16.u32 	%rs77, %r73;
	setp.gt.s32 	%p108, %r72, 30;
	@%p108 bra 	$L__BB4_101;
	and.b16  	%rs203, %rs432, 255;
	setp.eq.s16 	%p109, %rs203, 0;
	and.b16  	%rs204, %rs77, 255;
	setp.eq.s16 	%p110, %rs204, 0;
	or.pred  	%p111, %p109, %p110;
	@%p111 bra 	$L__BB4_100;
	min.s64 	%rd402, %rd93, %rd402;
	mov.b16 	%rs432, 1;
	bra.uni 	$L__BB4_101;
$L__BB4_100:
	setp.eq.s16 	%p112, %rs203, 0;
	selp.b16 	%rs432, %rs77, %rs432, %p112;
	selp.b64 	%rd402, %rd93, %rd402, %p112;
$L__BB4_101:
	cvt.u32.u16 	%r114, %rs432;
	and.b32  	%r95, %r114, 255;
	mov.b32 	%r111, 2;
	mov.b32 	%r112, 31;
	mov.b32 	%r113, -1;
	// begin inline asm
	shfl.sync.down.b32 %r94, %r95, %r111, %r112, %r113;
	// end inline asm
	// begin inline asm
	shfl.sync.down.b32 %r99, %r100, %r111, %r112, %r113;
	// end inline asm
	mov.b64 	{%r105, %r110}, %rd402;
	// begin inline asm
	shfl.sync.down.b32 %r104, %r105, %r111, %r112, %r113;
	// end inline asm
	// begin inline asm
	shfl.sync.down.b32 %r109, %r110, %r111, %r112, %r113;
	// end inline asm
	mov.b64 	%rd97, {%r104, %r109};
	cvt.u16.u32 	%rs80, %r94;
	setp.gt.s32 	%p113, %r72, 29;
	@%p113 bra 	$L__BB4_105;
	and.b16  	%rs207, %rs432, 255;
	setp.eq.s16 	%p114, %rs207, 0;
	and.b16  	%rs208, %rs80, 255;
	setp.eq.s16 	%p115, %rs208, 0;
	or.pred  	%p116, %p114, %p115;
	@%p116 bra 	$L__BB4_104;
	min.s64 	%rd402, %rd97, %rd402;
	mov.b16 	%rs432, 1;
	bra.uni 	$L__BB4_105;
$L__BB4_104:
	setp.eq.s16 	%p117, %rs207, 0;
	selp.b16 	%rs432, %rs80, %rs432, %p117;
	selp.b64 	%rd402, %rd97, %rd402, %p117;
$L__BB4_105:
	cvt.u32.u16 	%r135, %rs432;
	and.b32  	%r116, %r135, 255;
	mov.b32 	%r132, 4;
	mov.b32 	%r133, 31;
	mov.b32 	%r134, -1;
	// begin inline asm
	shfl.sync.down.b32 %r115, %r116, %r132, %r133, %r134;
	// end inline asm
	// begin inline asm
	shfl.sync.down.b32 %r120, %r121, %r132, %r133, %r134;
	// end inline asm
	mov.b64 	{%r126, %r131}, %rd402;
	// begin inline asm
	shfl.sync.down.b32 %r125, %r126, %r132, %r133, %r134;
	// end inline asm
	// begin inline asm
	shfl.sync.down.b32 %r130, %r131, %r132, %r133, %r134;
	// end inline asm
	mov.b64 	%rd101, {%r125, %r130};
	cvt.u16.u32 	%rs83, %r115;
	setp.gt.s32 	%p118, %r72, 27;
	@%p118 bra 	$L__BB4_109;
	and.b16  	%rs211, %rs432, 255;
	setp.eq.s16 	%p119, %rs211, 0;
	and.b16  	%rs212, %rs83, 255;
	setp.eq.s16 	%p120, %rs212, 0;
	or.pred  	%p121, %p119, %p120;
	@%p121 bra 	$L__BB4_108;
	min.s64 	%rd402, %rd101, %rd402;
	mov.b16 	%rs432, 1;
	bra.uni 	$L__BB4_109;
$L__BB4_108:
	setp.eq.s16 	%p122, %rs211, 0;
	selp.b16 	%rs432, %rs83, %rs432, %p122;
	selp.b64 	%rd402, %rd101, %rd402, %p122;
$L__BB4_109:
	cvt.u32.u16 	%r156, %rs432;
	and.b32  	%r137, %r156, 255;
	mov.b32 	%r153, 8;
	mov.b32 	%r154, 31;
	mov.b32 	%r155, -1;
	// begin inline asm
	shfl.sync.down.b32 %r136, %r137, %r153, %r154, %r155;
	// end inline asm
	// begin inline asm
	shfl.sync.down.b32 %r141, %r142, %r153, %r154, %r155;
	// end inline asm
	mov.b64 	{%r147, %r152}, %rd402;
	// begin inline asm
	shfl.sync.down.b32 %r146, %r147, %r153, %r154, %r155;
	// end inline asm
	// begin inline asm
	shfl.sync.down.b32 %r151, %r152, %r153, %r154, %r155;
	// end inline asm
	mov.b64 	%rd105, {%r146, %r151};
	cvt.u16.u32 	%rs86, %r136;
	setp.gt.s32 	%p123, %r72, 23;
	@%p123 bra 	$L__BB4_113;
	and.b16  	%rs215, %rs432, 255;
	setp.eq.s16 	%p124, %rs215, 0;
	and.b16  	%rs216, %rs86, 255;
	setp.eq.s16 	%p125, %rs216, 0;
	or.pred  	%p126, %p124, %p125;
	@%p126 bra 	$L__BB4_112;
	min.s64 	%rd402, %rd105, %rd402;
	mov.b16 	%rs432, 1;
	bra.uni 	$L__BB4_113;
$L__BB4_112:
	setp.eq.s16 	%p127, %rs215, 0;
	selp.b16 	%rs432, %rs86, %rs432, %p127;
	selp.b64 	%rd402, %rd105, %rd402, %p127;
$L__BB4_113:
	cvt.u32.u16 	%r177, %rs432;
	and.b32  	%r158, %r177, 255;
	mov.b32 	%r174, 16;
	mov.b32 	%r175, 31;
	mov.b32 	%r176, -1;
	// begin inline asm
	shfl.sync.down.b32 %r157, %r158, %r174, %r175, %r176;
	// end inline asm
	// begin inline asm
	shfl.sync.down.b32 %r162, %r163, %r174, %r175, %r176;
	// end inline asm
	mov.b64 	{%r168, %r173}, %rd402;
	// begin inline asm
	shfl.sync.down.b32 %r167, %r168, %r174, %r175, %r176;
	// end inline asm
	// begin inline asm
	shfl.sync.down.b32 %r172, %r173, %r174, %r175, %r176;
	// end inline asm
	mov.b64 	%rd109, {%r167, %r172};
	cvt.u16.u32 	%rs89, %r157;
	setp.gt.s32 	%p128, %r72, 15;
	@%p128 bra 	$L__BB4_117;
	and.b16  	%rs219, %rs432, 255;
	setp.eq.s16 	%p129, %rs219, 0;
	and.b16  	%rs220, %rs89, 255;
	setp.eq.s16 	%p130, %rs220, 0;
	or.pred  	%p131, %p129, %p130;
	@%p131 bra 	$L__BB4_116;
	min.s64 	%rd402, %rd109, %rd402;
	mov.b16 	%rs432, 1;
	bra.uni 	$L__BB4_117;
$L__BB4_116:
	setp.eq.s16 	%p132, %rs219, 0;
	selp.b16 	%rs432, %rs89, %rs432, %p132;
	selp.b64 	%rd402, %rd109, %rd402, %p132;
$L__BB4_117:
	setp.ne.s32 	%p133, %r72, 0;
	@%p133 bra 	$L__BB4_119;
	shr.u32 	%r178, %r20, 1;
	and.b32  	%r179, %r178, 496;
	mov.u32 	%r180, _ZZN3cub18CUB_300001_SM_10006detail6reduce28DeviceReduceSingleTileKernelINS2_10policy_hubIN4cuda3std3__45tupleIJblEEEjN6thrust24THRUST_300001_SM_1000_NS8cuda_cub9__find_if7functorIS9_EEE10Policy1000ENSB_12zip_iteratorINS8_IJNSD_26transform_input_iterator_tIbNSB_6detail15normal_iteratorINSB_10device_ptrIcEEEENSK_10functional5actorINSP_9compositeIJNSP_16operator_adaptorINS7_8equal_toIvEEEENSQ_INSP_8argumentILj0EEEEENSQ_INSP_5valueINSB_16device_referenceIcEEEEEEEEEEEEENSB_17counting_iteratorIlNSB_11use_defaultES18_S18_EEEEEEEPS9_jSF_S9_S9_NS7_10__identityEEEvT0_T1_T2_T3_T4_T6_E12temp_storage;
	add.s32 	%r181, %r180, %r179;
	st.shared.u8 	[%r181+8], %rs432;
	st.shared.u64 	[%r181+16], %rd402;
$L__BB4_119:
	bar.sync 	0;
	setp.ne.s32 	%p134, %r20, 0;
	@%p134 bra 	$L__BB4_121;
	ld.shared.u8 	%rs223, [_ZZN3cub18CUB_300001_SM_10006detail6reduce28DeviceReduceSingleTileKernelINS2_10policy_hubIN4cuda3std3__45tupleIJblEEEjN6thrust24THRUST_300001_SM_1000_NS8cuda_cub9__find_if7functorIS9_EEE10Policy1000ENSB_12zip_iteratorINS8_IJNSD_26transform_input_iterator_tIbNSB_6detail15normal_iteratorINSB_10device_ptrIcEEEENSK_10functional5actorINSP_9compositeIJNSP_16operator_adaptorINS7_8equal_toIvEEEENSQ_INSP_8argumentILj0EEEEENSQ_INSP_5valueINSB_16device_referenceIcEEEEEEEEEEEEENSB_17counting_iteratorIlNSB_11use_defaultES18_S18_EEEEEEEPS9_jSF_S9_S9_NS7_10__identityEEEvT0_T1_T2_T3_T4_T6_E12temp_storage+24];
	ld.shared.u64 	%rd239, [_ZZN3cub18CUB_300001_SM_10006detail6reduce28DeviceReduceSingleTileKernelINS2_10policy_hubIN4cuda3std3__45tupleIJblEEEjN6thrust24THRUST_300001_SM_1000_NS8cuda_cub9__find_if7functorIS9_EEE10Policy1000ENSB_12zip_iteratorINS8_IJNSD_26transform_input_iterator_tIbNSB_6detail15normal_iteratorINSB_10device_ptrIcEEEENSK_10functional5actorINSP_9compositeIJNSP_16operator_adaptorINS7_8equal_toIvEEEENSQ_INSP_8argumentILj0EEEEENSQ_INSP_5valueINSB_16device_referenceIcEEEEEEEEEEEEENSB_17counting_iteratorIlNSB_11use_defaultES18_S18_EEEEEEEPS9_jSF_S9_S9_NS7_10__identityEEEvT0_T1_T2_T3_T4_T6_E12temp_storage+32];
	and.b16  	%rs224, %rs432, 255;
	setp.eq.s16 	%p135, %rs224, 0;
	setp.eq.s16 	%p136, %rs223, 0;
	min.s64 	%rd240, %rd239, %rd402;
	selp.b16 	%rs225, %rs432, 1, %p136;
	selp.b16 	%rs226, %rs223, %rs225, %p135;
	and.b16  	%rs227, %rs226, 255;
	selp.b64 	%rd241, %rd402, %rd240, %p136;
	selp.b64 	%rd242, %rd239, %rd241, %p135;
	ld.shared.u8 	%rs228, [_ZZN3cub18CUB_300001_SM_10006detail6reduce28DeviceReduceSingleTileKernelINS2_10policy_hubIN4cuda3std3__45tupleIJblEEEjN6thrust24THRUST_300001_SM_1000_NS8cuda_cub9__find_if7functorIS9_EEE10Policy1000ENSB_12zip_iteratorINS8_IJNSD_26transform_input_iterator_tIbNSB_6detail15normal_iteratorINSB_10device_ptrIcEEEENSK_10functional5actorINSP_9compositeIJNSP_16operator_adaptorINS7_8equal_toIvEEEENSQ_INSP_8argumentILj0EEEEENSQ_INSP_5valueINSB_16device_referenceIcEEEEEEEEEEEEENSB_17counting_iteratorIlNSB_11use_defaultES18_S18_EEEEEEEPS9_jSF_S9_S9_NS7_10__identityEEEvT0_T1_T2_T3_T4_T6_E12temp_storage+40];
	ld.shared.u64 	%rd243, [_ZZN3cub18CUB_300001_SM_10006detail6reduce28DeviceReduceSingleTileKernelINS2_10policy_hubIN4cuda3std3__45tupleIJblEEEjN6thrust24THRUST_300001_SM_1000_NS8cuda_cub9__find_if7functorIS9_EEE10Policy1000ENSB_12zip_iteratorINS8_IJNSD_26transform_input_iterator_tIbNSB_6detail15normal_iteratorINSB_10device_ptrIcEEEENSK_10functional5actorINSP_9compositeIJNSP_16operator_adaptorINS7_8equal_toIvEEEENSQ_INSP_8argumentILj0EEEEENSQ_INSP_5valueINSB_16device_referenceIcEEEEEEEEEEEEENSB_17counting_iteratorIlNSB_11use_defaultES18_S18_EEEEEEEPS9_jSF_S9_S9_NS7_10__identityEEEvT0_T1_T2_T3_T4_T6_E12temp_storage+48];
	setp.eq.s16 	%p137, %rs227, 0;
	setp.eq.s16 	%p138, %rs228, 0;
	min.s64 	%rd244, %rd243, %rd242;
	selp.b16 	%rs229, %rs226, 1, %p138;
	selp.b16 	%rs230, %rs228, %rs229, %p137;
	and.b16  	%rs231, %rs230, 255;
	selp.b64 	%rd245, %rd242, %rd244, %p138;
	selp.b64 	%rd246, %rd243, %rd245, %p137;
	ld.shared.u8 	%rs232, [_ZZN3cub18CUB_300001_SM_10006detail6reduce28DeviceReduceSingleTileKernelINS2_10policy_hubIN4cuda3std3__45tupleIJblEEEjN6thrust24THRUST_300001_SM_1000_NS8cuda_cub9__find_if7functorIS9_EEE10Policy1000ENSB_12zip_iteratorINS8_IJNSD_26transform_input_iterator_tIbNSB_6detail15normal_iteratorINSB_10device_ptrIcEEEENSK_10functional5actorINSP_9compositeIJNSP_16operator_adaptorINS7_8equal_toIvEEEENSQ_INSP_8argumentILj0EEEEENSQ_INSP_5valueINSB_16device_referenceIcEEEEEEEEEEEEENSB_17counting_iteratorIlNSB_11use_defaultES18_S18_EEEEEEEPS9_jSF_S9_S9_NS7_10__identityEEEvT0_T1_T2_T3_T4_T6_E12temp_storage+56];
	ld.shared.u64 	%rd247, [_ZZN3cub18CUB_300001_SM_10006detail6reduce28DeviceReduceSingleTileKernelINS2_10policy_hubIN4cuda3std3__45tupleIJblEEEjN6thrust24THRUST_300001_SM_1000_NS8cuda_cub9__find_if7functorIS9_EEE10Policy1000ENSB_12zip_iteratorINS8_IJNSD_26transform_input_iterator_tIbNSB_6detail15normal_iteratorINSB_10device_ptrIcEEEENSK_10functional5actorINSP_9compositeIJNSP_16operator_adaptorINS7_8equal_toIvEEEENSQ_INSP_8argumentILj0EEEEENSQ_INSP_5valueINSB_16device_referenceIcEEEEEEEEEEEEENSB_17counting_iteratorIlNSB_11use_defaultES18_S18_EEEEEEEPS9_jSF_S9_S9_NS7_10__identityEEEvT0_T1_T2_T3_T4_T6_E12temp_storage+64];
	setp.eq.s16 	%p139, %rs231, 0;
	setp.eq.s16 	%p140, %rs232, 0;
	min.s64 	%rd248, %rd247, %rd246;
	selp.b16 	%rs233, %rs230, 1, %p140;
	selp.b16 	%rs234, %rs232, %rs233, %p139;
	and.b16  	%rs235, %rs234, 255;
	selp.b64 	%rd249, %rd246, %rd248, %p140;
	selp.b64 	%rd250, %rd247, %rd249, %p139;
	ld.shared.u8 	%rs236, [_ZZN3cub18CUB_300001_SM_10006detail6reduce28DeviceReduceSingleTileKernelINS2_10policy_hubIN4cuda3std3__45tupleIJblEEEjN6thrust24THRUST_300001_SM_1000_NS8cuda_cub9__find_if7functorIS9_EEE10Policy1000ENSB_12zip_iteratorINS8_IJNSD_26transform_input_iterator_tIbNSB_6detail15normal_iteratorINSB_10device_ptrIcEEEENSK_10functional5actorINSP_9compositeIJNSP_16operator_adaptorINS7_8equal_toIvEEEENSQ_INSP_8argumentILj0EEEEENSQ_INSP_5valueINSB_16device_referenceIcEEEEEEEEEEEEENSB_17counting_iteratorIlNSB_11use_defaultES18_S18_EEEEEEEPS9_jSF_S9_S9_NS7_10__identityEEEvT0_T1_T2_T3_T4_T6_E12temp_storage+72];
	ld.shared.u64 	%rd251, [_ZZN3cub18CUB_300001_SM_10006detail6reduce28DeviceReduceSingleTileKernelINS2_10policy_hubIN4cuda3std3__45tupleIJblEEEjN6thrust24THRUST_300001_SM_1000_NS8cuda_cub9__find_if7functorIS9_EEE10Policy1000ENSB_12zip_iteratorINS8_IJNSD_26transform_input_iterator_tIbNSB_6detail15normal_iteratorINSB_10device_ptrIcEEEENSK_10functional5actorINSP_9compositeIJNSP_16operator_adaptorINS7_8equal_toIvEEEENSQ_INSP_8argumentILj0EEEEENSQ_INSP_5valueINSB_16device_referenceIcEEEEEEEEEEEEENSB_17counting_iteratorIlNSB_11use_defaultES18_S18_EEEEEEEPS9_jSF_S9_S9_NS7_10__identityEEEvT0_T1_T2_T3_T4_T6_E12temp_storage+80];
	setp.eq.s16 	%p141, %rs235, 0;
	setp.eq.s16 	%p142, %rs236, 0;
	min.s64 	%rd252, %rd251, %rd250;
	selp.b16 	%rs237, %rs234, 1, %p142;
	selp.b16 	%rs238, %rs236, %rs237, %p141;
	and.b16  	%rs239, %rs238, 255;
	selp.b64 	%rd253, %rd250, %rd252, %p142;
	selp.b64 	%rd254, %rd251, %rd253, %p141;
	ld.shared.u8 	%rs240, [_ZZN3cub18CUB_300001_SM_10006detail6reduce28DeviceReduceSingleTileKernelINS2_10policy_hubIN4cuda3std3__45tupleIJblEEEjN6thrust24THRUST_300001_SM_1000_NS8cuda_cub9__find_if7functorIS9_EEE10Policy1000ENSB_12zip_iteratorINS8_IJNSD_26transform_input_iterator_tIbNSB_6detail15normal_iteratorINSB_10device_ptrIcEEEENSK_10functional5actorINSP_9compositeIJNSP_16operator_adaptorINS7_8equal_toIvEEEENSQ_INSP_8argumentILj0EEEEENSQ_INSP_5valueINSB_16device_referenceIcEEEEEEEEEEEEENSB_17counting_iteratorIlNSB_11use_defaultES18_S18_EEEEEEEPS9_jSF_S9_S9_NS7_10__identityEEEvT0_T1_T2_T3_T4_T6_E12temp_storage+88];
	ld.shared.u64 	%rd255, [_ZZN3cub18CUB_300001_SM_10006detail6reduce28DeviceReduceSingleTileKernelINS2_10policy_hubIN4cuda3std3__45tupleIJblEEEjN6thrust24THRUST_300001_SM_1000_NS8cuda_cub9__find_if7functorIS9_EEE10Policy1000ENSB_12zip_iteratorINS8_IJNSD_26transform_input_iterator_tIbNSB_6detail15normal_iteratorINSB_10device_ptrIcEEEENSK_10functional5actorINSP_9compositeIJNSP_16operator_adaptorINS7_8equal_toIvEEEENSQ_INSP_8argumentILj0EEEEENSQ_INSP_5valueINSB_16device_referenceIcEEEEEEEEEEEEENSB_17counting_iteratorIlNSB_11use_defaultES18_S18_EEEEEEEPS9_jSF_S9_S9_NS7_10__identityEEEvT0_T1_T2_T3_T4_T6_E12temp_storage+96];
	setp.eq.s16 	%p143, %rs239, 0;
	setp.eq.s16 	%p144, %rs240, 0;
	min.s64 	%rd256, %rd255, %rd254;
	selp.b16 	%rs241, %rs238, 1, %p144;
	selp.b16 	%rs242, %rs240, %rs241, %p143;
	and.b16  	%rs243, %rs242, 255;
	selp.b64 	%rd257, %rd254, %rd256, %p144;
	selp.b64 	%rd258, %rd255, %rd257, %p143;
	ld.shared.u8 	%rs244, [_ZZN3cub18CUB_300001_SM_10006detail6reduce28DeviceReduceSingleTileKernelINS2_10policy_hubIN4cuda3std3__45tupleIJblEEEjN6thrust24THRUST_300001_SM_1000_NS8cuda_cub9__find_if7functorIS9_EEE10Policy1000ENSB_12zip_iteratorINS8_IJNSD_26transform_input_iterator_tIbNSB_6detail15normal_iteratorINSB_10device_ptrIcEEEENSK_10functional5actorINSP_9compositeIJNSP_16operator_adaptorINS7_8equal_toIvEEEENSQ_INSP_8argumentILj0EEEEENSQ_INSP_5valueINSB_16device_referenceIcEEEEEEEEEEEEENSB_17counting_iteratorIlNSB_11use_defaultES18_S18_EEEEEEEPS9_jSF_S9_S9_NS7_10__identityEEEvT0_T1_T2_T3_T4_T6_E12temp_storage+104];
	ld.shared.u64 	%rd259, [_ZZN3cub18CUB_300001_SM_10006detail6reduce28DeviceReduceSingleTileKernelINS2_10policy_hubIN4cuda3std3__45tupleIJblEEEjN6thrust24THRUST_300001_SM_1000_NS8cuda_cub9__find_if7functorIS9_EEE10Policy1000ENSB_12zip_iteratorINS8_IJNSD_26transform_input_iterator_tIbNSB_6detail15normal_iteratorINSB_10device_ptrIcEEEENSK_10functional5actorINSP_9compositeIJNSP_16operator_adaptorINS7_8equal_toIvEEEENSQ_INSP_8argumentILj0EEEEENSQ_INSP_5valueINSB_16device_referenceIcEEEEEEEEEEEEENSB_17counting_iteratorIlNSB_11use_defaultES18_S18_EEEEEEEPS9_jSF_S9_S9_NS7_10__identityEEEvT0_T1_T2_T3_T4_T6_E12temp_storage+112];
	setp.eq.s16 	%p145, %rs243, 0;
	setp.eq.s16 	%p146, %rs244, 0;
	min.s64 	%rd260, %rd259, %rd258;
	selp.b16 	%rs245, %rs242, 1, %p146;
	selp.b16 	%rs246, %rs244, %rs245, %p145;
	and.b16  	%rs247, %rs246, 255;
	selp.b64 	%rd261, %rd258, %rd260, %p146;
	selp.b64 	%rd262, %rd259, %rd261, %p145;
	ld.shared.u8 	%rs248, [_ZZN3cub18CUB_300001_SM_10006detail6reduce28DeviceReduceSingleTileKernelINS2_10policy_hubIN4cuda3std3__45tupleIJblEEEjN6thrust24THRUST_300001_SM_1000_NS8cuda_cub9__find_if7functorIS9_EEE10Policy1000ENSB_12zip_iteratorINS8_IJNSD_26transform_input_iterator_tIbNSB_6detail15normal_iteratorINSB_10device_ptrIcEEEENSK_10functional5actorINSP_9compositeIJNSP_16operator_adaptorINS7_8equal_toIvEEEENSQ_INSP_8argumentILj0EEEEENSQ_INSP_5valueINSB_16device_referenceIcEEEEEEEEEEEEENSB_17counting_iteratorIlNSB_11use_defaultES18_S18_EEEEEEEPS9_jSF_S9_S9_NS7_10__identityEEEvT0_T1_T2_T3_T4_T6_E12temp_storage+120];
	ld.shared.u64 	%rd263, [_ZZN3cub18CUB_300001_SM_10006detail6reduce28DeviceReduceSingleTileKernelINS2_10policy_hubIN4cuda3std3__45tupleIJblEEEjN6thrust24THRUST_300001_SM_1000_NS8cuda_cub9__find_if7functorIS9_EEE10Policy1000ENSB_12zip_iteratorINS8_IJNSD_26transform_input_iterator_tIbNSB_6detail15normal_iteratorINSB_10device_ptrIcEEEENSK_10functional5actorINSP_9compositeIJNSP_16operator_adaptorINS7_8equal_toIvEEEENSQ_INSP_8argumentILj0EEEEENSQ_INSP_5valueINSB_16device_referenceIcEEEEEEEEEEEEENSB_17counting_iteratorIlNSB_11use_defaultES18_S18_EEEEEEEPS9_jSF_S9_S9_NS7_10__identityEEEvT0_T1_T2_T3_T4_T6_E12temp_storage+128];
	setp.eq.s16 	%p147, %rs247, 0;
	setp.eq.s16 	%p148, %rs248, 0;
	min.s64 	%rd264, %rd263, %rd262;
	selp.b16 	%rs249, %rs246, 1, %p148;
	selp.b16 	%rs432, %rs248, %rs249, %p147;
	selp.b64 	%rd265, %rd262, %rd264, %p148;
	selp.b64 	%rd402, %rd263, %rd265, %p147;
$L__BB4_121:
	mov.u32 	%r419, %tid.x;
	setp.ne.s32 	%p325, %r419, 0;
	@%p325 bra 	$L__BB4_123;
	setp.eq.s16 	%p326, %rs96, 0;
	and.b16  	%rs420, %rs432, 255;
	setp.eq.s16 	%p327, %rs420, 0;
	min.s64 	%rd390, %rd402, %rd118;
	selp.b16 	%rs421, %rs96, 1, %p327;
	selp.b16 	%rs422, %rs432, %rs421, %p326;
	selp.b64 	%rd391, %rd118, %rd390, %p327;
	selp.b64 	%rd392, %rd402, %rd391, %p326;
	st.global.u8 	[%rd1], %rs422;
	st.global.u64 	[%rd1+8], %rd392;
$L__BB4_123:
	ret;

}
	// .globl	_ZN3cub18CUB_300001_SM_10006detail6reduce18DeviceReduceKernelINS2_10policy_hubIN4cuda3std3__45tupleIJblEEEjN6thrust24THRUST_300001_SM_1000_NS8cuda_cub9__find_if7functorIS9_EEE10Policy1000ENSB_12zip_iteratorINS8_IJNSD_26transform_input_iterator_tIbNSB_6detail15normal_iteratorINSB_10device_ptrIcEEEENSK_10functional5actorINSP_9compositeIJNSP_16operator_adaptorINS7_8equal_toIvEEEENSQ_INSP_8argumentILj0EEEEENSQ_INSP_5valueINSB_16device_referenceIcEEEEEEEEEEEEENSB_17counting_iteratorIlNSB_11use_defaultES18_S18_EEEEEEEjSF_S9_NS7_10__identityEEEvT0_PT3_T1_NS0_13GridEvenShareIS1G_EET2_T4_
.visible .entry _ZN3cub18CUB_300001_SM_10006detail6reduce18DeviceReduceKernelINS2_10policy_hubIN4cuda3std3__45tupleIJblEEEjN6thrust24THRUST_300001_SM_1000_NS8cuda_cub9__find_if7functorIS9_EEE10Policy1000ENSB_12zip_iteratorINS8_IJNSD_26transform_input_iterator_tIbNSB_6detail15normal_iteratorINSB_10device_ptrIcEEEENSK_10functional5actorINSP_9compositeIJNSP_16operator_adaptorINS7_8equal_toIvEEEENSQ_INSP_8argumentILj0EEEEENSQ_INSP_5valueINSB_16device_referenceIcEEEEEEEEEEEEENSB_17counting_iteratorIlNSB_11use_defaultES18_S18_EEEEEEEjSF_S9_NS7_10__identityEEEvT0_PT3_T1_NS0_13GridEvenShareIS1G_EET2_T4_(
	.param .align 8 .b8 _ZN3cub18CUB_300001_SM_10006detail6reduce18DeviceReduceKernelINS2_10policy_hubIN4cuda3std3__45tupleIJblEEEjN6thrust24THRUST_300001_SM_1000_NS8cuda_cub9__find_if7functorIS9_EEE10Policy1000ENSB_12zip_iteratorINS8_IJNSD_26transform_input_iterator_tIbNSB_6detail15normal_iteratorINSB_10device_ptrIcEEEENSK_10functional5actorINSP_9compositeIJNSP_16operator_adaptorINS7_8equal_toIvEEEENSQ_INSP_8argumentILj0EEEEENSQ_INSP_5valueINSB_16device_referenceIcEEEEEEEEEEEEENSB_17counting_iteratorIlNSB_11use_defaultES18_S18_EEEEEEEjSF_S9_NS7_10__identityEEEvT0_PT3_T1_NS0_13GridEvenShareIS1G_EET2_T4__param_0[32],
	.param .u64 .ptr .align 1 _ZN3cub18CUB_300001_SM_10006detail6reduce18DeviceReduceKernelINS2_10policy_hubIN4cuda3std3__45tupleIJblEEEjN6thrust24THRUST_300001_SM_1000_NS8cuda_cub9__find_if7functorIS9_EEE10Policy1000ENSB_12zip_iteratorINS8_IJNSD_26transform_input_iterator_tIbNSB_6detail15normal_iteratorINSB_10device_ptrIcEEEENSK_10functional5actorINSP_9compositeIJNSP_16operator_adaptorINS7_8equal_toIvEEEENSQ_INSP_8argumentILj0EEEEENSQ_INSP_5valueINSB_16device_referenceIcEEEEEEEEEEEEENSB_17counting_iteratorIlNSB_11use_defaultES18_S18_EEEEEEEjSF_S9_NS7_10__identityEEEvT0_PT3_T1_NS0_13GridEvenShareIS1G_EET2_T4__param_1,
	.param .u32 _ZN3cub18CUB_300001_SM_10006detail6reduce18DeviceReduceKernelINS2_10policy_hubIN4cuda3std3__45tupleIJblEEEjN6thrust24THRUST_300001_SM_1000_NS8cuda_cub9__find_if7functorIS9_EEE10Policy1000ENSB_12zip_iteratorINS8_IJNSD_26transform_input_iterator_tIbNSB_6detail15normal_iteratorINSB_10device_ptrIcEEEENSK_10functional5actorINSP_9compositeIJNSP_16operator_adaptorINS7_8equal_toIvEEEENSQ_INSP_8argumentILj0EEEEENSQ_INSP_5valueINSB_16device_referenceIcEEEEEEEEEEEEENSB_17counting_iteratorIlNSB_11use_defaultES18_S18_EEEEEEEjSF_S9_NS7_10__identityEEEvT0_PT3_T1_NS0_13GridEvenShareIS1G_EET2_T4__param_2,
	.param .align 4 .b8 _ZN3cub18CUB_300001_SM_10006detail6reduce18DeviceReduceKernelINS2_10policy_hubIN4cuda3std3__45tupleIJblEEEjN6thrust24THRUST_300001_SM_1000_NS8cuda_cub9__find_if7functorIS9_EEE10Policy1000ENSB_12zip_iteratorINS8_IJNSD_26transform_input_iterator_tIbNSB_6detail15normal_iteratorINSB_10device_ptrIcEEEENSK_10functional5actorINSP_9compositeIJNSP_16operator_adaptorINS7_8equal_toIvEEEENSQ_INSP_8argumentILj0EEEEENSQ_INSP_5valueINSB_16device_referenceIcEEEEEEEEEEEEENSB_17counting_iteratorIlNSB_11use_defaultES18_S18_EEEEEEEjSF_S9_NS7_10__identityEEEvT0_PT3_T1_NS0_13GridEvenShareIS1G_EET2_T4__param_3[40],
	.param .align 1 .b8 _ZN3cub18CUB_300001_SM_10006detail6reduce18DeviceReduceKernelINS2_10policy_hubIN4cuda3std3__45tupleIJblEEEjN6thrust24THRUST_300001_SM_1000_NS8cuda_cub9__find_if7functorIS9_EEE10Policy1000ENSB_12zip_iteratorINS8_IJNSD_26transform_input_iterator_tIbNSB_6detail15normal_iteratorINSB_10device_ptrIcEEEENSK_10functional5actorINSP_9compositeIJNSP_16operator_adaptorINS7_8equal_toIvEEEENSQ_INSP_8argumentILj0EEEEENSQ_INSP_5valueINSB_16device_referenceIcEEEEEEEEEEEEENSB_17counting_iteratorIlNSB_11use_defaultES18_S18_EEEEEEEjSF_S9_NS7_10__identityEEEvT0_PT3_T1_NS0_13GridEvenShareIS1G_EET2_T4__param_4[1],
	.param .align 1 .b8 _ZN3cub18CUB_300001_SM_10006detail6reduce18DeviceReduceKernelINS2_10policy_hubIN4cuda3std3__45tupleIJblEEEjN6thrust24THRUST_300001_SM_1000_NS8cuda_cub9__find_if7functorIS9_EEE10Policy1000ENSB_12zip_iteratorINS8_IJNSD_26transform_input_iterator_tIbNSB_6detail15normal_iteratorINSB_10device_ptrIcEEEENSK_10functional5actorINSP_9compositeIJNSP_16operator_adaptorINS7_8equal_toIvEEEENSQ_INSP_8argumentILj0EEEEENSQ_INSP_5valueINSB_16device_referenceIcEEEEEEEEEEEEENSB_17counting_iteratorIlNSB_11use_defaultES18_S18_EEEEEEEjSF_S9_NS7_10__identityEEEvT0_PT3_T1_NS0_13GridEvenShareIS1G_EET2_T4__param_5[1]
)
.maxntid 256
{
	.reg .pred 	%p<325>;
	.reg .b16 	%rs<457>;
	.reg .b32 	%r<478>;
	.reg .b64 	%rd<452>;
	// demoted variable
	.shared .align 8 .b8 _ZZN3cub18CUB_300001_SM_10006detail6reduce18DeviceReduceKernelINS2_10policy_hubIN4cuda3std3__45tupleIJblEEEjN6thrust24THRUST_300001_SM_1000_NS8cuda_cub9__find_if7functorIS9_EEE10Policy1000ENSB_12zip_iteratorINS8_IJNSD_26transform_input_iterator_tIbNSB_6detail15normal_iteratorINSB_10device_ptrIcEEEENSK_10functional5actorINSP_9compositeIJNSP_16operator_adaptorINS7_8equal_toIvEEEENSQ_INSP_8argumentILj0EEEEENSQ_INSP_5valueINSB_16device_referenceIcEEEEEEEEEEEEENSB_17counting_iteratorIlNSB_11use_defaultES18_S18_EEEEEEEjSF_S9_NS7_10__identityEEEvT0_PT3_T1_NS0_13GridEvenShareIS1G_EET2_T4_E12temp_storage[152];
	ld.param.u64 	%rd114, [_ZN3cub18CUB_300001_SM_10006detail6reduce18DeviceReduceKernelINS2_10policy_hubIN4cuda3std3__45tupleIJblEEEjN6thrust24THRUST_300001_SM_1000_NS8cuda_cub9__find_if7functorIS9_EEE10Policy1000ENSB_12zip_iteratorINS8_IJNSD_26transform_input_iterator_tIbNSB_6detail15normal_iteratorINSB_10device_ptrIcEEEENSK_10functional5actorINSP_9compositeIJNSP_16operator_adaptorINS7_8equal_toIvEEEENSQ_INSP_8argumentILj0EEEEENSQ_INSP_5valueINSB_16device_referenceIcEEEEEEEEEEEEENSB_17counting_iteratorIlNSB_11use_defaultES18_S18_EEEEEEEjSF_S9_NS7_10__identityEEEvT0_PT3_T1_NS0_13GridEvenShareIS1G_EET2_T4__param_0+24];
	ld.param.u64 	%rd113, [_ZN3cub18CUB_300001_SM_10006detail6reduce18DeviceReduceKernelINS2_10policy_hubIN4cuda3std3__45tupleIJblEEEjN6thrust24THRUST_300001_SM_1000_NS8cuda_cub9__find_if7functorIS9_EEE10Policy1000ENSB_12zip_iteratorINS8_IJNSD_26transform_input_iterator_tIbNSB_6detail15normal_iteratorINSB_10device_ptrIcEEEENSK_10functional5actorINSP_9compositeIJNSP_16operator_adaptorINS7_8equal_toIvEEEENSQ_INSP_8argumentILj0EEEEENSQ_INSP_5valueINSB_16device_referenceIcEEEEEEEEEEEEENSB_17counting_iteratorIlNSB_11use_defaultES18_S18_EEEEEEEjSF_S9_NS7_10__identityEEEvT0_PT3_T1_NS0_13GridEvenShareIS1G_EET2_T4__param_0+16];
	ld.param.u32 	%r1, [_ZN3cub18CUB_300001_SM_10006detail6reduce18DeviceReduceKernelINS2_10policy_hubIN4cuda3std3__45tupleIJblEEEjN6thrust24THRUST_300001_SM_1000_NS8cuda_cub9__find_if7functorIS9_EEE10Policy1000ENSB_12zip_iteratorINS8_IJNSD_26transform_input_iterator_tIbNSB_6detail15normal_iteratorINSB_10device_ptrIcEEEENSK_10functional5actorINSP_9compositeIJNSP_16operator_adaptorINS7_8equal_toIvEEEENSQ_INSP_8argumentILj0EEEEENSQ_INSP_5valueINSB_16device_referenceIcEEEEEEEEEEEEENSB_17counting_iteratorIlNSB_11use_defaultES18_S18_EEEEEEEjSF_S9_NS7_10__identityEEEvT0_PT3_T1_NS0_13GridEvenShareIS1G_EET2_T4__param_3+20];
	ld.param.u32 	%r2, [_ZN3cub18CUB_300001_SM_10006detail6reduce18DeviceReduceKernelINS2_10policy_hubIN4cuda3std3__45tupleIJblEEEjN6thrust24THRUST_300001_SM_1000_NS8cuda_cub9__find_if7functorIS9_EEE10Policy1000ENSB_12zip_iteratorINS8_IJNSD_26transform_input_iterator_tIbNSB_6detail15normal_iteratorINSB_10device_ptrIcEEEENSK_10functional5actorINSP_9compositeIJNSP_16operator_adaptorINS7_8equal_toIvEEEENSQ_INSP_8argumentILj0EEEEENSQ_INSP_5valueINSB_16device_referenceIcEEEEEEEEEEEEENSB_17counting_iteratorIlNSB_11use_defaultES18_S18_EEEEEEEjSF_S9_NS7_10__identityEEEvT0_PT3_T1_NS0_13GridEvenShareIS1G_EET2_T4__param_3+24];
	ld.param.u64 	%rd112, [_ZN3cub18CUB_300001_SM_10006detail6reduce18DeviceReduceKernelINS2_10policy_hubIN4cuda3std3__45tupleIJblEEEjN6thrust24THRUST_300001_SM_1000_NS8cuda_cub9__find_if7functorIS9_EEE10Policy1000ENSB_12zip_iteratorINS8_IJNSD_26transform_input_iterator_tIbNSB_6detail15normal_iteratorINSB_10device_ptrIcEEEENSK_10functional5actorINSP_9compositeIJNSP_16operator_adaptorINS7_8equal_toIvEEEENSQ_INSP_8argumentILj0EEEEENSQ_INSP_5valueINSB_16device_referenceIcEEEEEEEEEEEEENSB_17counting_iteratorIlNSB_11use_defaultES18_S18_EEEEEEEjSF_S9_NS7_10__identityEEEvT0_PT3_T1_NS0_13GridEvenShareIS1G_EET2_T4__param_0];
	cvta.to.global.u64 	%rd1, %rd112;
	mov.u32 	%r3, %ctaid.x;
	shl.b32 	%r4, %r2, 10;
	shl.b32 	%r5, %r3, 10;
	sub.s32 	%r6, %r1, %r5;
	setp.gt.u32 	%p1, %r6, 1023;
	@%p1 bra 	$L__BB5_78;
	mov.u32 	%r7, %tid.x;
	setp.ge.u32 	%p148, %r7, %r6;
	mov.b16 	%rs426, 0;
	mov.b64 	%rd421, 0;
	mov.u32 	%r465, %r7;
	@%p148 bra 	$L__BB5_3;
	add.s32 	%r211, %r5, %r7;
	cvt.u64.u32 	%rd267, %r211;
	cvta.to.global.u64 	%rd268, %rd113;
	add.s64 	%rd269, %rd1, %rd267;
	add.s64 	%rd421, %rd114, %rd267;
	ld.global.u8 	%rs249, [%rd269];
	ld.global.u8 	%rs250, [%rd268];
	setp.eq.s16 	%p149, %rs249, %rs250;
	selp.u16 	%rs426, 1, 0, %p149;
	add.s32 	%r465, %r7, 256;
$L__BB5_3:
	setp.ge.u32 	%p150, %r465, %r6;
	@%p150 bra 	$L__BB5_16;
	cvta.to.global.u64 	%rd271, %rd113;
	ld.global.u8 	%rs3, [%rd271];
	not.b32 	%r212, %r465;
	add.s32 	%r10, %r1, %r212;
	sub.s32 	%r213, %r10, %r5;
	shr.u32 	%r214, %r213, 8;
	add.s32 	%r11, %r214, 1;
	and.b32  	%r12, %r11, 7;
	setp.lt.u32 	%p151, %r213, 1792;
	@%p151 bra 	$L__BB5_8;
	add.s32 	%r464, %r465, 1024;
	add.s32 	%r463, %r465, %r5;
	and.b32  	%r215, %r11, 33554424;
	neg.s32 	%r462, %r215;
$L__BB5_6:
	.pragma "nounroll";
	cvt.u64.u32 	%rd272, %r463;
	add.s64 	%rd273, %rd1, %rd272;
	add.s64 	%rd274, %rd114, %rd272;
	ld.global.u8 	%rs252, [%rd273];
	setp.eq.s16 	%p152, %rs252, %rs3;
	selp.u16 	%rs254, 1, 0, %p152;
	and.b16  	%rs255, %rs426, 255;
	setp.ne.s16 	%p154, %rs255, 0;
	and.pred  	%p155, %p154, %p152;
	min.s64 	%rd275, %rd274, %rd421;
	setp.eq.s16 	%p156, %rs255, 0;
	selp.b64 	%rd276, %rd274, %rd421, %p156;
	selp.b16 	%rs256, %rs254, %rs426, %p156;
	selp.b64 	%rd277, %rd275, %rd276, %p155;
	selp.b16 	%rs257, 1, %rs256, %p155;
	and.b16  	%rs258, %rs257, 255;
	add.s32 	%r216, %r463, 256;
	cvt.u64.u32 	%rd278, %r216;
	add.s64 	%rd279, %rd1, %rd278;
	add.s64 	%rd280, %rd114, %rd278;
	ld.global.u8 	%rs259, [%rd279];
	setp.eq.s16 	%p157, %rs259, %rs3;
	selp.u16 	%rs260, 1, 0, %p157;
	setp.ne.s16 	%p159, %rs258, 0;
	and.pred  	%p160, %p159, %p157;
	min.s64 	%rd281, %rd280, %rd277;
	setp.eq.s16 	%p161, %rs258, 0;
	selp.b64 	%rd282, %rd280, %rd277, %p161;
	selp.b16 	%rs261, %rs260, %rs257, %p161;
	selp.b64 	%rd283, %rd281, %rd282, %p160;
	selp.b16 	%rs262, 1, %rs261, %p160;
	and.b16  	%rs263, %rs262, 255;
	add.s32 	%r217, %r463, 512;
	cvt.u64.u32 	%rd284, %r217;
	add.s64 	%rd285, %rd1, %rd284;
	add.s64 	%rd286, %rd114, %rd284;
	ld.global.u8 	%rs264, [%rd285];
	setp.eq.s16 	%p162, %rs264, %rs3;
	selp.u16 	%rs265, 1, 0, %p162;
	setp.ne.s16 	%p164, %rs263, 0;
	and.pred  	%p165, %p164, %p162;
	min.s64 	%rd287, %rd286, %rd283;
	setp.eq.s16 	%p166, %rs263, 0;
	selp.b64 	%rd288, %rd286, %rd283, %p166;
	selp.b16 	%rs266, %rs265, %rs262, %p166;
	selp.b64 	%rd289, %rd287, %rd288, %p165;
	selp.b16 	%rs267, 1, %rs266, %p165;
	and.b16  	%rs268, %rs267, 255;
	add.s32 	%r218, %r463, 768;
	cvt.u64.u32 	%rd290, %r218;
	add.s64 	%rd291, %rd1, %rd290;
	add.s64 	%rd292, %rd114, %rd290;
	ld.global.u8 	%rs269, [%rd291];
	setp.eq.s16 	%p167, %rs269, %rs3;
	selp.u16 	%rs270, 1, 0, %p167;
	setp.ne.s16 	%p169, %rs268, 0;
	and.pred  	%p170, %p169, %p167;
	min.s64 	%rd293, %rd292, %rd289;
	setp.eq.s16 	%p171, %rs268, 0;
	selp.b64 	%rd294, %rd292, %rd289, %p171;
	selp.b16 	%rs271, %rs270, %rs267, %p171;
	selp.b64 	%rd295, %rd293, %rd294, %p170;
	selp.b16 	%rs272, 1, %rs271, %p170;
	and.b16  	%rs273, %rs272, 255;
	add.s32 	%r219, %r463, 1024;
	cvt.u64.u32 	%rd296, %r219;
	add.s64 	%rd297, %rd1, %rd296;
	add.s64 	%rd298, %rd114, %rd296;
	ld.global.u8 	%rs274, [%rd297];
	setp.eq.s16 	%p172, %rs274, %rs3;
	selp.u16 	%rs275, 1, 0, %p172;
	setp.ne.s16 	%p174, %rs273, 0;
	and.pred  	%p175, %p174, %p172;
	min.s64 	%rd299, %rd298, %rd295;
	setp.eq.s16 	%p176, %rs273, 0;
	selp.b64 	%rd300, %rd298, %rd295, %p176;
	selp.b16 	%rs276, %rs275, %rs272, %p176;
	selp.b64 	%rd301, %rd299, %rd300, %p175;
	selp.b16 	%rs277, 1, %rs276, %p175;
	and.b16  	%rs278, %rs277, 255;
	add.s32 	%r220, %r463, 1280;
	cvt.u64.u32 	%rd302, %r220;
	add.s64 	%rd303, %rd1, %rd302;
	add.s64 	%rd304, %rd114, %rd302;
	ld.global.u8 	%rs279, [%rd303];
	setp.eq.s16 	%p177, %rs279, %rs3;
	selp.u16 	%rs280, 1, 0, %p177;
	setp.ne.s16 	%p179, %rs278, 0;
	and.pred  	%p180, %p179, %p177;
	min.s64 	%rd305, %rd304, %rd301;
	setp.eq.s16 	%p181, %rs278, 0;
	selp.b64 	%rd306, %rd304, %rd301, %p181;
	selp.b16 	%rs281, %rs280, %rs277, %p181;
	selp.b64 	%rd307, %rd305, %rd306, %p180;
	selp.b16 	%rs282, 1, %rs281, %p180;
	and.b16  	%rs283, %rs282, 255;
	add.s32 	%r221, %r463, 1536;
	cvt.u64.u32 	%rd308, %r221;
	add.s64 	%rd309, %rd1, %rd308;
	add.s64 	%rd310, %rd114, %rd308;
	ld.global.u8 	%rs284, [%rd309];
	setp.eq.s16 	%p182, %rs284, %rs3;
	selp.u16 	%rs285, 1, 0, %p182;
	setp.ne.s16 	%p184, %rs283, 0;
	and.pred  	%p185, %p184, %p182;
	min.s64 	%rd311, %rd310, %rd307;
	setp.eq.s16 	%p186, %rs283, 0;
	selp.b64 	%rd312, %rd310, %rd307, %p186;
	selp.b16 	%rs286, %rs285, %rs282, %p186;
	selp.b64 	%rd313, %rd311, %rd312, %p185;
	selp.b16 	%rs287, 1, %rs286, %p185;
	and.b16  	%rs288, %rs287, 255;
	add.s32 	%r222, %r463, 1792;
	cvt.u64.u32 	%rd314, %r222;
	add.s64 	%rd315, %rd1, %rd314;
	add.s64 	%rd316, %rd114, %rd314;
	ld.global.u8 	%rs289, [%rd315];
	setp.eq.s16 	%p187, %rs289, %rs3;
	selp.u16 	%rs290, 1, 0, %p187;
	setp.ne.s16 	%p189, %rs288, 0;
	and.pred  	%p190, %p189, %p187;
	min.s64 	%rd317, %rd316, %rd313;
	setp.eq.s16 	%p191, %rs288, 0;
	selp.b64 	%rd318, %rd316, %rd313, %p191;
	selp.b16 	%rs291, %rs290, %rs287, %p191;
	selp.b64 	%rd421, %rd317, %rd318, %p190;
	selp.b16 	%rs426, 1, %rs291, %p190;
	add.s32 	%r464, %r464, 2048;
	add.s32 	%r463, %r463, 2048;
	add.s32 	%r462, %r462, 8;
	setp.ne.s32 	%p192, %r462, 0;
	@%p192 bra 	$L__BB5_6;
	add.s32 	%r465, %r464, -1024;
$L__BB5_8:
	setp.eq.s32 	%p193, %r12, 0;
	@%p193 bra 	$L__BB5_16;
	setp.lt.u32 	%p194, %r12, 4;
	@%p194 bra 	$L__BB5_11;
	add.s32 	%r223, %r5, %r465;
	cvt.u64.u32 	%rd320, %r223;
	add.s64 	%rd321, %rd1, %rd320;
	add.s64 	%rd322, %rd114, %rd320;
	ld.global.u8 	%rs293, [%rd321];
	setp.eq.s16 	%p195, %rs293, %rs3;
	selp.u16 	%rs295, 1, 0, %p195;
	and.b16  	%rs296, %rs426, 255;
	setp.ne.s16 	%p197, %rs296, 0;
	and.pred  	%p198, %p197, %p195;
	min.s64 	%rd323, %rd322, %rd421;
	setp.eq.s16 	%p199, %rs296, 0;
	selp.b64 	%rd324, %rd322, %rd421, %p199;
	selp.b16 	%rs297, %rs295, %rs426, %p199;
	selp.b64 	%rd325, %rd323, %rd324, %p198;
	selp.b16 	%rs298, 1, %rs297, %p198;
	and.b16  	%rs299, %rs298, 255;
	add.s32 	%r224, %r223, 256;
	cvt.u64.u32 	%rd326, %r224;
	add.s64 	%rd327, %rd1, %rd326;
	add.s64 	%rd328, %rd114, %rd326;
	ld.global.u8 	%rs300, [%rd327];
	setp.eq.s16 	%p200, %rs300, %rs3;
	selp.u16 	%rs301, 1, 0, %p200;
	setp.ne.s16 	%p202, %rs299, 0;
	and.pred  	%p203, %p202, %p200;
	min.s64 	%rd329, %rd328, %rd325;
	setp.eq.s16 	%p204, %rs299, 0;
	selp.b64 	%rd330, %rd328, %rd325, %p204;
	selp.b16 	%rs302, %rs301, %rs298, %p204;
	selp.b64 	%rd331, %rd329, %rd330, %p203;
	selp.b16 	%rs303, 1, %rs302, %p203;
	and.b16  	%rs304, %rs303, 255;
	add.s32 	%r225, %r223, 512;
	cvt.u64.u32 	%rd332, %r225;
	add.s64 	%rd333, %rd1, %rd332;
	add.s64 	%rd334, %rd114, %rd332;
	ld.global.u8 	%rs305, [%rd333];
	setp.eq.s16 	%p205, %rs305, %rs3;
	selp.u16 	%rs306, 1, 0, %p205;
	setp.ne.s16 	%p207, %rs304, 0;
	and.pred  	%p208, %p207, %p205;
	min.s64 	%rd335, %rd334, %rd331;
	setp.eq.s16 	%p209, %rs304, 0;
	selp.b64 	%rd336, %rd334, %rd331, %p209;
	selp.b16 	%rs307, %rs306, %rs303, %p209;
	selp.b64 	%rd337, %rd335, %rd336, %p208;
	selp.b16 	%rs308, 1, %rs307, %p208;
	and.b16  	%rs309, %rs308, 255;
	add.s32 	%r226, %r223, 768;
	cvt.u64.u32 	%rd338, %r226;
	add.s64 	%rd339, %rd1, %rd338;
	add.s64 	%rd340, %rd114, %rd338;
	ld.global.u8 	%rs310, [%rd339];
	setp.eq.s16 	%p210, %rs310, %rs3;
	selp.u16 	%rs311, 1, 0, %p210;
	setp.ne.s16 	%p212, %rs309, 0;
	and.pred  	%p213, %p212, %p210;
	min.s64 	%rd341, %rd340, %rd337;
	setp.eq.s16 	%p214, %rs309, 0;
	selp.b64 	%rd342, %rd340, %rd337, %p214;
	selp.b16 	%rs312, %rs311, %rs308, %p214;
	selp.b64 	%rd421, %rd341, %rd342, %p213;
	selp.b16 	%rs426, 1, %rs312, %p213;
	add.s32 	%r465, %r465, 1024;
$L__BB5_11:
	and.b32  	%r227, %r11, 3;
	setp.eq.s32 	%p215, %r227, 0;
	@%p215 bra 	$L__BB5_16;
	setp.eq.s32 	%p216, %r227, 1;
	@%p216 bra 	$L__BB5_14;
	add.s32 	%r228, %r5, %r465;
	cvt.u64.u32 	%rd344, %r228;
	add.s64 	%rd345, %rd1, %rd344;
	add.s64 	%rd346, %rd114, %rd344;
	ld.global.u8 	%rs314, [%rd345];
	setp.eq.s16 	%p217, %rs314, %rs3;
	selp.u16 	%rs316, 1, 0, %p217;
	and.b16  	%rs317, %rs426, 255;
	setp.ne.s16 	%p219, %rs317, 0;
	and.pred  	%p220, %p219, %p217;
	min.s64 	%rd347, %rd346, %rd421;
	setp.eq.s16 	%p221, %rs317, 0;
	selp.b64 	%rd348, %rd346, %rd421, %p221;
	selp.b16 	%rs318, %rs316, %rs426, %p221;
	selp.b64 	%rd349, %rd347, %rd348, %p220;
	selp.b16 	%rs319, 1, %rs318, %p220;
	and.b16  	%rs320, %rs319, 255;
	add.s32 	%r229, %r228, 256;
	cvt.u64.u32 	%rd350, %r229;
	add.s64 	%rd351, %rd1, %rd350;
	add.s64 	%rd352, %rd114, %rd350;
	ld.global.u8 	%rs321, [%rd351];
	setp.eq.s16 	%p222, %rs321, %rs3;
	selp.u16 	%rs322, 1, 0, %p222;
	setp.ne.s16 	%p224, %rs320, 0;
	and.pred  	%p225, %p224, %p222;
	min.s64 	%rd353, %rd352, %rd349;
	setp.eq.s16 	%p226, %rs320, 0;
	selp.b64 	%rd354, %rd352, %rd349, %p226;
	selp.b16 	%rs323, %rs322, %rs319, %p226;
	selp.b64 	%rd421, %rd353, %rd354, %p225;
	selp.b16 	%rs426, 1, %rs323, %p225;
	add.s32 	%r465, %r465, 512;
$L__BB5_14:
	and.b32  	%r230, %r10, 256;
	setp.ne.s32 	%p227, %r230, 0;
	@%p227 bra 	$L__BB5_16;
	add.s32 	%r231, %r5, %r465;
	cvt.u64.u32 	%rd355, %r231;
	add.s64 	%rd356, %rd1, %rd355;
	add.s64 	%rd357, %rd114, %rd355;
	ld.global.u8 	%rs324, [%rd356];
	setp.eq.s16 	%p228, %rs324, %rs3;
	selp.u16 	%rs326, 1, 0, %p228;
	and.b16  	%rs327, %rs426, 255;
	setp.ne.s16 	%p230, %rs327, 0;
	and.pred  	%p231, %p230, %p228;
	min.s64 	%rd358, %rd357, %rd421;
	setp.eq.s16 	%p232, %rs327, 0;
	selp.b64 	%rd359, %rd357, %rd421, %p232;
	selp.b16 	%rs328, %rs326, %rs426, %p232;
	selp.b64 	%rd421, %rd358, %rd359, %p231;
	selp.b16 	%rs426, 1, %rs328, %p231;
$L__BB5_16:
	setp.lt.u32 	%p233, %r6, 256;
	@%p233 bra 	$L__BB5_41;
	// begin inline asm
	mov.u32 %r350, %laneid;
	// end inline asm
	cvt.u32.u16 	%r371, %rs426;
	and.b32  	%r352, %r371, 255;
	mov.b32 	%r368, 1;
	mov.b32 	%r369, 31;
	mov.b32 	%r370, -1;
	// begin inline asm
	shfl.sync.down.b32 %r351, %r352, %r368, %r369, %r370;
	// end inline asm
	// begin inline asm
	shfl.sync.down.b32 %r356, %r357, %r368, %r369, %r370;
	// end inline asm
	mov.b64 	{%r362, %r367}, %rd421;
	// begin inline asm
	shfl.sync.down.b32 %r361, %r362, %r368, %r369, %r370;
	// end inline asm
	// begin inline asm
	shfl.sync.down.b32 %r366, %r367, %r368, %r369, %r370;
	// end inline asm
	mov.b64 	%rd20, {%r361, %r366};
	cvt.u16.u32 	%rs16, %r351;
	setp.gt.s32 	%p283, %r350, 30;
	@%p283 bra 	$L__BB5_21;
	and.b16  	%rs370, %rs426, 255;
	setp.eq.s16 	%p284, %rs370, 0;
	and.b16  	%rs371, %rs16, 255;
	setp.eq.s16 	%p285, %rs371, 0;
	or.pred  	%p286, %p284, %p285;
	@%p286 bra 	$L__BB5_20;
	min.s64 	%rd421, %rd20, %rd421;
	mov.b16 	%rs426, 1;
	bra.uni 	$L__BB5_21;
$L__BB5_20:
	setp.eq.s16 	%p287, %rs370, 0;
	selp.b64 	%rd421, %rd20, %rd421, %p287;
	selp.b16 	%rs426, %rs16, %rs426, %p287;
$L__BB5_21:
	cvt.u32.u16 	%r392, %rs426;
	and.b32  	%r373, %r392, 255;
	mov.b32 	%r389, 2;
	mov.b32 	%r390, 31;
	mov.b32 	%r391, -1;
	// begin inline asm
	shfl.sync.down.b32 %r372, %r373, %r389, %r390, %r391;
	// end inline asm
	// begin inline asm
	shfl.sync.down.b32 %r377, %r378, %r389, %r390, %r391;
	// end inline asm
	mov.b64 	{%r383, %r388}, %rd421;
	// begin inline asm
	shfl.sync.down.b32 %r382, %r383, %r389, %r390, %r391;
	// end inline asm
	// begin inline asm
	shfl.sync.down.b32 %r387, %r388, %r389, %r390, %r391;
	// end inline asm
	mov.b64 	%rd24, {%r382, %r387};
	cvt.u16.u32 	%rs19, %r372;
	setp.gt.s32 	%p288, %r350, 29;
	@%p288 bra 	$L__BB5_25;
	and.b16  	%rs374, %rs426, 255;
	setp.eq.s16 	%p289, %rs374, 0;
	and.b16  	%rs375, %rs19, 255;
	setp.eq.s16 	%p290, %rs375, 0;
	or.pred  	%p291, %p289, %p290;
	@%p291 bra 	$L__BB5_24;
	min.s64 	%rd421, %rd24, %rd421;
	mov.b16 	%rs426, 1;
	bra.uni 	$L__BB5_25;
$L__BB5_24:
	setp.eq.s16 	%p292, %rs374, 0;
	selp.b64 	%rd421, %rd24, %rd421, %p292;
	selp.b16 	%rs426, %rs19, %rs426, %p292;
$L__BB5_25:
	cvt.u32.u16 	%r413, %rs426;
	and.b32  	%r394, %r413, 255;
	mov.b32 	%r410, 4;
	mov.b32 	%r411, 31;
	mov.b32 	%r412, -1;
	// begin inline asm
	shfl.sync.down.b32 %r393, %r394, %r410, %r411, %r412;
	// end inline asm
	// begin inline asm
	shfl.sync.down.b32 %r398, %r399, %r410, %r411, %r412;
	// end inline asm
	mov.b64 	{%r404, %r409}, %rd421;
	// begin inline asm
	shfl.sync.down.b32 %r403, %r404, %r410, %r411, %r412;
	// end inline asm
	// begin inline asm
	shfl.sync.down.b32 %r408, %r409, %r410, %r411, %r412;
	// end inline asm
	mov.b64 	%rd28, {%r403, %r408};
	cvt.u16.u32 	%rs22, %r393;
	setp.gt.s32 	%p293, %r350, 27;
	@%p293 bra 	$L__BB5_29;
	and.b16  	%rs378, %rs426, 255;
	setp.eq.s16 	%p294, %rs378, 0;
	and.b16  	%rs379, %rs22, 255;
	setp.eq.s16 	%p295, %rs379, 0;
	or.pred  	%p296, %p294, %p295;
	@%p296 bra 	$L__BB5_28;
	min.s64 	%rd421, %rd28, %rd421;
	mov.b16 	%rs426, 1;
	bra.uni 	$L__BB5_29;
$L__BB5_28:
	setp.eq.s16 	%p297, %rs378, 0;
	selp.b64 	%rd421, %rd28, %rd421, %p297;
	selp.b16 	%rs426, %rs22, %rs426, %p297;
$L__BB5_29:
	cvt.u32.u16 	%r434, %rs426;
	and.b32  	%r415, %r434, 255;
	mov.b32 	%r431, 8;
	mov.b32 	%r432, 31;
	mov.b32 	%r433, -1;
	// begin inline asm
	shfl.sync.down.b32 %r414, %r415, %r431, %r432, %r433;
	// end inline asm
	// begin inline asm
	shfl.sync.down.b32 %r419, %r420, %r431, %r432, %r433;
	// end inline asm
	mov.b64 	{%r425, %r430}, %rd421;
	// begin inline asm
	shfl.sync.down.b32 %r424, %r425, %r431, %r432, %r433;
	// end inline asm
	// begin inline asm
	shfl.sync.down.b32 %r429, %r430, %r431, %r432, %r433;
	// end inline asm
	mov.b64 	%rd32, {%r424, %r429};
	cvt.u16.u32 	%rs25, %r414;
	setp.gt.s32 	%p298, %r350, 23;
	@%p298 bra 	$L__BB5_33;
	and.b16  	%rs382, %rs426, 255;
	setp.eq.s16 	%p299, %rs382, 0;
	and.b16  	%rs383, %rs25, 255;
	setp.eq.s16 	%p300, %rs383, 0;
	or.pred  	%p301, %p299, %p300;
	@%p301 bra 	$L__BB5_32;
	min.s64 	%rd421, %rd32, %rd421;
	mov.b16 	%rs426, 1;
	bra.uni 	$L__BB5_33;
$L__BB5_32:
	setp.eq.s16 	%p302, %rs382, 0;
	selp.b64 	%rd421, %rd32, %rd421, %p302;
	selp.b16 	%rs426, %rs25, %rs426, %p302;
$L__BB5_33:
	cvt.u32.u16 	%r455, %rs426;
	and.b32  	%r436, %r455, 255;
	mov.b32 	%r452, 16;
	mov.b32 	%r453, 31;
	mov.b32 	%r454, -1;
	// begin inline asm
	shfl.sync.down.b32 %r435, %r436, %r452, %r453, %r454;
	// end inline asm
	// begin inline asm
	shfl.sync.down.b32 %r440, %r441, %r452, %r453, %r454;
	// end inline asm
	mov.b64 	{%r446, %r451}, %rd421;
	// begin inline asm
	shfl.sync.down.b32 %r445, %r446, %r452, %r453, %r454;
	// end inline asm
	// begin inline asm
	shfl.sync.down.b32 %r450, %r451, %r452, %r453, %r454;
	// end inline asm
	mov.b64 	%rd36, {%r445, %r450};
	cvt.u16.u32 	%rs28, %r435;
	setp.gt.s32 	%p303, %r350, 15;
	@%p303 bra 	$L__BB5_37;
	and.b16  	%rs386, %rs426, 255;
	setp.eq.s16 	%p304, %rs386, 0;
	and.b16  	%rs387, %rs28, 255;
	setp.eq.s16 	%p305, %rs387, 0;
	or.pred  	%p306, %p304, %p305;
	@%p306 bra 	$L__BB5_36;
	min.s64 	%rd421, %rd36, %rd421;
	mov.b16 	%rs426, 1;
	bra.uni 	$L__BB5_37;
$L__BB5_36:
	setp.eq.s16 	%p307, %rs386, 0;
	selp.b64 	%rd421, %rd36, %rd421, %p307;
	selp.b16 	%rs426, %rs28, %rs426, %p307;
$L__BB5_37:
	setp.ne.s32 	%p308, %r350, 0;
	@%p308 bra 	$L__BB5_39;
	shr.u32 	%r456, %r7, 1;
	and.b32  	%r457, %r456, 496;
	mov.u32 	%r458, _ZZN3cub18CUB_300001_SM_10006detail6reduce18DeviceReduceKernelINS2_10policy_hubIN4cuda3std3__45tupleIJblEEEjN6thrust24THRUST_300001_SM_1000_NS8cuda_cub9__find_if7functorIS9_EEE10Policy1000ENSB_12zip_iteratorINS8_IJNSD_26transform_input_iterator_tIbNSB_6detail15normal_iteratorINSB_10device_ptrIcEEEENSK_10functional5actorINSP_9compositeIJNSP_16operator_adaptorINS7_8equal_toIvEEEENSQ_INSP_8argumentILj0EEEEENSQ_INSP_5valueINSB_16device_referenceIcEEEEEEEEEEEEENSB_17counting_iteratorIlNSB_11use_defaultES18_S18_EEEEEEEjSF_S9_NS7_10__identityEEEvT0_PT3_T1_NS0_13GridEvenShareIS1G_EET2_T4_E12temp_storage;
	add.s32 	%r459, %r458, %r457;
	st.shared.u8 	[%r459+8], %rs426;
	st.shared.u64 	[%r459+16], %rd421;
$L__BB5_39:
	bar.sync 	0;
	setp.ne.s32 	%p309, %r7, 0;
	@%p309 bra 	$L__BB5_119;
	ld.shared.u8 	%rs390, [_ZZN3cub18CUB_300001_SM_10006detail6reduce18DeviceReduceKernelINS2_10policy_hubIN4cuda3std3__45tupleIJblEEEjN6thrust24THRUST_300001_SM_1000_NS8cuda_cub9__find_if7functorIS9_EEE10Policy1000ENSB_12zip_iteratorINS8_IJNSD_26transform_input_iterator_tIbNSB_6detail15normal_iteratorINSB_10device_ptrIcEEEENSK_10functional5actorINSP_9compositeIJNSP_16operator_adaptorINS7_8equal_toIvEEEENSQ_INSP_8argumentILj0EEEEENSQ_INSP_5valueINSB_16device_referenceIcEEEEEEEEEEEEENSB_17counting_iteratorIlNSB_11use_defaultES18_S18_EEEEEEEjSF_S9_NS7_10__identityEEEvT0_PT3_T1_NS0_13GridEvenShareIS1G_EET2_T4_E12temp_storage+24];
	ld.shared.u64 	%rd381, [_ZZN3cub18CUB_300001_SM_10006detail6reduce18DeviceReduceKernelINS2_10policy_hubIN4cuda3std3__45tupleIJblEEEjN6thrust24THRUST_300001_SM_1000_NS8cuda_cub9__find_if7functorIS9_EEE10Policy1000ENSB_12zip_iteratorINS8_IJNSD_26transform_input_iterator_tIbNSB_6detail15normal_iteratorINSB_10device_ptrIcEEEENSK_10functional5actorINSP_9compositeIJNSP_16operator_adaptorINS7_8equal_toIvEEEENSQ_INSP_8argumentILj0EEEEENSQ_INSP_5valueINSB_16device_referenceIcEEEEEEEEEEEEENSB_17counting_iteratorIlNSB_11use_defaultES18_S18_EEEEEEEjSF_S9_NS7_10__identityEEEvT0_PT3_T1_NS0_13GridEvenShareIS1G_EET2_T4_E12temp_storage+32];
	and.b16  	%rs391, %rs426, 255;
	setp.eq.s16 	%p310, %rs391, 0;
	setp.eq.s16 	%p311, %rs390, 0;
	min.s64 	%rd382, %rd381, %rd421;
	selp.b16 	%rs392, %rs426, 1, %p311;
	selp.b16 	%rs393, %rs390, %rs392, %p310;
	and.b16  	%rs394, %rs393, 255;
	selp.b64 	%rd383, %rd421, %rd382, %p311;
	selp.b64 	%rd384, %rd381, %rd383, %p310;
	ld.shared.u8 	%rs395, [_ZZN3cub18CUB_300001_SM_10006detail6reduce18DeviceReduceKernelINS2_10policy_hubIN4cuda3std3__45tupleIJblEEEjN6thrust24THRUST_300001_SM_1000_NS8cuda_cub9__find_if7functorIS9_EEE10Policy1000ENSB_12zip_iteratorINS8_IJNSD_26transform_input_iterator_tIbNSB_6detail15normal_iteratorINSB_10device_ptrIcEEEENSK_10functional5actorINSP_9compositeIJNSP_16operator_adaptorINS7_8equal_toIvEEEENSQ_INSP_8argumentILj0EEEEENSQ_INSP_5valueINSB_16device_referenceIcEEEEEEEEEEEEENSB_17counting_iteratorIlNSB_11use_defaultES18_S18_EEEEEEEjSF_S9_NS7_10__identityEEEvT0_PT3_T1_NS0_13GridEvenShareIS1G_EET2_T4_E12temp_storage+40];
	ld.shared.u64 	%rd385, [_ZZN3cub18CUB_300001_SM_10006detail6reduce18DeviceReduceKernelINS2_10policy_hubIN4cuda3std3__45tupleIJblEEEjN6thrust24THRUST_300001_SM_1000_NS8cuda_cub9__find_if7functorIS9_EEE10Policy1000ENSB_12zip_iteratorINS8_IJNSD_26transform_input_iterator_tIbNSB_6detail15normal_iteratorINSB_10device_ptrIcEEEENSK_10functional5actorINSP_9compositeIJNSP_16operator_adaptorINS7_8equal_toIvEEEENSQ_INSP_8argumentILj0EEEEENSQ_INSP_5valueINSB_16device_referenceIcEEEEEEEEEEEEENSB_17counting_iteratorIlNSB_11use_defaultES18_S18_EEEEEEEjSF_S9_NS7_10__identityEEEvT0_PT3_T1_NS0_13GridEvenShareIS1G_EET2_T4_E12temp_storage+48];
	setp.eq.s16 	%p312, %rs394, 0;
	setp.eq.s16 	%p313, %rs395, 0;
	min.s64 	%rd386, %rd385, %rd384;
	selp.b16 	%rs396, %rs393, 1, %p313;
	selp.b16 	%rs397, %rs395, %rs396, %p312;
	and.b16  	%rs398, %rs397, 255;
	selp.b64 	%rd387, %rd384, %rd386, %p313;
	selp.b64 	%rd388, %rd385, %rd387, %p312;
	ld.shared.u8 	%rs399, [_ZZN3cub18CUB_300001_SM_10006detail6reduce18DeviceReduceKernelINS2_10policy_hubIN4cuda3std3__45tupleIJblEEEjN6thrust24THRUST_300001_SM_1000_NS8cuda_cub9__find_if7functorIS9_EEE10Policy1000ENSB_12zip_iteratorINS8_IJNSD_26transform_input_iterator_tIbNSB_6detail15normal_iteratorINSB_10device_ptrIcEEEENSK_10functional5actorINSP_9compositeIJNSP_16operator_adaptorINS7_8equal_toIvEEEENSQ_INSP_8argumentILj0EEEEENSQ_INSP_5valueINSB_16device_referenceIcEEEEEEEEEEEEENSB_17counting_iteratorIlNSB_11use_defaultES18_S18_EEEEEEEjSF_S9_NS7_10__identityEEEvT0_PT3_T1_NS0_13GridEvenShareIS1G_EET2_T4_E12temp_storage+56];
	ld.shared.u64 	%rd389, [_ZZN3cub18CUB_300001_SM_10006detail6reduce18DeviceReduceKernelINS2_10policy_hubIN4cuda3std3__45tupleIJblEEEjN6thrust24THRUST_300001_SM_1000_NS8cuda_cub9__find_if7functorIS9_EEE10Policy1000ENSB_12zip_iteratorINS8_IJNSD_26transform_input_iterator_tIbNSB_6detail15normal_iteratorINSB_10device_ptrIcEEEENSK_10functional5actorINSP_9compositeIJNSP_16operator_adaptorINS7_8equal_toIvEEEENSQ_INSP_8argumentILj0EEEEENSQ_INSP_5valueINSB_16device_referenceIcEEEEEEEEEEEEENSB_17counting_iteratorIlNSB_11use_defaultES18_S18_EEEEEEEjSF_S9_NS7_10__identityEEEvT0_PT3_T1_NS0_13GridEvenShareIS1G_EET2_T4_E12temp_storage+64];
	setp.eq.s16 	%p314, %rs398, 0;
	setp.eq.s16 	%p315, %rs399, 0;
	min.s64 	%rd390, %rd389, %rd388;
	selp.b16 	%rs400, %rs397, 1, %p315;
	selp.b16 	%rs401, %rs399, %rs400, %p314;
	and.b16  	%rs402, %rs401, 255;
	selp.b64 	%rd391, %rd388, %rd390, %p315;
	selp.b64 	%rd392, %rd389, %rd391, %p314;
	ld.shared.u8 	%rs403, [_ZZN3cub18CUB_300001_SM_10006detail6reduce18DeviceReduceKernelINS2_10policy_hubIN4cuda3std3__45tupleIJblEEEjN6thrust24THRUST_300001_SM_1000_NS8cuda_cub9__find_if7functorIS9_EEE10Policy1000ENSB_12zip_iteratorINS8_IJNSD_26transform_input_iterator_tIbNSB_6detail15normal_iteratorINSB_10device_ptrIcEEEENSK_10functional5actorINSP_9compositeIJNSP_16operator_adaptorINS7_8equal_toIvEEEENSQ_INSP_8argumentILj0EEEEENSQ_INSP_5valueINSB_16device_referenceIcEEEEEEEEEEEEENSB_17counting_iteratorIlNSB_11use_defaultES18_S18_EEEEEEEjSF_S9_NS7_10__identityEEEvT0_PT3_T1_NS0_13GridEvenShareIS1G_EET2_T4_E12temp_storage+72];
	ld.shared.u64 	%rd393, [_ZZN3cub18CUB_300001_SM_10006detail6reduce18DeviceReduceKernelINS2_10policy_hubIN4cuda3std3__45tupleIJblEEEjN6thrust24THRUST_300001_SM_1000_NS8cuda_cub9__find_if7functorIS9_EEE10Policy1000ENSB_12zip_iteratorINS8_IJNSD_26transform_input_iterator_tIbNSB_6detail15normal_iteratorINSB_10device_ptrIcEEEENSK_10functional5actorINSP_9compositeIJNSP_16operator_adaptorINS7_8equal_toIvEEEENSQ_INSP_8argumentILj0EEEEENSQ_INSP_5valueINSB_16device_referenceIcEEEEEEEEEEEEENSB_17counting_iteratorIlNSB_11use_defaultES18_S18_EEEEEEEjSF_S9_NS7_10__identityEEEvT0_PT3_T1_NS0_13GridEvenShareIS1G_EET2_T4_E12temp_storage+80];
	setp.eq.s16 	%p316, %rs402, 0;
	setp.eq.s16 	%p317, %rs403, 0;
	min.s64 	%rd394, %rd393, %rd392;
	selp.b16 	%rs404, %rs401, 1, %p317;
	selp.b16 	%rs405, %rs403, %rs404, %p316;
	and.b16  	%rs406, %rs405, 255;
	selp.b64 	%rd395, %rd392, %rd394, %p317;
	selp.b64 	%rd396, %rd393, %rd395, %p316;
	ld.shared.u8 	%rs407, [_ZZN3cub18CUB_300001_SM_10006detail6reduce18DeviceReduceKernelINS2_10policy_hubIN4cuda3std3__45tupleIJblEEEjN6thrust24THRUST_300001_SM_1000_NS8cuda_cub9__find_if7functorIS9_EEE10Policy1000ENSB_12zip_iteratorINS8_IJNSD_26transform_input_iterator_tIbNSB_6detail15normal_iteratorINSB_10device_ptrIcEEEENSK_10functional5actorINSP_9compositeIJNSP_16operator_adaptorINS7_8equal_toIvEEEENSQ_INSP_8argumentILj0EEEEENSQ_INSP_5valueINSB_16device_referenceIcEEEEEEEEEEEEENSB_17counting_iteratorIlNSB_11use_defaultES18_S18_EEEEEEEjSF_S9_NS7_10__identityEEEvT0_PT3_T1_NS0_13GridEvenShareIS1G_EET2_T4_E12temp_storage+88];
	ld.shared.u64 	%rd397, [_ZZN3cub18CUB_300001_SM_10006detail6reduce18DeviceReduceKernelINS2_10policy_hubIN4cuda3std3__45tupleIJblEEEjN6thrust24THRUST_300001_SM_1000_NS8cuda_cub9__find_if7functorIS9_EEE10Policy1000ENSB_12zip_iteratorINS8_IJNSD_26transform_input_iterator_tIbNSB_6detail15normal_iteratorINSB_10device_ptrIcEEEENSK_10functional5actorINSP_9compositeIJNSP_16operator_adaptorINS7_8equal_toIvEEEENSQ_INSP_8argumentILj0EEEEENSQ_INSP_5valueINSB_16device_referenceIcEEEEEEEEEEEEENSB_17counting_iteratorIlNSB_11use_defaultES18_S18_EEEEEEEjSF_S9_NS7_10__identityEEEvT0_PT3_T1_NS0_13GridEvenShareIS1G_EET2_T4_E12temp_storage+96];
	setp.eq.s16 	%p318, %rs406, 0;
	setp.eq.s16 	%p319, %rs407, 0;
	min.s64 	%rd398, %rd397, %rd396;
	selp.b16 	%rs408, %rs405, 1, %p319;
	selp.b16 	%rs409, %rs407, %rs408, %p318;
	and.b16  	%rs410, %rs409, 255;
	selp.b64 	%rd399, %rd396, %rd398, %p319;
	selp.b64 	%rd400, %rd397, %rd399, %p318;
	ld.shared.u8 	%rs411, [_ZZN3cub18CUB_300001_SM_10006detail6reduce18DeviceReduceKernelINS2_10policy_hubIN4cuda3std3__45tupleIJblEEEjN6thrust24THRUST_300001_SM_1000_NS8cuda_cub9__find_if7functorIS9_EEE10Policy1000ENSB_12zip_iteratorINS8_IJNSD_26transform_input_iterator_tIbNSB_6detail15normal_iteratorINSB_10device_ptrIcEEEENSK_10functional5actorINSP_9compositeIJNSP_16operator_adaptorINS7_8equal_toIvEEEENSQ_INSP_8argumentILj0EEEEENSQ_INSP_5valueINSB_16device_referenceIcEEEEEEEEEEEEENSB_17counting_iteratorIlNSB_11use_defaultES18_S18_EEEEEEEjSF_S9_NS7_10__identityEEEvT0_PT3_T1_NS0_13GridEvenShareIS1G_EET2_T4_E12temp_storage+104];
	ld.shared.u64 	%rd401, [_ZZN3cub18CUB_300001_SM_10006detail6reduce18DeviceReduceKernelINS2_10policy_hubIN4cuda3std3__45tupleIJblEEEjN6thrust24THRUST_300001_SM_1000_NS8cuda_cub9__find_if7functorIS9_EEE10Policy1000ENSB_12zip_iteratorINS8_IJNSD_26transform_input_iterator_tIbNSB_6detail15normal_iteratorINSB_10device_ptrIcEEEENSK_10functional5actorINSP_9compositeIJNSP_16operator_adaptorINS7_8equal_toIvEEEENSQ_INSP_8argumentILj0EEEEENSQ_INSP_5valueINSB_16device_referenceIcEEEEEEEEEEEEENSB_17counting_iteratorIlNSB_11use_defaultES18_S18_EEEEEEEjSF_S9_NS7_10__identityEEEvT0_PT3_T1_NS0_13GridEvenShareIS1G_EET2_T4_E12temp_storage+112];
	setp.eq.s16 	%p320, %rs410, 0;
	setp.eq.s16 	%p321, %rs411, 0;
	min.s64 	%rd402, %rd401, %rd400;
	selp.b16 	%rs412, %rs409, 1, %p321;
	selp.b16 	%rs413, %rs411, %rs412, %p320;
	and.b16  	%rs414, %rs413, 255;
	selp.b64 	%rd403, %rd400, %rd402, %p321;
	selp.b64 	%rd404, %rd401, %rd403, %p320;
	ld.shared.u8 	%rs415, [_ZZN3cub18CUB_300001_SM_10006detail6reduce18DeviceReduceKernelINS2_10policy_hubIN4cuda3std3__45tupleIJblEEEjN6thrust24THRUST_300001_SM_1000_NS8cuda_cub9__find_if7functorIS9_EEE10Policy1000ENSB_12zip_iteratorINS8_IJNSD_26transform_input_iterator_tIbNSB_6detail15normal_iteratorINSB_10device_ptrIcEEEENSK_10functional5actorINSP_9compositeIJNSP_16operator_adaptorINS7_8equal_toIvEEEENSQ_INSP_8argumentILj0EEEEENSQ_INSP_5valueINSB_16device_referenceIcEEEEEEEEEEEEENSB_17counting_iteratorIlNSB_11use_defaultES18_S18_EEEEEEEjSF_S9_NS7_10__identityEEEvT0_PT3_T1_NS0_13GridEvenShareIS1G_EET2_T4_E12temp_storage+120];
	ld.shared.u64 	%rd405, [_ZZN3cub18CUB_300001_SM_10006detail6reduce18DeviceReduceKernelINS2_10policy_hubIN4cuda3std3__45tupleIJblEEEjN6thrust24THRUST_300001_SM_1000_NS8cuda_cub9__find_if7functorIS9_EEE10Policy1000ENSB_12zip_iteratorINS8_IJNSD_26transform_input_iterator_tIbNSB_6detail15normal_iteratorINSB_10device_ptrIcEEEENSK_10functional5actorINSP_9compositeIJNSP_16operator_adaptorINS7_8equal_toIvEEEENSQ_INSP_8argumentILj0EEEEENSQ_INSP_5valueINSB_16device_referenceIcEEEEEEEEEEEEENSB_17counting_iteratorIlNSB_11use_defaultES18_S18_EEEEEEEjSF_S9_NS7_10__identityEEEvT0_PT3_T1_NS0_13GridEvenShareIS1G_EET2_T4_E12temp_storage+128];
	setp.eq.s16 	%p322, %rs414, 0;
	setp.eq.s16 	%p323, %rs415, 0;
	min.s64 	%rd406, %rd405, %rd404;
	selp.b16 	%rs416, %rs413, 1, %p323;
	selp.b16 	%rs426, %rs415, %rs416, %p322;
	selp.b64 	%rd407, %rd404, %rd406, %p323;
	selp.b64 	%rd421, %rd405, %rd407, %p322;
	bra.uni 	$L__BB5_119;
$L__BB5_41:
	// begin inline asm
	mov.u32 %r232, %laneid;
	// end inline asm
	and.b32  	%r253, %r7, 992;
	add.s32 	%r254, %r253, 32;
	setp.gt.u32 	%p234, %r254, %r6;
	not.b32 	%r255, %r253;
	add.s32 	%r256, %r6, %r255;
	selp.b32 	%r251, %r256, 31, %p234;
	cvt.u32.u16 	%r257, %rs426;
	and.b32  	%r234, %r257, 255;
	mov.b32 	%r250, 1;
	mov.b32 	%r252, -1;
	// begin inline asm
	shfl.sync.down.b32 %r233, %r234, %r250, %r251, %r252;
	// end inline asm
	// begin inline asm
	shfl.sync.down.b32 %r238, %r239, %r250, %r251, %r252;
	// end inline asm
	mov.b64 	{%r244, %r249}, %rd421;
	// begin inline asm
	shfl.sync.down.b32 %r243, %r244, %r250, %r251, %r252;
	// end inline asm
	// begin inline asm
	shfl.sync.down.b32 %r248, %r249, %r250, %r251, %r252;
	// end inline asm
	mov.b64 	%rd41, {%r243, %r248};
	cvt.u16.u32 	%rs32, %r233;
	setp.ge.s32 	%p235, %r232, %r251;
	@%p235 bra 	$L__BB5_45;
	and.b16  	%rs329, %rs426, 255;
	setp.eq.s16 	%p236, %rs329, 0;
	and.b16  	%rs330, %rs32, 255;
	setp.eq.s16 	%p237, %rs330, 0;
	or.pred  	%p238, %p236, %p237;
	@%p238 bra 	$L__BB5_44;
	min.s64 	%rd421, %rd41, %rd421;
	mov.b16 	%rs426, 1;
	bra.uni 	$L__BB5_45;
$L__BB5_44:
	setp.eq.s16 	%p239, %rs329, 0;
	selp.b16 	%rs426, %rs32, %rs426, %p239;
	selp.b64 	%rd421, %rd41, %rd421, %p239;
$L__BB5_45:
	cvt.u32.u16 	%r278, %rs426;
	and.b32  	%r259, %r278, 255;
	mov.b32 	%r275, 2;
	mov.b32 	%r277, -1;
	// begin inline asm
	shfl.sync.down.b32 %r258, %r259, %r275, %r251, %r277;
	// end inline asm
	// begin inline asm
	shfl.sync.down.b32 %r263, %r264, %r275, %r251, %r277;
	// end inline asm
	mov.b64 	{%r269, %r274}, %rd421;
	// begin inline asm
	shfl.sync.down.b32 %r268, %r269, %r275, %r251, %r277;
	// end inline asm
	// begin inline asm
	shfl.sync.down.b32 %r273, %r274, %r275, %r251, %r277;
	// end inline asm
	mov.b64 	%rd45, {%r268, %r273};
	cvt.u16.u32 	%rs35, %r258;
	add.s32 	%r279, %r232, 2;
	setp.gt.s32 	%p240, %r279, %r251;
	@%p240 bra 	$L__BB5_49;
	and.b16  	%rs333, %rs426, 255;
	setp.eq.s16 	%p241, %rs333, 0;
	and.b16  	%rs334, %rs35, 255;
	setp.eq.s16 	%p242, %rs334, 0;
	or.pred  	%p243, %p241, %p242;
	@%p243 bra 	$L__BB5_48;
	min.s64 	%rd421, %rd45, %rd421;
	mov.b16 	%rs426, 1;
	bra.uni 	$L__BB5_49;
$L__BB5_48:
	setp.eq.s16 	%p244, %rs333, 0;
	selp.b16 	%rs426, %rs35, %rs426, %p244;
	selp.b64 	%rd421, %rd45, %rd421, %p244;
$L__BB5_49:
	cvt.u32.u16 	%r300, %rs426;
	and.b32  	%r281, %r300, 255;
	mov.b32 	%r297, 4;
	mov.b32 	%r299, -1;
	// begin inline asm
	shfl.sync.down.b32 %r280, %r281, %r297, %r251, %r299;
	// end inline asm
	// begin inline asm
	shfl.sync.down.b32 %r285, %r286, %r297, %r251, %r299;
	// end inline asm
	mov.b64 	{%r291, %r296}, %rd421;
	// begin inline asm
	shfl.sync.down.b32 %r290, %r291, %r297, %r251, %r299;
	// end inline asm
	// begin inline asm
	shfl.sync.down.b32 %r295, %r296, %r297, %r251, %r299;
	// end inline asm
	mov.b64 	%rd49, {%r290, %r295};
	cvt.u16.u32 	%rs38, %r280;
	add.s32 	%r301, %r232, 4;
	setp.gt.s32 	%p245, %r301, %r251;
	@%p245 bra 	$L__BB5_53;
	and.b16  	%rs337, %rs426, 255;
	setp.eq.s16 	%p246, %rs337, 0;
	and.b16  	%rs338, %rs38, 255;
	setp.eq.s16 	%p247, %rs338, 0;
	or.pred  	%p248, %p246, %p247;
	@%p248 bra 	$L__BB5_52;
	min.s64 	%rd421, %rd49, %rd421;
	mov.b16 	%rs426, 1;
	bra.uni 	$L__BB5_53;
$L__BB5_52:
	setp.eq.s16 	%p249, %rs337, 0;
	selp.b16 	%rs426, %rs38, %rs426, %p249;
	selp.b64 	%rd421, %rd49, %rd421, %p249;
$L__BB5_53:
	cvt.u32.u16 	%r322, %rs426;
	and.b32  	%r303, %r322, 255;
	mov.b32 	%r319, 8;
	mov.b32 	%r321, -1;
	// begin inline asm
	shfl.sync.down.b32 %r302, %r303, %r319, %r251, %r321;
	// end inline asm
	// begin inline asm
	shfl.sync.down.b32 %r307, %r308, %r319, %r251, %r321;
	// end inline asm
	mov.b64 	{%r313, %r318}, %rd421;
	// begin inline asm
	shfl.sync.down.b32 %r312, %r313, %r319, %r251, %r321;
	// end inline asm
	// begin inline asm
	shfl.sync.down.b32 %r317, %r318, %r319, %r251, %r321;
	// end inline asm
	mov.b64 	%rd53, {%r312, %r317};
	cvt.u16.u32 	%rs41, %r302;
	add.s32 	%r323, %r232, 8;
	setp.gt.s32 	%p250, %r323, %r251;
	@%p250 bra 	$L__BB5_57;
	and.b16  	%rs341, %rs426, 255;
	setp.eq.s16 	%p251, %rs341, 0;
	and.b16  	%rs342, %rs41, 255;
	setp.eq.s16 	%p252, %rs342, 0;
	or.pred  	%p253, %p251, %p252;
	@%p253 bra 	$L__BB5_56;
	min.s64 	%rd421, %rd53, %rd421;
	mov.b16 	%rs426, 1;
	bra.uni 	$L__BB5_57;
$L__BB5_56:
	setp.eq.s16 	%p254, %rs341, 0;
	selp.b16 	%rs426, %rs41, %rs426, %p254;
	selp.b64 	%rd421, %rd53, %rd421, %p254;
$L__BB5_57:
	cvt.u32.u16 	%r344, %rs426;
	and.b32  	%r325, %r344, 255;
	mov.b32 	%r341, 16;
	mov.b32 	%r343, -1;
	// begin inline asm
	shfl.sync.down.b32 %r324, %r325, %r341, %r251, %r343;
	// end inline asm
	// begin inline asm
	shfl.sync.down.b32 %r329, %r330, %r341, %r251, %r343;
	// end inline asm
	mov.b64 	{%r335, %r340}, %rd421;
	// begin inline asm
	shfl.sync.down.b32 %r334, %r335, %r341, %r251, %r343;
	// end inline asm
	// begin inline asm
	shfl.sync.down.b32 %r339, %r340, %r341, %r251, %r343;
	// end inline asm
	mov.b64 	%rd57, {%r334, %r339};
	cvt.u16.u32 	%rs44, %r324;
	add.s32 	%r345, %r232, 16;
	setp.gt.s32 	%p255, %r345, %r251;
	@%p255 bra 	$L__BB5_61;
	and.b16  	%rs345, %rs426, 255;
	setp.eq.s16 	%p256, %rs345, 0;
	and.b16  	%rs346, %rs44, 255;
	setp.eq.s16 	%p257, %rs346, 0;
	or.pred  	%p258, %p256, %p257;
	@%p258 bra 	$L__BB5_60;
	min.s64 	%rd421, %rd57, %rd421;
	mov.b16 	%rs426, 1;
	bra.uni 	$L__BB5_61;
$L__BB5_60:
	setp.eq.s16 	%p259, %rs345, 0;
	selp.b16 	%rs426, %rs44, %rs426, %p259;
	selp.b64 	%rd421, %rd57, %rd421, %p259;
$L__BB5_61:
	setp.ne.s32 	%p260, %r232, 0;
	@%p260 bra 	$L__BB5_63;
	shr.u32 	%r346, %r7, 1;
	and.b32  	%r347, %r346, 496;
	mov.u32 	%r348, _ZZN3cub18CUB_300001_SM_10006detail6reduce18DeviceReduceKernelINS2_10policy_hubIN4cuda3std3__45tupleIJblEEEjN6thrust24THRUST_300001_SM_1000_NS8cuda_cub9__find_if7functorIS9_EEE10Policy1000ENSB_12zip_iteratorINS8_IJNSD_26transform_input_iterator_tIbNSB_6detail15normal_iteratorINSB_10device_ptrIcEEEENSK_10functional5actorINSP_9compositeIJNSP_16operator_adaptorINS7_8equal_toIvEEEENSQ_INSP_8argumentILj0EEEEENSQ_INSP_5valueINSB_16device_referenceIcEEEEEEEEEEEEENSB_17counting_iteratorIlNSB_11use_defaultES18_S18_EEEEEEEjSF_S9_NS7_10__identityEEEvT0_PT3_T1_NS0_13GridEvenShareIS1G_EET2_T4_E12temp_storage;
	add.s32 	%r349, %r348, %r347;
	st.shared.u8 	[%r349+8], %rs426;
	st.shared.u64 	[%r349+16], %rd421;
$L__BB5_63:
	bar.sync 	0;
	setp.ne.s32 	%p261, %r7, 0;
	@%p261 bra 	$L__BB5_119;
	setp.lt.u32 	%p262, %r6, 33;
	@%p262 bra 	$L__BB5_66;
	ld.shared.u8 	%rs349, [_ZZN3cub18CUB_300001_SM_10006detail6reduce18DeviceReduceKernelINS2_10policy_hubIN4cuda3std3__45tupleIJblEEEjN6thrust24THRUST_300001_SM_1000_NS8cuda_cub9__find_if7functorIS9_EEE10Policy1000ENSB_12zip_iteratorINS8_IJNSD_26transform_input_iterator_tIbNSB_6detail15normal_iteratorINSB_10device_ptrIcEEEENSK_10functional5actorINSP_9compositeIJNSP_16operator_adaptorINS7_8equal_toIvEEEENSQ_INSP_8argumentILj0EEEEENSQ_INSP_5valueINSB_16device_referenceIcEEEEEEEEEEEEENSB_17counting_iteratorIlNSB_11use_defaultES18_S18_EEEEEEEjSF_S9_NS7_10__identityEEEvT0_PT3_T1_NS0_13GridEvenShareIS1G_EET2_T4_E12temp_storage+24];
	ld.shared.u64 	%rd360, [_ZZN3cub18CUB_300001_SM_10006detail6reduce18DeviceReduceKernelINS2_10policy_hubIN4cuda3std3__45tupleIJblEEEjN6thrust24THRUST_300001_SM_1000_NS8cuda_cub9__find_if7functorIS9_EEE10Policy1000ENSB_12zip_iteratorINS8_IJNSD_26transform_input_iterator_tIbNSB_6detail15normal_iteratorINSB_10device_ptrIcEEEENSK_10functional5actorINSP_9compositeIJNSP_16operator_adaptorINS7_8equal_toIvEEEENSQ_INSP_8argumentILj0EEEEENSQ_INSP_5valueINSB_16device_referenceIcEEEEEEEEEEEEENSB_17counting_iteratorIlNSB_11use_defaultES18_S18_EEEEEEEjSF_S9_NS7_10__identityEEEvT0_PT3_T1_NS0_13GridEvenShareIS1G_EET2_T4_E12temp_storage+32];
	and.b16  	%rs350, %rs426, 255;
	setp.eq.s16 	%p263, %rs350, 0;
	setp.eq.s16 	%p264, %rs349, 0;
	min.s64 	%rd361, %rd360, %rd421;
	selp.b16 	%rs351, %rs426, 1, %p264;
	selp.b16 	%rs426, %rs349, %rs351, %p263;
	selp.b64 	%rd362, %rd421, %rd361, %p264;
	selp.b64 	%rd421, %rd360, %rd362, %p263;
$L__BB5_66:
	setp.lt.u32 	%p265, %r6, 65;
	@%p265 bra 	$L__BB5_68;
	ld.shared.u8 	%rs352, [_ZZN3cub18CUB_300001_SM_10006detail6reduce18DeviceReduceKernelINS2_10policy_hubIN4cuda3std3__45tupleIJblEEEjN6thrust24THRUST_300001_SM_1000_NS8cuda_cub9__find_if7functorIS9_EEE10Policy1000ENSB_12zip_iteratorINS8_IJNSD_26transform_input_iterator_tIbNSB_6detail15normal_iteratorINSB_10device_ptrIcEEEENSK_10functional5actorINSP_9compositeIJNSP_16operator_adaptorINS7_8equal_toIvEEEENSQ_INSP_8argumentILj0EEEEENSQ_INSP_5valueINSB_16device_referenceIcEEEEEEEEEEEEENSB_17counting_iteratorIlNSB_11use_defaultES18_S18_EEEEEEEjSF_S9_NS7_10__identityEEEvT0_PT3_T1_NS0_13GridEvenShareIS1G_EET2_T4_E12temp_storage+40];
	ld.shared.u64 	%rd363, [_ZZN3cub18CUB_300001_SM_10006detail6reduce18DeviceReduceKernelINS2_10policy_hubIN4cuda3std3__45tupleIJblEEEjN6thrust24THRUST_300001_SM_1000_NS8cuda_cub9__find_if7functorIS9_EEE10Policy1000ENSB_12zip_iteratorINS8_IJNSD_26transform_input_iterator_tIbNSB_6detail15normal_iteratorINSB_10device_ptrIcEEEENSK_10functional5actorINSP_9compositeIJNSP_16operator_adaptorINS7_8equal_toIvEEEENSQ_INSP_8argumentILj0EEEEENSQ_INSP_5valueINSB_16device_referenceIcEEEEEEEEEEEEENSB_17counting_iteratorIlNSB_11use_defaultES18_S18_EEEEEEEjSF_S9_NS7_10__identityEEEvT0_PT3_T1_NS0_13GridEvenShareIS1G_EET2_T4_E12temp_storage+48];
	and.b16  	%rs353, %rs426, 255;
	setp.eq.s16 	%p266, %rs353, 0;
	setp.eq.s16 	%p267, %rs352, 0;
	min.s64 	%rd364, %rd363, %rd421;
	selp.b16 	%rs354, %rs426, 1, %p267;
	selp.b16 	%rs426, %rs352, %rs354, %p266;
	selp.b64 	%rd365, %rd421, %rd364, %p267;
	selp.b64 	%rd421, %rd363, %rd365, %p266;
$L__BB5_68:
	setp.lt.u32 	%p268, %r6, 97;
	@%p268 bra 	$L__BB5_70;
	ld.shared.u8 	%rs355, [_ZZN3cub18CUB_300001_SM_10006detail6reduce18DeviceReduceKernelINS2_10policy_hubIN4cuda3std3__45tupleIJblEEEjN6thrust24THRUST_300001_SM_1000_NS8cuda_cub9__find_if7functorIS9_EEE10Policy1000ENSB_12zip_iteratorINS8_IJNSD_26transform_input_iterator_tIbNSB_6detail15normal_iteratorINSB_10device_ptrIcEEEENSK_10functional5actorINSP_9compositeIJNSP_16operator_adaptorINS7_8equal_toIvEEEENSQ_INSP_8argumentILj0EEEEENSQ_INSP_5valueINSB_16device_referenceIcEEEEEEEEEEEEENSB_17counting_iteratorIlNSB_11use_defaultES18_S18_EEEEEEEjSF_S9_NS7_10__identityEEEvT0_PT3_T1_NS0_13GridEvenShareIS1G_EET2_T4_E12temp_storage+56];
	ld.shared.u64 	%rd366, [_ZZN3cub18CUB_300001_SM_10006detail6reduce18DeviceReduceKernelINS2_10policy_hubIN4cuda3std3__45tupleIJblEEEjN6thrust24THRUST_300001_SM_1000_NS8cuda_cub9__find_if7functorIS9_EEE10Policy1000ENSB_12zip_iteratorINS8_IJNSD_26transform_input_iterator_tIbNSB_6detail15normal_iteratorINSB_10device_ptrIcEEEENSK_10functional5actorINSP_9compositeIJNSP_16operator_adaptorINS7_8equal_toIvEEEENSQ_INSP_8argumentILj0EEEEENSQ_INSP_5valueINSB_16device_referenceIcEEEEEEEEEEEEENSB_17counting_iteratorIlNSB_11use_defaultES18_S18_EEEEEEEjSF_S9_NS7_10__identityEEEvT0_PT3_T1_NS0_13GridEvenShareIS1G_EET2_T4_E12temp_storage+64];
	and.b16  	%rs356, %rs426, 255;
	setp.eq.s16 	%p269, %rs356, 0;
	setp.eq.s16 	%p270, %rs355, 0;
	min.s64 	%rd367, %rd366, %rd421;
	selp.b16 	%rs357, %rs426, 1, %p270;
	selp.b16 	%rs426, %rs355, %rs357, %p269;
	selp.b64 	%rd368, %rd421, %rd367, %p270;
	selp.b64 	%rd421, %rd366, %rd368, %p269;
$L__BB5_70:
	setp.lt.u32 	%p271, %r6, 129;
	@%p271 bra 	$L__BB5_72;
	ld.shared.u8 	%rs358, [_ZZN3cub18CUB_300001_SM_10006detail6reduce18DeviceReduceKernelINS2_10policy_hubIN4cuda3std3__45tupleIJblEEEjN6thrust24THRUST_300001_SM_1000_NS8cuda_cub9__find_if7functorIS9_EEE10Policy1000ENSB_12zip_iteratorINS8_IJNSD_26transform_input_iterator_tIbNSB_6detail15normal_iteratorINSB_10device_ptrIcEEEENSK_10functional5actorINSP_9compositeIJNSP_16operator_adaptorINS7_8equal_toIvEEEENSQ_INSP_8argumentILj0EEEEENSQ_INSP_5valueINSB_16device_referenceIcEEEEEEEEEEEEENSB_17counting_iteratorIlNSB_11use_defaultES18_S18_EEEEEEEjSF_S9_NS7_10__identityEEEvT0_PT3_T1_NS0_13GridEvenShareIS1G_EET2_T4_E12temp_storage+72];
	ld.shared.u64 	%rd369, [_ZZN3cub18CUB_300001_SM_10006detail6reduce18DeviceReduceKernelINS2_10policy_hubIN4cuda3std3__45tupleIJblEEEjN6thrust24THRUST_300001_SM_1000_NS8cuda_cub9__find_if7functorIS9_EEE10Policy1000ENSB_12zip_iteratorINS8_IJNSD_26transform_input_iterator_tIbNSB_6detail15normal_iteratorINSB_10device_ptrIcEEEENSK_10functional5actorINSP_9compositeIJNSP_16operator_adaptorINS7_8equal_toIvEEEENSQ_INSP_8argumentILj0EEEEENSQ_INSP_5valueINSB_16device_referenceIcEEEEEEEEEEEEENSB_17counting_iteratorIlNSB_11use_defaultES18_S18_EEEEEEEjSF_S9_NS7_10__identityEEEvT0_PT3_T1_NS0_13GridEvenShareIS1G_EET2_T4_E12temp_storage+80];
	and.b16  	%rs359, %rs426, 255;
	setp.eq.s16 	%p272, %rs359, 0;
	setp.eq.s16 	%p273, %rs358, 0;
	min.s64 	%rd370, %rd369, %rd421;
	selp.b16 	%rs360, %rs426, 1, %p273;
	selp.b16 	%rs426, %rs358, %rs360, %p272;
	selp.b64 	%rd371, %rd421, %rd370, %p273;
	selp.b64 	%rd421, %rd369, %rd371, %p272;
$L__BB5_72:
	setp.lt.u32 	%p274, %r6, 161;
	@%p274 bra 	$L__BB5_74;
	ld.shared.u8 	%rs361, [_ZZN3cub18CUB_300001_SM_10006detail6reduce18DeviceReduceKernelINS2_10policy_hubIN4cuda3std3__45tupleIJblEEEjN6thrust24THRUST_300001_SM_1000_NS8cuda_cub9__find_if7functorIS9_EEE10Policy1000ENSB_12zip_iteratorINS8_IJNSD_26transform_input_iterator_tIbNSB_6detail15normal_iteratorINSB_10device_ptrIcEEEENSK_10functional5actorINSP_9compositeIJNSP_16operator_adaptorINS7_8equal_toIvEEEENSQ_INSP_8argumentILj0EEEEENSQ_INSP_5valueINSB_16device_referenceIcEEEEEEEEEEEEENSB_17counting_iteratorIlNSB_11use_defaultES18_S18_EEEEEEEjSF_S9_NS7_10__identityEEEvT0_PT3_T1_NS0_13GridEvenShareIS1G_EET2_T4_E12temp_storage+88];
	ld.shared.u64 	%rd372, [_ZZN3cub18CUB_300001_SM_10006detail6reduce18DeviceReduceKernelINS2_10policy_hubIN4cuda3std3__45tupleIJblEEEjN6thrust24THRUST_300001_SM_1000_NS8cuda_cub9__find_if7functorIS9_EEE10Policy1000ENSB_12zip_iteratorINS8_IJNSD_26transform_input_iterator_tIbNSB_6detail15normal_iteratorINSB_10device_ptrIcEEEENSK_10functional5actorINSP_9compositeIJNSP_16operator_adaptorINS7_8equal_toIvEEEENSQ_INSP_8argumentILj0EEEEENSQ_INSP_5valueINSB_16device_referenceIcEEEEEEEEEEEEENSB_17counting_iteratorIlNSB_11use_defaultES18_S18_EEEEEEEjSF_S9_NS7_10__identityEEEvT0_PT3_T1_NS0_13GridEvenShareIS1G_EET2_T4_E12temp_storage+96];
	and.b16  	%rs362, %rs426, 255;
	setp.eq.s16 	%p275, %rs362, 0;
	setp.eq.s16 	%p276, %rs361, 0;
	min.s64 	%rd373, %rd372, %rd421;
	selp.b16 	%rs363, %rs426, 1, %p276;
	selp.b16 	%rs426, %rs361, %rs363, %p275;
	selp.b64 	%rd374, %rd421, %rd373, %p276;
	selp.b64 	%rd421, %rd372, %rd374, %p275;
$L__BB5_74:
	setp.lt.u32 	%p277, %r6, 193;
	@%p277 bra 	$L__BB5_76;
	ld.shared.u8 	%rs364, [_ZZN3cub18CUB_300001_SM_10006detail6reduce18DeviceReduceKernelINS2_10policy_hubIN4cuda3std3__45tupleIJblEEEjN6thrust24THRUST_300001_SM_1000_NS8cuda_cub9__find_if7functorIS9_EEE10Policy1000ENSB_12zip_iteratorINS8_IJNSD_26transform_input_iterator_tIbNSB_6detail15normal_iteratorINSB_10device_ptrIcEEEENSK_10functional5actorINSP_9compositeIJNSP_16operator_adaptorINS7_8equal_toIvEEEENSQ_INSP_8argumentILj0EEEEENSQ_INSP_5valueINSB_16device_referenceIcEEEEEEEEEEEEENSB_17counting_iteratorIlNSB_11use_defaultES18_S18_EEEEEEEjSF_S9_NS7_10__identityEEEvT0_PT3_T1_NS0_13GridEvenShareIS1G_EET2_T4_E12temp_storage+104];
	ld.shared.u64 	%rd375, [_ZZN3cub18CUB_300001_SM_10006detail6reduce18DeviceReduceKernelINS2_10policy_hubIN4cuda3std3__45tupleIJblEEEjN6thrust24THRUST_300001_SM_1000_NS8cuda_cub9__find_if7functorIS9_EEE10Policy1000ENSB_12zip_iteratorINS8_IJNSD_26transform_input_iterator_tIbNSB_6detail15normal_iteratorINSB_10device_ptrIcEEEENSK_10functional5actorINSP_9compositeIJNSP_16operator_adaptorINS7_8equal_toIvEEEENSQ_INSP_8argumentILj0EEEEENSQ_INSP_5valueINSB_16device_referenceIcEEEEEEEEEEEEENSB_17counting_iteratorIlNSB_11use_defaultES18_S18_EEEEEEEjSF_S9_NS7_10__identityEEEvT0_PT3_T1_NS0_13GridEvenShareIS1G_EET2_T4_E12temp_storage+112];
	and.b16  	%rs365, %rs426, 255;
	setp.eq.s16 	%p278, %rs365, 0;
	setp.eq.s16 	%p279, %rs364, 0;
	min.s64 	%rd376, %rd375, %rd421;
	selp.b16 	%rs366, %rs426, 1, %p279;
	selp.b16 	%rs426, %rs364, %rs366, %p278;
	selp.b64 	%rd377, %rd421, %rd376, %p279;
	selp.b64 	%rd421, %rd375, %rd377, %p278;
$L__BB5_76:
	setp.lt.u32 	%p280, %r6, 225;
	@%p280 bra 	$L__BB5_119;
	ld.shared.u8 	%rs367, [_ZZN3cub18CUB_300001_SM_10006detail6reduce18DeviceReduceKernelINS2_10policy_hubIN4cuda3std3__45tupleIJblEEEjN6thrust24THRUST_300001_SM_1000_NS8cuda_cub9__find_if7functorIS9_EEE10Policy1000ENSB_12zip_iteratorINS8_IJNSD_26transform_input_iterator_tIbNSB_6detail15normal_iteratorINSB_10device_ptrIcEEEENSK_10functional5actorINSP_9compositeIJNSP_16operator_adaptorINS7_8equal_toIvEEEENSQ_INSP_8argumentILj0EEEEENSQ_INSP_5valueINSB_16device_referenceIcEEEEEEEEEEEEENSB_17counting_iteratorIlNSB_11use_defaultES18_S18_EEEEEEEjSF_S9_NS7_10__identityEEEvT0_PT3_T1_NS0_13GridEvenShareIS1G_EET2_T4_E12temp_storage+120];
	ld.shared.u64 	%rd378, [_ZZN3cub18CUB_300001_SM_10006detail6reduce18DeviceReduceKernelINS2_10policy_hubIN4cuda3std3__45tupleIJblEEEjN6thrust24THRUST_300001_SM_1000_NS8cuda_cub9__find_if7functorIS9_EEE10Policy1000ENSB_12zip_iteratorINS8_IJNSD_26transform_input_iterator_tIbNSB_6detail15normal_iteratorINSB_10device_ptrIcEEEENSK_10functional5actorINSP_9compositeIJNSP_16operator_adaptorINS7_8equal_toIvEEEENSQ_INSP_8argumentILj0EEEEENSQ_INSP_5valueINSB_16device_referenceIcEEEEEEEEEEEEENSB_17counting_iteratorIlNSB_11use_defaultES18_S18_EEEEEEEjSF_S9_NS7_10__identityEEEvT0_PT3_T1_NS0_13GridEvenShareIS1G_EET2_T4_E12temp_storage+128];
	and.b16  	%rs368, %rs426, 255;
	setp.eq.s16 	%p281, %rs368, 0;
	setp.eq.s16 	%p282, %rs367, 0;
	min.s64 	%rd379, %rd378, %rd421;
	selp.b16 	%rs369, %rs426, 1, %p282;
	selp.b16 	%rs426, %rs367, %rs369, %p281;
	selp.b64 	%rd380, %rd421, %rd379, %p282;
	selp.b64 	%rd421, %rd378, %rd380, %p281;
	bra.uni 	$L__BB5_119;
$L__BB5_78:
	mov.u32 	%r31, %tid.x;
	cvt.u64.u32 	%rd116, %r5;
	cvta.to.global.u64 	%rd117, %rd113;
	add.s64 	%rd118, %rd114, %rd116;
	ld.global.u8 	%rs95, [%rd117];
	cvt.u64.u32 	%rd119, %r31;
	add.s64 	%rd120, %rd119, %rd116;
	add.s64 	%rd121, %rd1, %rd120;
	ld.global.u8 	%rs97, [%rd121];
	setp.eq.s16 	%p2, %rs97, %rs95;
	add.s32 	%r61, %r31, 256;
	cvt.u64.u32 	%rd122, %r61;
	ld.global.u8 	%rs98, [%rd121+256];
	setp.eq.s16 	%p3, %rs98, %rs95;
	add.s32 	%r62, %r31, 512;
	cvt.u64.u32 	%rd123, %r62;
	add.s64 	%rd124, %rd118, %rd123;
	ld.global.u8 	%rs101, [%rd121+512];
	setp.eq.s16 	%p4, %rs101, %rs95;
	add.s64 	%rd125, %rd124, 256;
	ld.global.u8 	%rs102, [%rd121+768];
	setp.eq.s16 	%p6, %rs102, %rs95;
	or.pred  	%p8, %p2, %p3;
	selp.b64 	%rd126, %rd119, %rd122, %p2;
	add.s64 	%rd127, %rd118, %rd126;
	min.s64 	%rd128, %rd124, %rd127;
	selp.b64 	%rd129, %rd128, %rd127, %p4;
	or.pred  	%p9, %p8, %p4;
	selp.b64 	%rd130, %rd129, %rd124, %p8;
	min.s64 	%rd131, %rd125, %rd130;
	selp.b64 	%rd132, %rd131, %rd130, %p6;
	or.pred  	%p10, %p9, %p6;
	selp.u16 	%rs426, 1, 0, %p10;
	selp.b64 	%rd421, %rd132, %rd125, %p9;
	setp.lt.u32 	%p11, %r6, %r4;
	@%p11 bra 	$L__BB5_95;
	add.s32 	%r64, %r31, %r4;
	add.s32 	%r65, %r64, %r5;
	add.s32 	%r469, %r65, 1024;
	not.b32 	%r66, %r31;
	add.s32 	%r67, %r66, %r1;
	sub.s32 	%r68, %r67, %r4;
	sub.s32 	%r468, %r68, %r5;
	mov.b32 	%r470, 0;
	mov.u32 	%r471, %r5;
$L__BB5_80:
	shl.b32 	%r38, %r2, 10;
	add.s32 	%r471, %r471, %r38;
	add.s32 	%r69, %r1, -1024;
	setp.gt.u32 	%p12, %r471, %r69;
	@%p12 bra 	$L__BB5_82;
	add.s32 	%r70, %r31, %r471;
	cvt.u64.u32 	%rd133, %r70;
	add.s64 	%rd134, %rd1, %rd133;
	add.s64 	%rd135, %rd114, %rd133;
	ld.global.u8 	%rs103, [%rd134];
	setp.eq.s16 	%p13, %rs103, %rs95;
	add.s64 	%rd136, %rd135, 256;
	ld.global.u8 	%rs105, [%rd134+256];
	setp.eq.s16 	%p14, %rs105, %rs95;
	selp.u16 	%rs106, 1, 0, %p14;
	add.s64 	%rd137, %rd135, 512;
	ld.global.u8 	%rs107, [%rd134+512];
	setp.eq.s16 	%p15, %rs107, %rs95;
	selp.u16 	%rs108, 1, 0, %p15;
	add.s64 	%rd138, %rd135, 768;
	ld.global.u8 	%rs109, [%rd134+768];
	setp.eq.s16 	%p16, %rs109, %rs95;
	selp.u16 	%rs110, 1, 0, %p16;
	and.b16  	%rs111, %rs426, 255;
	setp.eq.s16 	%p17, %rs111, 0;
	selp.u16 	%rs112, 1, 0, %p13;
	min.s64 	%rd139, %rd135, %rd421;
	selp.b16 	%rs113, 1, %rs426, %p13;
	selp.b64 	%rd140, %rd139, %rd421, %p13;
	selp.b16 	%rs114, %rs112, %rs113, %p17;
	and.b16  	%rs115, %rs114, 255;
	selp.b64 	%rd141, %rd135, %rd140, %p17;
	setp.eq.s16 	%p18, %rs115, 0;
	min.s64 	%rd142, %rd136, %rd141;
	selp.b16 	%rs116, 1, %rs114, %p14;
	selp.b64 	%rd143, %rd142, %rd141, %p14;
	selp.b16 	%rs117, %rs106, %rs116, %p18;
	and.b16  	%rs118, %rs117, 255;
	selp.b64 	%rd144, %rd136, %rd143, %p18;
	setp.eq.s16 	%p19, %rs118, 0;
	min.s64 	%rd145, %rd137, %rd144;
	selp.b16 	%rs119, 1, %rs117, %p15;
	selp.b64 	%rd146, %rd145, %rd144, %p15;
	selp.b16 	%rs120, %rs108, %rs119, %p19;
	and.b16  	%rs121, %rs120, 255;
	selp.b64 	%rd147, %rd137, %rd146, %p19;
	setp.eq.s16 	%p20, %rs121, 0;
	min.s64 	%rd148, %rd138, %rd147;
	selp.b16 	%rs122, 1, %rs120, %p16;
	selp.b64 	%rd149, %rd148, %rd147, %p16;
	selp.b16 	%rs426, %rs110, %rs122, %p20;
	selp.b64 	%rd421, %rd138, %rd149, %p20;
	sub.s32 	%r71, %r1, %r471;
	shl.b32 	%r72, %r2, 10;
	setp.lt.u32 	%p21, %r71, %r72;
	add.s32 	%r470, %r470, 1;
	add.s32 	%r469, %r469, %r72;
	sub.s32 	%r468, %r468, %r72;
	@%p21 bra 	$L__BB5_95;
	bra.uni 	$L__BB5_80;
$L__BB5_82:
	setp.le.u32 	%p22, %r1, %r471;
	sub.s32 	%r73, %r1, %r471;
	setp.ge.s32 	%p23, %r31, %r73;
	or.pred  	%p24, %p22, %p23;
	@%p24 bra 	$L__BB5_95;
	not.b32 	%r75, %r31;
	add.s32 	%r43, %r1, %r75;
	add.s32 	%r76, %r38, %r5;
	sub.s32 	%r77, %r43, %r76;
	mul.lo.s32 	%r78, %r2, %r470;
	shl.b32 	%r79, %r78, 10;
	sub.s32 	%r80, %r77, %r79;
	shr.u32 	%r81, %r80, 8;
	add.s32 	%r44, %r81, 1;
	and.b32  	%r45, %r44, 7;
	setp.lt.u32 	%p25, %r80, 1792;
	mov.u32 	%r476, %r31;
	@%p25 bra 	$L__BB5_87;
	or.b32  	%r474, %r31, 1024;
	shr.u32 	%r82, %r468, 8;
	add.s32 	%r83, %r82, 1;
	and.b32  	%r84, %r83, 33554424;
	neg.s32 	%r472, %r84;
$L__BB5_85:
	.pragma "nounroll";
	add.s32 	%r85, %r469, -1024;
	cvt.u64.u32 	%rd151, %r85;
	add.s64 	%rd152, %rd1, %rd151;
	add.s64 	%rd153, %rd114, %rd151;
	ld.global.u8 	%rs124, [%rd152];
	setp.eq.s16 	%p26, %rs124, %rs95;
	selp.u16 	%rs126, 1, 0, %p26;
	and.b16  	%rs127, %rs426, 255;
	setp.ne.s16 	%p28, %rs127, 0;
	and.pred  	%p29, %p28, %p26;
	min.s64 	%rd154, %rd153, %rd421;
	setp.eq.s16 	%p30, %rs127, 0;
	selp.b16 	%rs128, %rs126, %rs426, %p30;
	selp.b64 	%rd155, %rd153, %rd421, %p30;
	selp.b16 	%rs129, 1, %rs128, %p29;
	and.b16  	%rs130, %rs129, 255;
	selp.b64 	%rd156, %rd154, %rd155, %p29;
	add.s32 	%r86, %r469, -768;
	cvt.u64.u32 	%rd157, %r86;
	add.s64 	%rd158, %rd1, %rd157;
	add.s64 	%rd159, %rd114, %rd157;
	ld.global.u8 	%rs131, [%rd158];
	setp.eq.s16 	%p31, %rs131, %rs95;
	selp.u16 	%rs132, 1, 0, %p31;
	setp.ne.s16 	%p33, %rs130, 0;
	and.pred  	%p34, %p33, %p31;
	min.s64 	%rd160, %rd159, %rd156;
	setp.eq.s16 	%p35, %rs130, 0;
	selp.b16 	%rs133, %rs132, %rs129, %p35;
	selp.b64 	%rd161, %rd159, %rd156, %p35;
	selp.b16 	%rs134, 1, %rs133, %p34;
	and.b16  	%rs135, %rs134, 255;
	selp.b64 	%rd162, %rd160, %rd161, %p34;
	add.s32 	%r87, %r469, -512;
	cvt.u64.u32 	%rd163, %r87;
	add.s64 	%rd164, %rd1, %rd163;
	add.s64 	%rd165, %rd114, %rd163;
	ld.global.u8 	%rs136, [%rd164];
	setp.eq.s16 	%p36, %rs136, %rs95;
	selp.u16 	%rs137, 1, 0, %p36;
	setp.ne.s16 	%p38, %rs135, 0;
	and.pred  	%p39, %p38, %p36;
	min.s64 	%rd166, %rd165, %rd162;
	setp.eq.s16 	%p40, %rs135, 0;
	selp.b16 	%rs138, %rs137, %rs134, %p40;
	selp.b64 	%rd167, %rd165, %rd162, %p40;
	selp.b16 	%rs139, 1, %rs138, %p39;
	and.b16  	%rs140, %rs139, 255;
	selp.b64 	%rd168, %rd166, %rd167, %p39;
	add.s32 	%r88, %r469, 768;
	add.s32 	%r89, %r469, -256;
	cvt.u64.u32 	%rd169, %r89;
	add.s64 	%rd170, %rd1, %rd169;
	add.s64 	%rd171, %rd114, %rd169;
	ld.global.u8 	%rs141, [%rd170];
	setp.eq.s16 	%p41, %rs141, %rs95;
	selp.u16 	%rs142, 1, 0, %p41;
	setp.ne.s16 	%p43, %rs140, 0;
	and.pred  	%p44, %p43, %p41;
	min.s64 	%rd172, %rd171, %rd168;
	setp.eq.s16 	%p45, %rs140, 0;
	selp.b16 	%rs143, %rs142, %rs139, %p45;
	selp.b64 	%rd173, %rd171, %rd168, %p45;
	selp.b16 	%rs144, 1, %rs143, %p44;
	and.b16  	%rs145, %rs144, 255;
	selp.b64 	%rd174, %rd172, %rd173, %p44;
	cvt.u64.u32 	%rd175, %r469;
	add.s64 	%rd176, %rd1, %rd175;
	add.s64 	%rd177, %rd114, %rd175;
	ld.global.u8 	%rs146, [%rd176];
	setp.eq.s16 	%p46, %rs146, %rs95;
	selp.u16 	%rs147, 1, 0, %p46;
	setp.ne.s16 	%p48, %rs145, 0;
	and.pred  	%p49, %p48, %p46;
	min.s64 	%rd178, %rd177, %rd174;
	setp.eq.s16 	%p50, %rs145, 0;
	selp.b16 	%rs148, %rs147, %rs144, %p50;
	selp.b64 	%rd179, %rd177, %rd174, %p50;
	selp.b16 	%rs149, 1, %rs148, %p49;
	and.b16  	%rs150, %rs149, 255;
	selp.b64 	%rd180, %rd178, %rd179, %p49;
	add.s32 	%r90, %r469, 256;
	cvt.u64.u32 	%rd181, %r90;
	add.s64 	%rd182, %rd1, %rd181;
	add.s64 	%rd183, %rd114, %rd181;
	ld.global.u8 	%rs151, [%rd182];
	setp.eq.s16 	%p51, %rs151, %rs95;
	selp.u16 	%rs152, 1, 0, %p51;
	setp.ne.s16 	%p53, %rs150, 0;
	and.pred  	%p54, %p53, %p51;
	min.s64 	%rd184, %rd183, %rd180;
	setp.eq.s16 	%p55, %rs150, 0;
	selp.b16 	%rs153, %rs152, %rs149, %p55;
	selp.b64 	%rd185, %rd183, %rd180, %p55;
	selp.b16 	%rs154, 1, %rs153, %p54;
	and.b16  	%rs155, %rs154, 255;
	selp.b64 	%rd186, %rd184, %rd185, %p54;
	add.s32 	%r91, %r469, 512;
	cvt.u64.u32 	%rd187, %r91;
	add.s64 	%rd188, %rd1, %rd187;
	add.s64 	%rd189, %rd114, %rd187;
	ld.global.u8 	%rs156, [%rd188];
	setp.eq.s16 	%p56, %rs156, %rs95;
	selp.u16 	%rs157, 1, 0, %p56;
	setp.ne.s16 	%p58, %rs155, 0;
	and.pred  	%p59, %p58, %p56;
	min.s64 	%rd190, %rd189, %rd186;
	setp.eq.s16 	%p60, %rs155, 0;
	selp.b16 	%rs158, %rs157, %rs154, %p60;
	selp.b64 	%rd191, %rd189, %rd186, %p60;
	selp.b16 	%rs159, 1, %rs158, %p59;
	and.b16  	%rs160, %rs159, 255;
	selp.b64 	%rd192, %rd190, %rd191, %p59;
	cvt.u64.u32 	%rd193, %r88;
	add.s64 	%rd194, %rd1, %rd193;
	add.s64 	%rd195, %rd114, %rd193;
	ld.global.u8 	%rs161, [%rd194];
	setp.eq.s16 	%p61, %rs161, %rs95;
	selp.u16 	%rs162, 1, 0, %p61;
	setp.ne.s16 	%p63, %rs160, 0;
	and.pred  	%p64, %p63, %p61;
	min.s64 	%rd196, %rd195, %rd192;
	setp.eq.s16 	%p65, %rs160, 0;
	selp.b16 	%rs163, %rs162, %rs159, %p65;
	selp.b64 	%rd197, %rd195, %rd192, %p65;
	selp.b16 	%rs426, 1, %rs163, %p64;
	selp.b64 	%rd421, %rd196, %rd197, %p64;
	add.s32 	%r474, %r474, 2048;
	add.s32 	%r469, %r469, 2048;
	add.s32 	%r472, %r472, 8;
	setp.ne.s32 	%p66, %r472, 0;
	@%p66 bra 	$L__BB5_85;
	add.s32 	%r476, %r474, -1024;
$L__BB5_87:
	setp.eq.s32 	%p67, %r45, 0;
	@%p67 bra 	$L__BB5_95;
	setp.lt.u32 	%p68, %r45, 4;
	@%p68 bra 	$L__BB5_90;
	add.s32 	%r92, %r476, %r471;
	cvt.u64.u32 	%rd199, %r92;
	add.s64 	%rd200, %rd1, %rd199;
	add.s64 	%rd201, %rd114, %rd199;
	ld.global.u8 	%rs165, [%rd200];
	setp.eq.s16 	%p69, %rs165, %rs95;
	selp.u16 	%rs167, 1, 0, %p69;
	and.b16  	%rs168, %rs426, 255;
	setp.ne.s16 	%p71, %rs168, 0;
	and.pred  	%p72, %p71, %p69;
	min.s64 	%rd202, %rd201, %rd421;
	setp.eq.s16 	%p73, %rs168, 0;
	selp.b16 	%rs169, %rs167, %rs426, %p73;
	selp.b64 	%rd203, %rd201, %rd421, %p73;
	selp.b16 	%rs170, 1, %rs169, %p72;
	and.b16  	%rs171, %rs170, 255;
	selp.b64 	%rd204, %rd202, %rd203, %p72;
	add.s32 	%r93, %r92, 256;
	cvt.u64.u32 	%rd205, %r93;
	add.s64 	%rd206, %rd1, %rd205;
	add.s64 	%rd207, %rd114, %rd205;
	ld.global.u8 	%rs172, [%rd206];
	setp.eq.s16 	%p74, %rs172, %rs95;
	selp.u16 	%rs173, 1, 0, %p74;
	setp.ne.s16 	%p76, %rs171, 0;
	and.pred  	%p77, %p76, %p74;
	min.s64 	%rd208, %rd207, %rd204;
	setp.eq.s16 	%p78, %rs171, 0;
	selp.b16 	%rs174, %rs173, %rs170, %p78;
	selp.b64 	%rd209, %rd207, %rd204, %p78;
	selp.b16 	%rs175, 1, %rs174, %p77;
	and.b16  	%rs176, %rs175, 255;
	selp.b64 	%rd210, %rd208, %rd209, %p77;
	add.s32 	%r94, %r92, 512;
	cvt.u64.u32 	%rd211, %r94;
	add.s64 	%rd212, %rd1, %rd211;
	add.s64 	%rd213, %rd114, %rd211;
	ld.global.u8 	%rs177, [%rd212];
	setp.eq.s16 	%p79, %rs177, %rs95;
	selp.u16 	%rs178, 1, 0, %p79;
	setp.ne.s16 	%p81, %rs176, 0;
	and.pred  	%p82, %p81, %p79;
	min.s64 	%rd214, %rd213, %rd210;
	setp.eq.s16 	%p83, %rs176, 0;
	selp.b16 	%rs179, %rs178, %rs175, %p83;
	selp.b64 	%rd215, %rd213, %rd210, %p83;
	selp.b16 	%rs180, 1, %rs179, %p82;
	and.b16  	%rs181, %rs180, 255;
	selp.b64 	%rd216, %rd214, %rd215, %p82;
	add.s32 	%r95, %r92, 768;
	cvt.u64.u32 	%rd217, %r95;
	add.s64 	%rd218, %rd1, %rd217;
	add.s64 	%rd219, %rd114, %rd217;
	ld.global.u8 	%rs182, [%rd218];
	setp.eq.s16 	%p84, %rs182, %rs95;
	selp.u16 	%rs183, 1, 0, %p84;
	setp.ne.s16 	%p86, %rs181, 0;
	and.pred  	%p87, %p86, %p84;
	min.s64 	%rd220, %rd219, %rd216;
	setp.eq.s16 	%p88, %rs181, 0;
	selp.b16 	%rs184, %rs183, %rs180, %p88;
	selp.b64 	%rd221, %rd219, %rd216, %p88;
	selp.b16 	%rs426, 1, %rs184, %p87;
	selp.b64 	%rd421, %rd220, %rd221, %p87;
	add.s32 	%r476, %r476, 1024;
$L__BB5_90:
	and.b32  	%r96, %r44, 3;
	setp.eq.s32 	%p89, %r96, 0;
	@%p89 bra 	$L__BB5_95;
	setp.eq.s32 	%p90, %r96, 1;
	@%p90 bra 	$L__BB5_93;
	add.s32 	%r97, %r476, %r471;
	cvt.u64.u32 	%rd223, %r97;
	add.s64 	%rd224, %rd1, %rd223;
	add.s64 	%rd225, %rd114, %rd223;
	ld.global.u8 	%rs186, [%rd224];
	setp.eq.s16 	%p91, %rs186, %rs95;
	selp.u16 	%rs188, 1, 0, %p91;
	and.b16  	%rs189, %rs426, 255;
	setp.ne.s16 	%p93, %rs189, 0;
	and.pred  	%p94, %p93, %p91;
	min.s64 	%rd226, %rd225, %rd421;
	setp.eq.s16 	%p95, %rs189, 0;
	selp.b16 	%rs190, %rs188, %rs426, %p95;
	selp.b64 	%rd227, %rd225, %rd421, %p95;
	selp.b16 	%rs191, 1, %rs190, %p94;
	and.b16  	%rs192, %rs191, 255;
	selp.b64 	%rd228, %rd226, %rd227, %p94;
	add.s32 	%r98, %r97, 256;
	cvt.u64.u32 	%rd229, %r98;
	add.s64 	%rd230, %rd1, %rd229;
	add.s64 	%rd231, %rd114, %rd229;
	ld.global.u8 	%rs193, [%rd230];
	setp.eq.s16 	%p96, %rs193, %rs95;
	selp.u16 	%rs194, 1, 0, %p96;
	setp.ne.s16 	%p98, %rs192, 0;
	and.pred  	%p99, %p98, %p96;
	min.s64 	%rd232, %rd231, %rd228;
	setp.eq.s16 	%p100, %rs192, 0;
	selp.b16 	%rs195, %rs194, %rs191, %p100;
	selp.b64 	%rd233, %rd231, %rd228, %p100;
	selp.b16 	%rs426, 1, %rs195, %p99;
	selp.b64 	%rd421, %rd232, %rd233, %p99;
	add.s32 	%r476, %r476, 512;
$L__BB5_93:
	and.b32  	%r99, %r43, 256;
	setp.ne.s32 	%p101, %r99, 0;
	@%p101 bra 	$L__BB5_95;
	add.s32 	%r100, %r476, %r471;
	cvt.u64.u32 	%rd234, %r100;
	add.s64 	%rd235, %rd1, %rd234;
	add.s64 	%rd236, %rd114, %rd234;
	ld.global.u8 	%rs196, [%rd235];
	setp.eq.s16 	%p102, %rs196, %rs95;
	selp.u16 	%rs198, 1, 0, %p102;
	and.b16  	%rs199, %rs426, 255;
	setp.ne.s16 	%p104, %rs199, 0;
	and.pred  	%p105, %p104, %p102;
	min.s64 	%rd237, %rd236, %rd421;
	setp.eq.s16 	%p106, %rs199, 0;
	selp.b16 	%rs200, %rs198, %rs426, %p106;
	selp.b64 	%rd238, %rd236, %rd421, %p106;
	selp.b16 	%rs426, 1, %rs200, %p105;
	selp.b64 	%rd421, %rd237, %rd238, %p105;
$L__BB5_95:
	// begin inline asm
	mov.u32 %r101, %laneid;
	// end inline asm
	cvt.u32.u16 	%r122, %rs426;
	and.b32  	%r103, %r122, 255;
	mov.b32 	%r119, 1;
	mov.b32 	%r120, 31;
	mov.b32 	%r121, -1;
	// begin inline asm
	shfl.sync.down.b32 %r102, %r103, %r119, %r120, %r121;
	// end inline asm
	// begin inline asm
	shfl.sync.down.b32 %r107, %r108, %r119, %r120, %r121;
	// end inline asm
	mov.b64 	{%r113, %r118}, %rd421;
	// begin inline asm
	shfl.sync.down.b32 %r112, %r113, %r119, %r120, %r121;
	// end inline asm
	// begin inline asm
	shfl.sync.down.b32 %r117, %r118, %r119, %r120, %r121;
	// end inline asm
	mov.b64 	%rd90, {%r112, %r117};
	cvt.u16.u32 	%rs76, %r102;
	setp.gt.s32 	%p107, %r101, 30;
	@%p107 bra 	$L__BB5_99;
	and.b16  	%rs201, %rs426, 255;
	setp.eq.s16 	%p108, %rs201, 0;
	and.b16  	%rs202, %rs76, 255;
	setp.eq.s16 	%p109, %rs202, 0;
	or.pred  	%p110, %p108, %p109;
	@%p110 bra 	$L__BB5_98;
	min.s64 	%rd421, %rd90, %rd421;
	mov.b16 	%rs426, 1;
	bra.uni 	$L__BB5_99;
$L__BB5_98:
	setp.eq.s16 	%p111, %rs201, 0;
	selp.b16 	%rs426, %rs76, %rs426, %p111;
	selp.b64 	%rd421, %rd90, %rd421, %p111;
$L__BB5_99:
	cvt.u32.u16 	%r143, %rs426;
	and.b32  	%r124, %r143, 255;
	mov.b32 	%r140, 2;
	mov.b32 	%r141, 31;
	mov.b32 	%r142, -1;
	// begin inline asm
	shfl.sync.down.b32 %r123, %r124, %r140, %r141, %r142;
	// end inline asm
	// begin inline asm
	shfl.sync.down.b32 %r128, %r129, %r140, %r141, %r142;
	// end inline asm
	mov.b64 	{%r134, %r139}, %rd421;
	// begin inline asm
	shfl.sync.down.b32 %r133, %r134, %r140, %r141, %r142;
	// end inline asm
	// begin inline asm
	shfl.sync.down.b32 %r138, %r139, %r140, %r141, %r142;
	// end inline asm
	mov.b64 	%rd94, {%r133, %r138};
	cvt.u16.u32 	%rs79, %r123;
	setp.gt.s32 	%p112, %r101, 29;
	@%p112 bra 	$L__BB5_103;
	and.b16  	%rs205, %rs426, 255;
	setp.eq.s16 	%p113, %rs205, 0;
	and.b16  	%rs206, %rs79, 255;
	setp.eq.s16 	%p114, %rs206, 0;
	or.pred  	%p115, %p113, %p114;
	@%p115 bra 	$L__BB5_102;
	min.s64 	%rd421, %rd94, %rd421;
	mov.b16 	%rs426, 1;
	bra.uni 	$L__BB5_103;
$L__BB5_102:
	setp.eq.s16 	%p116, %rs205, 0;
	selp.b16 	%rs426, %rs79, %rs426, %p116;
	selp.b64 	%rd421, %rd94, %rd421, %p116;
$L__BB5_103:
	cvt.u32.u16 	%r164, %rs426;
	and.b32  	%r145, %r164, 255;
	mov.b32 	%r161, 4;
	mov.b32 	%r162, 31;
	mov.b32 	%r163, -1;
	// begin inline asm
	shfl.sync.down.b32 %r144, %r145, %r161, %r162, %r163;
	// end inline asm
	// begin inline asm
	shfl.sync.down.b32 %r149, %r150, %r161, %r162, %r163;
	// end inline asm
	mov.b64 	{%r155, %r160}, %rd421;
	// begin inline asm
	shfl.sync.down.b32 %r154, %r155, %r161, %r162, %r163;
	// end inline asm
	// begin inline asm
	shfl.sync.down.b32 %r159, %r160, %r161, %r162, %r163;
	// end inline asm
	mov.b64 	%rd98, {%r154, %r159};
	cvt.u16.u32 	%rs82, %r144;
	setp.gt.s32 	%p117, %r101, 27;
	@%p117 bra 	$L__BB5_107;
	and.b16  	%rs209, %rs426, 255;
	setp.eq.s16 	%p118, %rs209, 0;
	and.b16  	%rs210, %rs82, 255;
	setp.eq.s16 	%p119, %rs210, 0;
	or.pred  	%p120, %p118, %p119;
	@%p120 bra 	$L__BB5_106;
	min.s64 	%rd421, %rd98, %rd421;
	mov.b16 	%rs426, 1;
	bra.uni 	$L__BB5_107;
$L__BB5_106:
	setp.eq.s16 	%p121, %rs209, 0;
	selp.b16 	%rs426, %rs82, %rs426, %p121;
	selp.b64 	%rd421, %rd98, %rd421, %p121;
$L__BB5_107:
	cvt.u32.u16 	%r185, %rs426;
	and.b32  	%r166, %r185, 255;
	mov.b32 	%r182, 8;
	mov.b32 	%r183, 31;
	mov.b32 	%r184, -1;
	// begin inline asm
	shfl.sync.down.b32 %r165, %r166, %r182, %r183, %r184;
	// end inline asm
	// begin inline asm
	shfl.sync.down.b32 %r170, %r171, %r182, %r183, %r184;
	// end inline asm
	mov.b64 	{%r176, %r181}, %rd421;
	// begin inline asm
	shfl.sync.down.b32 %r175, %r176, %r182, %r183, %r184;
	// end inline asm
	// begin inline asm
	shfl.sync.down.b32 %r180, %r181, %r182, %r183, %r184;
	// end inline asm
	mov.b64 	%rd102, {%r175, %r180};
	cvt.u16.u32 	%rs85, %r165;
	setp.gt.s32 	%p122, %r101, 23;
	@%p122 bra 	$L__BB5_111;
	and.b16  	%rs213, %rs426, 255;
	setp.eq.s16 	%p123, %rs213, 0;
	and.b16  	%rs214, %rs85, 255;
	setp.eq.s16 	%p124, %rs214, 0;
	or.pred  	%p125, %p123, %p124;
	@%p125 bra 	$L__BB5_110;
	min.s64 	%rd421, %rd102, %rd421;
	mov.b16 	%rs426, 1;
	bra.uni 	$L__BB5_111;
$L__BB5_110:
	setp.eq.s16 	%p126, %rs213, 0;
	selp.b16 	%rs426, %rs85, %rs426, %p126;
	selp.b64 	%rd421, %rd102, %rd421, %p126;
$L__BB5_111:
	cvt.u32.u16 	%r206, %rs426;
	and.b32  	%r187, %r206, 255;
	mov.b32 	%r203, 16;
	mov.b32 	%r204, 31;
	mov.b32 	%r205, -1;
	// begin inline asm
	shfl.sync.down.b32 %r186, %r187, %r203, %r204, %r205;
	// end inline asm
	// begin inline asm
	shfl.sync.down.b32 %r191, %r192, %r203, %r204, %r205;
	// end inline asm
	mov.b64 	{%r197, %r202}, %rd421;
	// begin inline asm
	shfl.sync.down.b32 %r196, %r197, %r203, %r204, %r205;
	// end inline asm
	// begin inline asm
	shfl.sync.down.b32 %r201, %r202, %r203, %r204, %r205;
	// end inline asm
	mov.b64 	%rd106, {%r196, %r201};
	cvt.u16.u32 	%rs88, %r186;
	setp.gt.s32 	%p127, %r101, 15;
	@%p127 bra 	$L__BB5_115;
	and.b16  	%rs217, %rs426, 255;
	setp.eq.s16 	%p128, %rs217, 0;
	and.b16  	%rs218, %rs88, 255;
	setp.eq.s16 	%p129, %rs218, 0;
	or.pred  	%p130, %p128, %p129;
	@%p130 bra 	$L__BB5_114;
	min.s64 	%rd421, %rd106, %rd421;
	mov.b16 	%rs426, 1;
	bra.uni 	$L__BB5_115;
$L__BB5_114:
	setp.eq.s16 	%p131, %rs217, 0;
	selp.b16 	%rs426, %rs88, %rs426, %p131;
	selp.b64 	%rd421, %rd106, %rd421, %p131;
$L__BB5_115:
	setp.ne.s32 	%p132, %r101, 0;
	@%p132 bra 	$L__BB5_117;
	shr.u32 	%r207, %r31, 1;
	and.b32  	%r208, %r207, 496;
	mov.u32 	%r209, _ZZN3cub18CUB_300001_SM_10006detail6reduce18DeviceReduceKernelINS2_10policy_hubIN4cuda3std3__45tupleIJblEEEjN6thrust24THRUST_300001_SM_1000_NS8cuda_cub9__find_if7functorIS9_EEE10Policy1000ENSB_12zip_iteratorINS8_IJNSD_26transform_input_iterator_tIbNSB_6detail15normal_iteratorINSB_10device_ptrIcEEEENSK_10functional5actorINSP_9compositeIJNSP_16operator_adaptorINS7_8equal_toIvEEEENSQ_INSP_8argumentILj0EEEEENSQ_INSP_5valueINSB_16device_referenceIcEEEEEEEEEEEEENSB_17counting_iteratorIlNSB_11use_defaultES18_S18_EEEEEEEjSF_S9_NS7_10__identityEEEvT0_PT3_T1_NS0_13GridEvenShareIS1G_EET2_T4_E12temp_storage;
	add.s32 	%r210, %r209, %r208;
	st.shared.u8 	[%r210+8], %rs426;
	st.shared.u64 	[%r210+16], %rd421;
$L__BB5_117:
	bar.sync 	0;
	setp.ne.s32 	%p133, %r31, 0;
	@%p133 bra 	$L__BB5_119;
	ld.shared.u8 	%rs221, [_ZZN3cub18CUB_300001_SM_10006detail6reduce18DeviceReduceKernelINS2_10policy_hubIN4cuda3std3__45tupleIJblEEEjN6thrust24THRUST_300001_SM_1000_NS8cuda_cub9__find_if7functorIS9_EEE10Policy1000ENSB_12zip_iteratorINS8_IJNSD_26transform_input_iterator_tIbNSB_6detail15normal_iteratorINSB_10device_ptrIcEEEENSK_10functional5actorINSP_9compositeIJNSP_16operator_adaptorINS7_8equal_toIvEEEENSQ_INSP_8argumentILj0EEEEENSQ_INSP_5valueINSB_16device_referenceIcEEEEEEEEEEEEENSB_17counting_iteratorIlNSB_11use_defaultES18_S18_EEEEEEEjSF_S9_NS7_10__identityEEEvT0_PT3_T1_NS0_13GridEvenShareIS1G_EET2_T4_E12temp_storage+24];
	ld.shared.u64 	%rd239, [_ZZN3cub18CUB_300001_SM_10006detail6reduce18DeviceReduceKernelINS2_10policy_hubIN4cuda3std3__45tupleIJblEEEjN6thrust24THRUST_300001_SM_1000_NS8cuda_cub9__find_if7functorIS9_EEE10Policy1000ENSB_12zip_iteratorINS8_IJNSD_26transform_input_iterator_tIbNSB_6detail15normal_iteratorINSB_10device_ptrIcEEEENSK_10functional5actorINSP_9compositeIJNSP_16operator_adaptorINS7_8equal_toIvEEEENSQ_INSP_8argumentILj0EEEEENSQ_INSP_5valueINSB_16device_referenceIcEEEEEEEEEEEEENSB_17counting_iteratorIlNSB_11use_defaultES18_S18_EEEEEEEjSF_S9_NS7_10__identityEEEvT0_PT3_T1_NS0_13GridEvenShareIS1G_EET2_T4_E12temp_storage+32];
	and.b16  	%rs222, %rs426, 255;
	setp.eq.s16 	%p134, %rs222, 0;
	setp.eq.s16 	%p135, %rs221, 0;
	min.s64 	%rd240, %rd239, %rd421;
	selp.b16 	%rs223, %rs426, 1, %p135;
	selp.b16 	%rs224, %rs221, %rs223, %p134;
	and.b16  	%rs225, %rs224, 255;
	selp.b64 	%rd241, %rd421, %rd240, %p135;
	selp.b64 	%rd242, %rd239, %rd241, %p134;
	ld.shared.u8 	%rs226, [_ZZN3cub18CUB_300001_SM_10006detail6reduce18DeviceReduceKernelINS2_10policy_hubIN4cuda3std3__45tupleIJblEEEjN6thrust24THRUST_300001_SM_1000_NS8cuda_cub9__find_if7functorIS9_EEE10Policy1000ENSB_12zip_iteratorINS8_IJNSD_26transform_input_iterator_tIbNSB_6detail15normal_iteratorINSB_10device_ptrIcEEEENSK_10functional5actorINSP_9compositeIJNSP_16operator_adaptorINS7_8equal_toIvEEEENSQ_INSP_8argumentILj0EEEEENSQ_INSP_5valueINSB_16device_referenceIcEEEEEEEEEEEEENSB_17counting_iteratorIlNSB_11use_defaultES18_S18_EEEEEEEjSF_S9_NS7_10__identityEEEvT0_PT3_T1_NS0_13GridEvenShareIS1G_EET2_T4_E12temp_storage+40];
	ld.shared.u64 	%rd243, [_ZZN3cub18CUB_300001_SM_10006detail6reduce18DeviceReduceKernelINS2_10policy_hubIN4cuda3std3__45tupleIJblEEEjN6thrust24THRUST_300001_SM_1000_NS8cuda_cub9__find_if7functorIS9_EEE10Policy1000ENSB_12zip_iteratorINS8_IJNSD_26transform_input_iterator_tIbNSB_6detail15normal_iteratorINSB_10device_ptrIcEEEENSK_10functional5actorINSP_9compositeIJNSP_16operator_adaptorINS7_8equal_toIvEEEENSQ_INSP_8argumentILj0EEEEENSQ_INSP_5valueINSB_16device_referenceIcEEEEEEEEEEEEENSB_17counting_iteratorIlNSB_11use_defaultES18_S18_EEEEEEEjSF_S9_NS7_10__identityEEEvT0_PT3_T1_NS0_13GridEvenShareIS1G_EET2_T4_E12temp_storage+48];
	setp.eq.s16 	%p136, %rs225, 0;
	setp.eq.s16 	%p137, %rs226, 0;
	min.s64 	%rd244, %rd243, %rd242;
	selp.b16 	%rs227, %rs224, 1, %p137;
	selp.b16 	%rs228, %rs226, %rs227, %p136;
	and.b16  	%rs229, %rs228, 255;
	selp.b64 	%rd245, %rd242, %rd244, %p137;
	selp.b64 	%rd246, %rd243, %rd245, %p136;
	ld.shared.u8 	%rs230, [_ZZN3cub18CUB_300001_SM_10006detail6reduce18DeviceReduceKernelINS2_10policy_hubIN4cuda3std3__45tupleIJblEEEjN6thrust24THRUST_300001_SM_1000_NS8cuda_cub9__find_if7functorIS9_EEE10Policy1000ENSB_12zip_iteratorINS8_IJNSD_26transform_input_iterator_tIbNSB_6detail15normal_iteratorINSB_10device_ptrIcEEEENSK_10functional5actorINSP_9compositeIJNSP_16operator_adaptorINS7_8equal_toIvEEEENSQ_INSP_8argumentILj0EEEEENSQ_INSP_5valueINSB_16device_referenceIcEEEEEEEEEEEEENSB_17counting_iteratorIlNSB_11use_defaultES18_S18_EEEEEEEjSF_S9_NS7_10__identityEEEvT0_PT3_T1_NS0_13GridEvenShareIS1G_EET2_T4_E12temp_storage+56];
	ld.shared.u64 	%rd247, [_ZZN3cub18CUB_300001_SM_10006detail6reduce18DeviceReduceKernelINS2_10policy_hubIN4cuda3std3__45tupleIJblEEEjN6thrust24THRUST_300001_SM_1000_NS8cuda_cub9__find_if7functorIS9_EEE10Policy1000ENSB_12zip_iteratorINS8_IJNSD_26transform_input_iterator_tIbNSB_6detail15normal_iteratorINSB_10device_ptrIcEEEENSK_10functional5actorINSP_9compositeIJNSP_16operator_adaptorINS7_8equal_toIvEEEENSQ_INSP_8argumentILj0EEEEENSQ_INSP_5valueINSB_16device_referenceIcEEEEEEEEEEEEENSB_17counting_iteratorIlNSB_11use_defaultES18_S18_EEEEEEEjSF_S9_NS7_10__identityEEEvT0_PT3_T1_NS0_13GridEvenShareIS1G_EET2_T4_E12temp_storage+64];
	setp.eq.s16 	%p138, %rs229, 0;
	setp.eq.s16 	%p139, %rs230, 0;
	min.s64 	%rd248, %rd247, %rd246;
	selp.b16 	%rs231, %rs228, 1, %p139;
	selp.b16 	%rs232, %rs230, %rs231, %p138;
	and.b16  	%rs233, %rs232, 255;
	selp.b64 	%rd249, %rd246, %rd248, %p139;
	selp.b64 	%rd250, %rd247, %rd249, %p138;
	ld.shared.u8 	%rs234, [_ZZN3cub18CUB_300001_SM_10006detail6reduce18DeviceReduceKernelINS2_10policy_hubIN4cuda3std3__45tupleIJblEEEjN6thrust24THRUST_300001_SM_1000_NS8cuda_cub9__find_if7functorIS9_EEE10Policy1000ENSB_12zip_iteratorINS8_IJNSD_26transform_input_iterator_tIbNSB_6detail15normal_iteratorINSB_10device_ptrIcEEEENSK_10functional5actorINSP_9compositeIJNSP_16operator_adaptorINS7_8equal_toIvEEEENSQ_INSP_8argumentILj0EEEEENSQ_INSP_5valueINSB_16device_referenceIcEEEEEEEEEEEEENSB_17counting_iteratorIlNSB_11use_defaultES18_S18_EEEEEEEjSF_S9_NS7_10__identityEEEvT0_PT3_T1_NS0_13GridEvenShareIS1G_EET2_T4_E12temp_storage+72];
	ld.shared.u64 	%rd251, [_ZZN3cub18CUB_300001_SM_10006detail6reduce18DeviceReduceKernelINS2_10policy_hubIN4cuda3std3__45tupleIJblEEEjN6thrust24THRUST_300001_SM_1000_NS8cuda_cub9__find_if7functorIS9_EEE10Policy1000ENSB_12zip_iteratorINS8_IJNSD_26transform_input_iterator_tIbNSB_6detail15normal_iteratorINSB_10device_ptrIcEEEENSK_10functional5actorINSP_9compositeIJNSP_16operator_adaptorINS7_8equal_toIvEEEENSQ_INSP_8argumentILj0EEEEENSQ_INSP_5valueINSB_16device_referenceIcEEEEEEEEEEEEENSB_17counting_iteratorIlNSB_11use_defaultES18_S18_EEEEEEEjSF_S9_NS7_10__identityEEEvT0_PT3_T1_NS0_13GridEvenShareIS1G_EET2_T4_E12temp_storage+80];
	setp.eq.s16 	%p140, %rs233, 0;
	setp.eq.s16 	%p141, %rs234, 0;
	min.s64 	%rd252, %rd251, %rd250;
	selp.b16 	%rs235, %rs232, 1, %p141;
	selp.b16 	%rs236, %rs234, %rs235, %p140;
	and.b16  	%rs237, %rs236, 255;
	selp.b64 	%rd253, %rd250, %rd252, %p141;
	selp.b64 	%rd254, %rd251, %rd253, %p140;
	ld.shared.u8 	%rs238, [_ZZN3cub18CUB_300001_SM_10006detail6reduce18DeviceReduceKernelINS2_10policy_hubIN4cuda3std3__45tupleIJblEEEjN6thrust24THRUST_300001_SM_1000_NS8cuda_cub9__find_if7functorIS9_EEE10Policy1000ENSB_12zip_iteratorINS8_IJNSD_26transform_input_iterator_tIbNSB_6detail15normal_iteratorINSB_10device_ptrIcEEEENSK_10functional5actorINSP_9compositeIJNSP_16operator_adaptorINS7_8equal_toIvEEEENSQ_INSP_8argumentILj0EEEEENSQ_INSP_5valueINSB_16device_referenceIcEEEEEEEEEEEEENSB_17counting_iteratorIlNSB_11use_defaultES18_S18_EEEEEEEjSF_S9_NS7_10__identityEEEvT0_PT3_T1_NS0_13GridEvenShareIS1G_EET2_T4_E12temp_storage+88];
	ld.shared.u64 	%rd255, [_ZZN3cub18CUB_300001_SM_10006detail6reduce18DeviceReduceKernelINS2_10policy_hubIN4cuda3std3__45tupleIJblEEEjN6thrust24THRUST_300001_SM_1000_NS8cuda_cub9__find_if7functorIS9_EEE10Policy1000ENSB_12zip_iteratorINS8_IJNSD_26transform_input_iterator_tIbNSB_6detail15normal_iteratorINSB_10device_ptrIcEEEENSK_10functional5actorINSP_9compositeIJNSP_16operator_adaptorINS7_8equal_toIvEEEENSQ_INSP_8argumentILj0EEEEENSQ_INSP_5valueINSB_16device_referenceIcEEEEEEEEEEEEENSB_17counting_iteratorIlNSB_11use_defaultES18_S18_EEEEEEEjSF_S9_NS7_10__identityEEEvT0_PT3_T1_NS0_13GridEvenShareIS1G_EET2_T4_E12temp_storage+96];
	setp.eq.s16 	%p142, %rs237, 0;
	setp.eq.s16 	%p143, %rs238, 0;
	min.s64 	%rd256, %rd255, %rd254;
	selp.b16 	%rs239, %rs236, 1, %p143;
	selp.b16 	%rs240, %rs238, %rs239, %p142;
	and.b16  	%rs241, %rs240, 255;
	selp.b64 	%rd257, %rd254, %rd256, %p143;
	selp.b64 	%rd258, %rd255, %rd257, %p142;
	ld.shared.u8 	%rs242, [_ZZN3cub18CUB_300001_SM_10006detail6reduce18DeviceReduceKernelINS2_10policy_hubIN4cuda3std3__45tupleIJblEEEjN6thrust24THRUST_300001_SM_1000_NS8cuda_cub9__find_if7functorIS9_EEE10Policy1000ENSB_12zip_iteratorINS8_IJNSD_26transform_input_iterator_tIbNSB_6detail15normal_iteratorINSB_10device_ptrIcEEEENSK_10functional5actorINSP_9compositeIJNSP_16operator_adaptorINS7_8equal_toIvEEEENSQ_INSP_8argumentILj0EEEEENSQ_INSP_5valueINSB_16device_referenceIcEEEEEEEEEEEEENSB_17counting_iteratorIlNSB_11use_defaultES18_S18_EEEEEEEjSF_S9_NS7_10__identityEEEvT0_PT3_T1_NS0_13GridEvenShareIS1G_EET2_T4_E12temp_storage+104];
	ld.shared.u64 	%rd259, [_ZZN3cub18CUB_300001_SM_10006detail6reduce18DeviceReduceKernelINS2_10policy_hubIN4cuda3std3__45tupleIJblEEEjN6thrust24THRUST_300001_SM_1000_NS8cuda_cub9__find_if7functorIS9_EEE10Policy1000ENSB_12zip_iteratorINS8_IJNSD_26transform_input_iterator_tIbNSB_6detail15normal_iteratorINSB_10device_ptrIcEEEENSK_10functional5actorINSP_9compositeIJNSP_16operator_adaptorINS7_8equal_toIvEEEENSQ_INSP_8argumentILj0EEEEENSQ_INSP_5valueINSB_16device_referenceIcEEEEEEEEEEEEENSB_17counting_iteratorIlNSB_11use_defaultES18_S18_EEEEEEEjSF_S9_NS7_10__identityEEEvT0_PT3_T1_NS0_13GridEvenShareIS1G_EET2_T4_E12temp_storage+112];
	setp.eq.s16 	%p144, %rs241, 0;
	setp.eq.s16 	%p145, %rs242, 0;
	min.s64 	%rd260, %rd259, %rd258;
	selp.b16 	%rs243, %rs240, 1, %p145;
	selp.b16 	%rs244, %rs242, %rs243, %p144;
	and.b16  	%rs245, %rs244, 255;
	selp.b64 	%rd261, %rd258, %rd260, %p145;
	selp.b64 	%rd262, %rd259, %rd261, %p144;
	ld.shared.u8 	%rs246, [_ZZN3cub18CUB_300001_SM_10006detail6reduce18DeviceReduceKernelINS2_10policy_hubIN4cuda3std3__45tupleIJblEEEjN6thrust24THRUST_300001_SM_1000_NS8cuda_cub9__find_if7functorIS9_EEE10Policy1000ENSB_12zip_iteratorINS8_IJNSD_26transform_input_iterator_tIbNSB_6detail15normal_iteratorINSB_10device_ptrIcEEEENSK_10functional5actorINSP_9compositeIJNSP_16operator_adaptorINS7_8equal_toIvEEEENSQ_INSP_8argumentILj0EEEEENSQ_INSP_5valueINSB_16device_referenceIcEEEEEEEEEEEEENSB_17counting_iteratorIlNSB_11use_defaultES18_S18_EEEEEEEjSF_S9_NS7_10__identityEEEvT0_PT3_T1_NS0_13GridEvenShareIS1G_EET2_T4_E12temp_storage+120];
	ld.shared.u64 	%rd263, [_ZZN3cub18CUB_300001_SM_10006detail6reduce18DeviceReduceKernelINS2_10policy_hubIN4cuda3std3__45tupleIJblEEEjN6thrust24THRUST_300001_SM_1000_NS8cuda_cub9__find_if7functorIS9_EEE10Policy1000ENSB_12zip_iteratorINS8_IJNSD_26transform_input_iterator_tIbNSB_6detail15normal_iteratorINSB_10device_ptrIcEEEENSK_10functional5actorINSP_9compositeIJNSP_16operator_adaptorINS7_8equal_toIvEEEENSQ_INSP_8argumentILj0EEEEENSQ_INSP_5valueINSB_16device_referenceIcEEEEEEEEEEEEENSB_17counting_iteratorIlNSB_11use_defaultES18_S18_EEEEEEEjSF_S9_NS7_10__identityEEEvT0_PT3_T1_NS0_13GridEvenShareIS1G_EET2_T4_E12temp_storage+128];
	setp.eq.s16 	%p146, %rs245, 0;
	setp.eq.s16 	%p147, %rs246, 0;
	min.s64 	%rd264, %rd263, %rd262;
	selp.b16 	%rs247, %rs244, 1, %p147;
	selp.b16 	%rs426, %rs246, %rs247, %p146;
	selp.b64 	%rd265, %rd262, %rd264, %p147;
	selp.b64 	%rd421, %rd263, %rd265, %p146;
$L__BB5_119:
	mov.u32 	%r460, %tid.x;
	setp.ne.s32 	%p324, %r460, 0;
	@%p324 bra 	$L__BB5_121;
	ld.param.u64 	%rd411, [_ZN3cub18CUB_300001_SM_10006detail6reduce18DeviceReduceKernelINS2_10policy_hubIN4cuda3std3__45tupleIJblEEEjN6thrust24THRUST_300001_SM_1000_NS8cuda_cub9__find_if7functorIS9_EEE10Policy1000ENSB_12zip_iteratorINS8_IJNSD_26transform_input_iterator_tIbNSB_6detail15normal_iteratorINSB_10device_ptrIcEEEENSK_10functional5actorINSP_9compositeIJNSP_16operator_adaptorINS7_8equal_toIvEEEENSQ_INSP_8argumentILj0EEEEENSQ_INSP_5valueINSB_16device_referenceIcEEEEEEEEEEEEENSB_17counting_iteratorIlNSB_11use_defaultES18_S18_EEEEEEEjSF_S9_NS7_10__identityEEEvT0_PT3_T1_NS0_13GridEvenShareIS1G_EET2_T4__param_1];
	cvta.to.global.u64 	%rd408, %rd411;
	mul.wide.u32 	%rd409, %r3, 16;
	add.s64 	%rd410, %rd408, %rd409;
	st.global.u8 	[%rd410], %rs426;
	st.global.u64 	[%rd410+8], %rd421;
$L__BB5_121:
	ret;

}
	// .globl	_ZN3cub18CUB_300001_SM_10006detail6reduce28DeviceReduceSingleTileKernelINS2_10policy_hubIN4cuda3std3__45tupleIJblEEEjN6thrust24THRUST_300001_SM_1000_NS8cuda_cub9__find_if7functorIS9_EEE10Policy1000EPS9_SI_iSF_S9_S9_NS7_10__identityEEEvT0_T1_T2_T3_T4_T6_
.visible .entry _ZN3cub18CUB_300001_SM_10006detail6reduce28DeviceReduceSingleTileKernelINS2_10policy_hubIN4cuda3std3__45tupleIJblEEEjN6thrust24THRUST_300001_SM_1000_NS8cuda_cub9__find_if7functorIS9_EEE10Policy1000EPS9_SI_iSF_S9_S9_NS7_10__identityEEEvT0_T1_T2_T3_T4_T6_(
	.param .u64 .ptr .align 1 _ZN3cub18CUB_300001_SM_10006detail6reduce28DeviceReduceSingleTileKernelINS2_10policy_hubIN4cuda3std3__45tupleIJblEEEjN6thrust24THRUST_300001_SM_1000_NS8cuda_cub9__find_if7functorIS9_EEE10Policy1000EPS9_SI_iSF_S9_S9_NS7_10__identityEEEvT0_T1_T2_T3_T4_T6__param_0,
	.param .u64 .ptr .align 1 _ZN3cub18CUB_300001_SM_10006detail6reduce28DeviceReduceSingleTileKernelINS2_10policy_hubIN4cuda3std3__45tupleIJblEEEjN6thrust24THRUST_300001_SM_1000_NS8cuda_cub9__find_if7functorIS9_EEE10Policy1000EPS9_SI_iSF_S9_S9_NS7_10__identityEEEvT0_T1_T2_T3_T4_T6__param_1,
	.param .u32 _ZN3cub18CUB_300001_SM_10006detail6reduce28DeviceReduceSingleTileKernelINS2_10policy_hubIN4cuda3std3__45tupleIJblEEEjN6thrust24THRUST_300001_SM_1000_NS8cuda_cub9__find_if7functorIS9_EEE10Policy1000EPS9_SI_iSF_S9_S9_NS7_10__identityEEEvT0_T1_T2_T3_T4_T6__param_2,
	.param .align 1 .b8 _ZN3cub18CUB_300001_SM_10006detail6reduce28DeviceReduceSingleTileKernelINS2_10policy_hubIN4cuda3std3__45tupleIJblEEEjN6thrust24THRUST_300001_SM_1000_NS8cuda_cub9__find_if7functorIS9_EEE10Policy1000EPS9_SI_iSF_S9_S9_NS7_10__identityEEEvT0_T1_T2_T3_T4_T6__param_3[1],
	.param .align 8 .b8 _ZN3cub18CUB_300001_SM_10006detail6reduce28DeviceReduceSingleTileKernelINS2_10policy_hubIN4cuda3std3__45tupleIJblEEEjN6thrust24THRUST_300001_SM_1000_NS8cuda_cub9__find_if7functorIS9_EEE10Policy1000EPS9_SI_iSF_S9_S9_NS7_10__identityEEEvT0_T1_T2_T3_T4_T6__param_4[16],
	.param .align 1 .b8 _ZN3cub18CUB_300001_SM_10006detail6reduce28DeviceReduceSingleTileKernelINS2_10policy_hubIN4cuda3std3__45tupleIJblEEEjN6thrust24THRUST_300001_SM_1000_NS8cuda_cub9__find_if7functorIS9_EEE10Policy1000EPS9_SI_iSF_S9_S9_NS7_10__identityEEEvT0_T1_T2_T3_T4_T6__param_5[1]
)
.maxntid 256
.minnctapersm 1
{
	.reg .pred 	%p<188>;
	.reg .b16 	%rs<340>;
	.reg .b32 	%r<406>;
	.reg .b64 	%rd<359>;
	// demoted variable
	.shared .align 8 .b8 _ZZN3cub18CUB_300001_SM_10006detail6reduce28DeviceReduceSingleTileKernelINS2_10policy_hubIN4cuda3std3__45tupleIJblEEEjN6thrust24THRUST_300001_SM_1000_NS8cuda_cub9__find_if7functorIS9_EEE10Policy1000EPS9_SI_iSF_S9_S9_NS7_10__identityEEEvT0_T1_T2_T3_T4_T6_E12temp_storage[152];
	ld.param.u64 	%rd106, [_ZN3cub18CUB_300001_SM_10006detail6reduce28DeviceReduceSingleTileKernelINS2_10policy_hubIN4cuda3std3__45tupleIJblEEEjN6thrust24THRUST_300001_SM_1000_NS8cuda_cub9__find_if7functorIS9_EEE10Policy1000EPS9_SI_iSF_S9_S9_NS7_10__identityEEEvT0_T1_T2_T3_T4_T6__param_4+8];
	ld.param.u64 	%rd105, [_ZN3cub18CUB_300001_SM_10006detail6reduce28DeviceReduceSingleTileKernelINS2_10policy_hubIN4cuda3std3__45tupleIJblEEEjN6thrust24THRUST_300001_SM_1000_NS8cuda_cub9__find_if7functorIS9_EEE10Policy1000EPS9_SI_iSF_S9_S9_NS7_10__identityEEEvT0_T1_T2_T3_T4_T6__param_0];
	ld.param.u64 	%rd107, [_ZN3cub18CUB_300001_SM_10006detail6reduce28DeviceReduceSingleTileKernelINS2_10policy_hubIN4cuda3std3__45tupleIJblEEEjN6thrust24THRUST_300001_SM_1000_NS8cuda_cub9__find_if7functorIS9_EEE10Policy1000EPS9_SI_iSF_S9_S9_NS7_10__identityEEEvT0_T1_T2_T3_T4_T6__param_1];
	ld.param.u32 	%r38, [_ZN3cub18CUB_300001_SM_10006detail6reduce28DeviceReduceSingleTileKernelINS2_10policy_hubIN4cuda3std3__45tupleIJblEEEjN6thrust24THRUST_300001_SM_1000_NS8cuda_cub9__find_if7functorIS9_EEE10Policy1000EPS9_SI_iSF_S9_S9_NS7_10__identityEEEvT0_T1_T2_T3_T4_T6__param_2];
	ld.param.u8 	%rs82, [_ZN3cub18CUB_300001_SM_10006detail6reduce28DeviceReduceSingleTileKernelINS2_10policy_hubIN4cuda3std3__45tupleIJblEEEjN6thrust24THRUST_300001_SM_1000_NS8cuda_cub9__find_if7functorIS9_EEE10Policy1000EPS9_SI_iSF_S9_S9_NS7_10__identityEEEvT0_T1_T2_T3_T4_T6__param_4];
	cvta.to.global.u64 	%rd1, %rd107;
	setp.ne.s32 	%p1, %r38, 0;
	@%p1 bra 	$L__BB6_3;
	mov.u32 	%r392, %tid.x;
	setp.ne.s32 	%p187, %r392, 0;
	@%p187 bra 	$L__BB6_112;
	st.global.u8 	[%rd1], %rs82;
	st.global.u64 	[%rd1+8], %rd106;
	bra.uni 	$L__BB6_112;
$L__BB6_3:
	setp.gt.s32 	%p2, %r38, 1023;
	@%p2 bra 	$L__BB6_74;
	mov.u32 	%r1, %tid.x;
	setp.ge.s32 	%p77, %r1, %r38;
	mov.b16 	%rs311, 0;
	mov.b64 	%rd329, 0;
	mov.u32 	%r396, %r1;
	@%p77 bra 	$L__BB6_6;
	mul.wide.u32 	%rd234, %r1, 16;
	add.s64 	%rd231, %rd105, %rd234;
	// begin inline asm
	ld.global.nc.u64 %rd230, [%rd231];
	// end inline asm
	add.s64 	%rd233, %rd231, 8;
	// begin inline asm
	ld.global.nc.u64 %rd329, [%rd233];
	// end inline asm
	cvt.u16.u64 	%rs311, %rd230;
	add.s32 	%r396, %r1, 256;
$L__BB6_6:
	setp.ge.s32 	%p78, %r396, %r38;
	@%p78 bra 	$L__BB6_12;
	not.b32 	%r158, %r396;
	add.s32 	%r4, %r38, %r158;
	and.b32  	%r159, %r4, 768;
	setp.eq.s32 	%p79, %r159, 768;
	@%p79 bra 	$L__BB6_10;
	mul.wide.u32 	%rd236, %r396, 16;
	add.s64 	%rd323, %rd105, %rd236;
	shr.u32 	%r160, %r4, 8;
	add.s32 	%r161, %r160, 1;
	and.b32  	%r162, %r161, 3;
	neg.s32 	%r394, %r162;
$L__BB6_9:
	.pragma "nounroll";
	// begin inline asm
	ld.global.nc.u64 %rd237, [%rd323];
	// end inline asm
	add.s64 	%rd240, %rd323, 8;
	// begin inline asm
	ld.global.nc.u64 %rd239, [%rd240];
	// end inline asm
	cvt.u16.u64 	%rs190, %rd237;
	and.b16  	%rs191, %rs190, 255;
	and.b16  	%rs192, %rs311, 255;
	setp.eq.s16 	%p80, %rs192, 0;
	setp.eq.s16 	%p81, %rs191, 0;
	min.s64 	%rd241, %rd239, %rd329;
	selp.b64 	%rd242, %rd329, %rd241, %p81;
	selp.b64 	%rd329, %rd239, %rd242, %p80;
	selp.b16 	%rs193, %rs311, 1, %p81;
	selp.b16 	%rs311, %rs190, %rs193, %p80;
	add.s32 	%r396, %r396, 256;
	add.s64 	%rd323, %rd323, 4096;
	add.s32 	%r394, %r394, 1;
	setp.ne.s32 	%p82, %r394, 0;
	@%p82 bra 	$L__BB6_9;
$L__BB6_10:
	setp.lt.u32 	%p83, %r4, 768;
	@%p83 bra 	$L__BB6_12;
$L__BB6_11:
	mul.wide.s32 	%rd259, %r396, 16;
	add.s64 	%rd244, %rd105, %rd259;
	// begin inline asm
	ld.global.nc.u64 %rd243, [%rd244];
	// end inline asm
	add.s64 	%rd246, %rd244, 8;
	// begin inline asm
	ld.global.nc.u64 %rd245, [%rd246];
	// end inline asm
	cvt.u16.u64 	%rs194, %rd243;
	and.b16  	%rs195, %rs194, 255;
	and.b16  	%rs196, %rs311, 255;
	setp.eq.s16 	%p84, %rs196, 0;
	setp.eq.s16 	%p85, %rs195, 0;
	min.s64 	%rd260, %rd245, %rd329;
	selp.b64 	%rd261, %rd329, %rd260, %p85;
	selp.b64 	%rd262, %rd245, %rd261, %p84;
	selp.b16 	%rs197, %rs311, 1, %p85;
	selp.b16 	%rs198, %rs194, %rs197, %p84;
	and.b16  	%rs199, %rs198, 255;
	add.s64 	%rd248, %rd244, 4096;
	// begin inline asm
	ld.global.nc.u64 %rd247, [%rd248];
	// end inline asm
	add.s64 	%rd250, %rd244, 4104;
	// begin inline asm
	ld.global.nc.u64 %rd249, [%rd250];
	// end inline asm
	cvt.u16.u64 	%rs200, %rd247;
	and.b16  	%rs201, %rs200, 255;
	setp.eq.s16 	%p86, %rs199, 0;
	setp.eq.s16 	%p87, %rs201, 0;
	min.s64 	%rd263, %rd249, %rd262;
	selp.b64 	%rd264, %rd262, %rd263, %p87;
	selp.b64 	%rd265, %rd249, %rd264, %p86;
	selp.b16 	%rs202, %rs198, 1, %p87;
	selp.b16 	%rs203, %rs200, %rs202, %p86;
	and.b16  	%rs204, %rs203, 255;
	add.s64 	%rd252, %rd244, 8192;
	// begin inline asm
	ld.global.nc.u64 %rd251, [%rd252];
	// end inline asm
	add.s64 	%rd254, %rd244, 8200;
	// begin inline asm
	ld.global.nc.u64 %rd253, [%rd254];
	// end inline asm
	cvt.u16.u64 	%rs205, %rd251;
	and.b16  	%rs206, %rs205, 255;
	setp.eq.s16 	%p88, %rs204, 0;
	setp.eq.s16 	%p89, %rs206, 0;
	min.s64 	%rd266, %rd253, %rd265;
	selp.b64 	%rd267, %rd265, %rd266, %p89;
	selp.b64 	%rd268, %rd253, %rd267, %p88;
	selp.b16 	%rs207, %rs203, 1, %p89;
	selp.b16 	%rs208, %rs205, %rs207, %p88;
	and.b16  	%rs209, %rs208, 255;
	add.s64 	%rd256, %rd244, 12288;
	// begin inline asm
	ld.global.nc.u64 %rd255, [%rd256];
	// end inline asm
	add.s64 	%rd258, %rd244, 12296;
	// begin inline asm
	ld.global.nc.u64 %rd257, [%rd258];
	// end inline asm
	cvt.u16.u64 	%rs210, %rd255;
	and.b16  	%rs211, %rs210, 255;
	setp.eq.s16 	%p90, %rs209, 0;
	setp.eq.s16 	%p91, %rs211, 0;
	min.s64 	%rd269, %rd257, %rd268;
	selp.b64 	%rd270, %rd268, %rd269, %p91;
	selp.b64 	%rd329, %rd257, %rd270, %p90;
	selp.b16 	%rs212, %rs208, 1, %p91;
	selp.b16 	%rs311, %rs210, %rs212, %p90;
	add.s32 	%r396, %r396, 1024;
	setp.lt.s32 	%p92, %r396, %r38;
	@%p92 bra 	$L__BB6_11;
$L__BB6_12:
	setp.lt.s32 	%p93, %r38, 256;
	@%p93 bra 	$L__BB6_37;
	// begin inline asm
	mov.u32 %r281, %laneid;
	// end inline asm
	cvt.u32.u16 	%r302, %rs311;
	and.b32  	%r283, %r302, 255;
	mov.b32 	%r299, 1;
	mov.b32 	%r300, 31;
	mov.b32 	%r301, -1;
	// begin inline asm
	shfl.sync.down.b32 %r282, %r283, %r299, %r300, %r301;
	// end inline asm
	// begin inline asm
	shfl.sync.down.b32 %r287, %r288, %r299, %r300, %r301;
	// end inline asm
	mov.b64 	{%r293, %r298}, %rd329;
	// begin inline asm
	shfl.sync.down.b32 %r292, %r293, %r299, %r300, %r301;
	// end inline asm
	// begin inline asm
	shfl.sync.down.b32 %r297, %r298, %r299, %r300, %r301;
	// end inline asm
	mov.b64 	%rd14, {%r292, %r297};
	cvt.u16.u32 	%rs10, %r282;
	setp.gt.s32 	%p143, %r281, 30;
	@%p143 bra 	$L__BB6_17;
	and.b16  	%rs254, %rs311, 255;
	setp.eq.s16 	%p144, %rs254, 0;
	and.b16  	%rs255, %rs10, 255;
	setp.eq.s16 	%p145, %rs255, 0;
	or.pred  	%p146, %p144, %p145;
	@%p146 bra 	$L__BB6_16;
	min.s64 	%rd329, %rd14, %rd329;
	mov.b16 	%rs311, 1;
	bra.uni 	$L__BB6_17;
$L__BB6_16:
	setp.eq.s16 	%p147, %rs254, 0;
	selp.b64 	%rd329, %rd14, %rd329, %p147;
	selp.b16 	%rs311, %rs10, %rs311, %p147;
$L__BB6_17:
	cvt.u32.u16 	%r323, %rs311;
	and.b32  	%r304, %r323, 255;
	mov.b32 	%r320, 2;
	mov.b32 	%r321, 31;
	mov.b32 	%r322, -1;
	// begin inline asm
	shfl.sync.down.b32 %r303, %r304, %r320, %r321, %r322;
	// end inline asm
	// begin inline asm
	shfl.sync.down.b32 %r308, %r309, %r320, %r321, %r322;
	// end inline asm
	mov.b64 	{%r314, %r319}, %rd329;
	// begin inline asm
	shfl.sync.down.b32 %r313, %r314, %r320, %r321, %r322;
	// end inline asm
	// begin inline asm
	shfl.sync.down.b32 %r318, %r319, %r320, %r321, %r322;
	// end inline asm
	mov.b64 	%rd18, {%r313, %r318};
	cvt.u16.u32 	%rs13, %r303;
	setp.gt.s32 	%p148, %r281, 29;
	@%p148 bra 	$L__BB6_21;
	and.b16  	%rs258, %rs311, 255;
	setp.eq.s16 	%p149, %rs258, 0;
	and.b16  	%rs259, %rs13, 255;
	setp.eq.s16 	%p150, %rs259, 0;
	or.pred  	%p151, %p149, %p150;
	@%p151 bra 	$L__BB6_20;
	min.s64 	%rd329, %rd18, %rd329;
	mov.b16 	%rs311, 1;
	bra.uni 	$L__BB6_21;
$L__BB6_20:
	setp.eq.s16 	%p152, %rs258, 0;
	selp.b64 	%rd329, %rd18, %rd329, %p152;
	selp.b16 	%rs311, %rs13, %rs311, %p152;
$L__BB6_21:
	cvt.u32.u16 	%r344, %rs311;
	and.b32  	%r325, %r344, 255;
	mov.b32 	%r341, 4;
	mov.b32 	%r342, 31;
	mov.b32 	%r343, -1;
	// begin inline asm
	shfl.sync.down.b32 %r324, %r325, %r341, %r342, %r343;
	// end inline asm
	// begin inline asm
	shfl.sync.down.b32 %r329, %r330, %r341, %r342, %r343;
	// end inline asm
	mov.b64 	{%r335, %r340}, %rd329;
	// begin inline asm
	shfl.sync.down.b32 %r334, %r335, %r341, %r342, %r343;
	// end inline asm
	// begin inline asm
	shfl.sync.down.b32 %r339, %r340, %r341, %r342, %r343;
	// end inline asm
	mov.b64 	%rd22, {%r334, %r339};
	cvt.u16.u32 	%rs16, %r324;
	setp.gt.s32 	%p153, %r281, 27;
	@%p153 bra 	$L__BB6_25;
	and.b16  	%rs262, %rs311, 255;
	setp.eq.s16 	%p154, %rs262, 0;
	and.b16  	%rs263, %rs16, 255;
	setp.eq.s16 	%p155, %rs263, 0;
	or.pred  	%p156, %p154, %p155;
	@%p156 bra 	$L__BB6_24;
	min.s64 	%rd329, %rd22, %rd329;
	mov.b16 	%rs311, 1;
	bra.uni 	$L__BB6_25;
$L__BB6_24:
	setp.eq.s16 	%p157, %rs262, 0;
	selp.b64 	%rd329, %rd22, %rd329, %p157;
	selp.b16 	%rs311, %rs16, %rs311, %p157;
$L__BB6_25:
	cvt.u32.u16 	%r365, %rs311;
	and.b32  	%r346, %r365, 255;
	mov.b32 	%r362, 8;
	mov.b32 	%r363, 31;
	mov.b32 	%r364, -1;
	// begin inline asm
	shfl.sync.down.b32 %r345, %r346, %r362, %r363, %r364;
	// end inline asm
	// begin inline asm
	shfl.sync.down.b32 %r350, %r351, %r362, %r363, %r364;
	// end inline asm
	mov.b64 	{%r356, %r361}, %rd329;
	// begin inline asm
	shfl.sync.down.b32 %r355, %r356, %r362, %r363, %r364;
	// end inline asm
	// begin inline asm
	shfl.sync.down.b32 %r360, %r361, %r362, %r363, %r364;
	// end inline asm
	mov.b64 	%rd26, {%r355, %r360};
	cvt.u16.u32 	%rs19, %r345;
	setp.gt.s32 	%p158, %r281, 23;
	@%p158 bra 	$L__BB6_29;
	and.b16  	%rs266, %rs311, 255;
	setp.eq.s16 	%p159, %rs266, 0;
	and.b16  	%rs267, %rs19, 255;
	setp.eq.s16 	%p160, %rs267, 0;
	or.pred  	%p161, %p159, %p160;
	@%p161 bra 	$L__BB6_28;
	min.s64 	%rd329, %rd26, %rd329;
	mov.b16 	%rs311, 1;
	bra.uni 	$L__BB6_29;
$L__BB6_28:
	setp.eq.s16 	%p162, %rs266, 0;
	selp.b64 	%rd329, %rd26, %rd329, %p162;
	selp.b16 	%rs311, %rs19, %rs311, %p162;
$L__BB6_29:
	cvt.u32.u16 	%r386, %rs311;
	and.b32  	%r367, %r386, 255;
	mov.b32 	%r383, 16;
	mov.b32 	%r384, 31;
	mov.b32 	%r385, -1;
	// begin inline asm
	shfl.sync.down.b32 %r366, %r367, %r383, %r384, %r385;
	// end inline asm
	// begin inline asm
	shfl.sync.down.b32 %r371, %r372, %r383, %r384, %r385;
	// end inline asm
	mov.b64 	{%r377, %r382}, %rd329;
	// begin inline asm
	shfl.sync.down.b32 %r376, %r377, %r383, %r384, %r385;
	// end inline asm
	// begin inline asm
	shfl.sync.down.b32 %r381, %r382, %r383, %r384, %r385;
	// end inline asm
	mov.b64 	%rd30, {%r376, %r381};
	cvt.u16.u32 	%rs22, %r366;
	setp.gt.s32 	%p163, %r281, 15;
	@%p163 bra 	$L__BB6_33;
	and.b16  	%rs270, %rs311, 255;
	setp.eq.s16 	%p164, %rs270, 0;
	and.b16  	%rs271, %rs22, 255;
	setp.eq.s16 	%p165, %rs271, 0;
	or.pred  	%p166, %p164, %p165;
	@%p166 bra 	$L__BB6_32;
	min.s64 	%rd329, %rd30, %rd329;
	mov.b16 	%rs311, 1;
	bra.uni 	$L__BB6_33;
$L__BB6_32:
	setp.eq.s16 	%p167, %rs270, 0;
	selp.b64 	%rd329, %rd30, %rd329, %p167;
	selp.b16 	%rs311, %rs22, %rs311, %p167;
$L__BB6_33:
	setp.ne.s32 	%p168, %r281, 0;
	@%p168 bra 	$L__BB6_35;
	shr.u32 	%r387, %r1, 1;
	and.b32  	%r388, %r387, 496;
	mov.u32 	%r389, _ZZN3cub18CUB_300001_SM_10006detail6reduce28DeviceReduceSingleTileKernelINS2_10policy_hubIN4cuda3std3__45tupleIJblEEEjN6thrust24THRUST_300001_SM_1000_NS8cuda_cub9__find_if7functorIS9_EEE10Policy1000EPS9_SI_iSF_S9_S9_NS7_10__identityEEEvT0_T1_T2_T3_T4_T6_E12temp_storage;
	add.s32 	%r390, %r389, %r388;
	st.shared.u8 	[%r390+8], %rs311;
	st.shared.u64 	[%r390+16], %rd329;
$L__BB6_35:
	bar.sync 	0;
	setp.ne.s32 	%p169, %r1, 0;
	@%p169 bra 	$L__BB6_110;
	ld.shared.u8 	%rs274, [_ZZN3cub18CUB_300001_SM_10006detail6reduce28DeviceReduceSingleTileKernelINS2_10policy_hubIN4cuda3std3__45tupleIJblEEEjN6thrust24THRUST_300001_SM_1000_NS8cuda_cub9__find_if7functorIS9_EEE10Policy1000EPS9_SI_iSF_S9_S9_NS7_10__identityEEEvT0_T1_T2_T3_T4_T6_E12temp_storage+24];
	ld.shared.u64 	%rd292, [_ZZN3cub18CUB_300001_SM_10006detail6reduce28DeviceReduceSingleTileKernelINS2_10policy_hubIN4cuda3std3__45tupleIJblEEEjN6thrust24THRUST_300001_SM_1000_NS8cuda_cub9__find_if7functorIS9_EEE10Policy1000EPS9_SI_iSF_S9_S9_NS7_10__identityEEEvT0_T1_T2_T3_T4_T6_E12temp_storage+32];
	and.b16  	%rs275, %rs311, 255;
	setp.eq.s16 	%p170, %rs275, 0;
	setp.eq.s16 	%p171, %rs274, 0;
	min.s64 	%rd293, %rd292, %rd329;
	selp.b64 	%rd294, %rd329, %rd293, %p171;
	selp.b64 	%rd295, %rd292, %rd294, %p170;
	selp.b16 	%rs276, %rs311, 1, %p171;
	selp.b16 	%rs277, %rs274, %rs276, %p170;
	and.b16  	%rs278, %rs277, 255;
	ld.shared.u8 	%rs279, [_ZZN3cub18CUB_300001_SM_10006detail6reduce28DeviceReduceSingleTileKernelINS2_10policy_hubIN4cuda3std3__45tupleIJblEEEjN6thrust24THRUST_300001_SM_1000_NS8cuda_cub9__find_if7functorIS9_EEE10Policy1000EPS9_SI_iSF_S9_S9_NS7_10__identityEEEvT0_T1_T2_T3_T4_T6_E12temp_storage+40];
	ld.shared.u64 	%rd296, [_ZZN3cub18CUB_300001_SM_10006detail6reduce28DeviceReduceSingleTileKernelINS2_10policy_hubIN4cuda3std3__45tupleIJblEEEjN6thrust24THRUST_300001_SM_1000_NS8cuda_cub9__find_if7functorIS9_EEE10Policy1000EPS9_SI_iSF_S9_S9_NS7_10__identityEEEvT0_T1_T2_T3_T4_T6_E12temp_storage+48];
	setp.eq.s16 	%p172, %rs278, 0;
	setp.eq.s16 	%p173, %rs279, 0;
	min.s64 	%rd297, %rd296, %rd295;
	selp.b64 	%rd298, %rd295, %rd297, %p173;
	selp.b64 	%rd299, %rd296, %rd298, %p172;
	selp.b16 	%rs280, %rs277, 1, %p173;
	selp.b16 	%rs281, %rs279, %rs280, %p172;
	and.b16  	%rs282, %rs281, 255;
	ld.shared.u8 	%rs283, [_ZZN3cub18CUB_300001_SM_10006detail6reduce28DeviceReduceSingleTileKernelINS2_10policy_hubIN4cuda3std3__45tupleIJblEEEjN6thrust24THRUST_300001_SM_1000_NS8cuda_cub9__find_if7functorIS9_EEE10Policy1000EPS9_SI_iSF_S9_S9_NS7_10__identityEEEvT0_T1_T2_T3_T4_T6_E12temp_storage+56];
	ld.shared.u64 	%rd300, [_ZZN3cub18CUB_300001_SM_10006detail6reduce28DeviceReduceSingleTileKernelINS2_10policy_hubIN4cuda3std3__45tupleIJblEEEjN6thrust24THRUST_300001_SM_1000_NS8cuda_cub9__find_if7functorIS9_EEE10Policy1000EPS9_SI_iSF_S9_S9_NS7_10__identityEEEvT0_T1_T2_T3_T4_T6_E12temp_storage+64];
	setp.eq.s16 	%p174, %rs282, 0;
	setp.eq.s16 	%p175, %rs283, 0;
	min.s64 	%rd301, %rd300, %rd299;
	selp.b16 	%rs284, %rs281, 1, %p175;
	selp.b16 	%rs285, %rs283, %rs284, %p174;
	and.b16  	%rs286, %rs285, 255;
	selp.b64 	%rd302, %rd299, %rd301, %p175;
	selp.b64 	%rd303, %rd300, %rd302, %p174;
	ld.shared.u8 	%rs287, [_ZZN3cub18CUB_300001_SM_10006detail6reduce28DeviceReduceSingleTileKernelINS2_10policy_hubIN4cuda3std3__45tupleIJblEEEjN6thrust24THRUST_300001_SM_1000_NS8cuda_cub9__find_if7functorIS9_EEE10Policy1000EPS9_SI_iSF_S9_S9_NS7_10__identityEEEvT0_T1_T2_T3_T4_T6_E12temp_storage+72];
	ld.shared.u64 	%rd304, [_ZZN3cub18CUB_300001_SM_10006detail6reduce28DeviceReduceSingleTileKernelINS2_10policy_hubIN4cuda3std3__45tupleIJblEEEjN6thrust24THRUST_300001_SM_1000_NS8cuda_cub9__find_if7functorIS9_EEE10Policy1000EPS9_SI_iSF_S9_S9_NS7_10__identityEEEvT0_T1_T2_T3_T4_T6_E12temp_storage+80];
	setp.eq.s16 	%p176, %rs286, 0;
	setp.eq.s16 	%p177, %rs287, 0;
	min.s64 	%rd305, %rd304, %rd303;
	selp.b16 	%rs288, %rs285, 1, %p177;
	selp.b16 	%rs289, %rs287, %rs288, %p176;
	and.b16  	%rs290, %rs289, 255;
	selp.b64 	%rd306, %rd303, %rd305, %p177;
	selp.b64 	%rd307, %rd304, %rd306, %p176;
	ld.shared.u8 	%rs291, [_ZZN3cub18CUB_300001_SM_10006detail6reduce28DeviceReduceSingleTileKernelINS2_10policy_hubIN4cuda3std3__45tupleIJblEEEjN6thrust24THRUST_300001_SM_1000_NS8cuda_cub9__find_if7functorIS9_EEE10Policy1000EPS9_SI_iSF_S9_S9_NS7_10__identityEEEvT0_T1_T2_T3_T4_T6_E12temp_storage+88];
	ld.shared.u64 	%rd308, [_ZZN3cub18CUB_300001_SM_10006detail6reduce28DeviceReduceSingleTileKernelINS2_10policy_hubIN4cuda3std3__45tupleIJblEEEjN6thrust24THRUST_300001_SM_1000_NS8cuda_cub9__find_if7functorIS9_EEE10Policy1000EPS9_SI_iSF_S9_S9_NS7_10__identityEEEvT0_T1_T2_T3_T4_T6_E12temp_storage+96];
	setp.eq.s16 	%p178, %rs290, 0;
	setp.eq.s16 	%p179, %rs291, 0;
	min.s64 	%rd309, %rd308, %rd307;
	selp.b16 	%rs292, %rs289, 1, %p179;
	selp.b16 	%rs293, %rs291, %rs292, %p178;
	and.b16  	%rs294, %rs293, 255;
	selp.b64 	%rd310, %rd307, %rd309, %p179;
	selp.b64 	%rd311, %rd308, %rd310, %p178;
	ld.shared.u8 	%rs295, [_ZZN3cub18CUB_300001_SM_10006detail6reduce28DeviceReduceSingleTileKernelINS2_10policy_hubIN4cuda3std3__45tupleIJblEEEjN6thrust24THRUST_300001_SM_1000_NS8cuda_cub9__find_if7functorIS9_EEE10Policy1000EPS9_SI_iSF_S9_S9_NS7_10__identityEEEvT0_T1_T2_T3_T4_T6_E12temp_storage+104];
	ld.shared.u64 	%rd312, [_ZZN3cub18CUB_300001_SM_10006detail6reduce28DeviceReduceSingleTileKernelINS2_10policy_hubIN4cuda3std3__45tupleIJblEEEjN6thrust24THRUST_300001_SM_1000_NS8cuda_cub9__find_if7functorIS9_EEE10Policy1000EPS9_SI_iSF_S9_S9_NS7_10__identityEEEvT0_T1_T2_T3_T4_T6_E12temp_storage+112];
	setp.eq.s16 	%p180, %rs294, 0;
	setp.eq.s16 	%p181, %rs295, 0;
	min.s64 	%rd313, %rd312, %rd311;
	selp.b16 	%rs296, %rs293, 1, %p181;
	selp.b16 	%rs297, %rs295, %rs296, %p180;
	and.b16  	%rs298, %rs297, 255;
	selp.b64 	%rd314, %rd311, %rd313, %p181;
	selp.b64 	%rd315, %rd312, %rd314, %p180;
	ld.shared.u8 	%rs299, [_ZZN3cub18CUB_300001_SM_10006detail6reduce28DeviceReduceSingleTileKernelINS2_10policy_hubIN4cuda3std3__45tupleIJblEEEjN6thrust24THRUST_300001_SM_1000_NS8cuda_cub9__find_if7functorIS9_EEE10Policy1000EPS9_SI_iSF_S9_S9_NS7_10__identityEEEvT0_T1_T2_T3_T4_T6_E12temp_storage+120];
	ld.shared.u64 	%rd316, [_ZZN3cub18CUB_300001_SM_10006detail6reduce28DeviceReduceSingleTileKernelINS2_10policy_hubIN4cuda3std3__45tupleIJblEEEjN6thrust24THRUST_300001_SM_1000_NS8cuda_cub9__find_if7functorIS9_EEE10Policy1000EPS9_SI_iSF_S9_S9_NS7_10__identityEEEvT0_T1_T2_T3_T4_T6_E12temp_storage+128];
	setp.eq.s16 	%p182, %rs298, 0;
	setp.eq.s16 	%p183, %rs299, 0;
	min.s64 	%rd317, %rd316, %rd315;
	selp.b16 	%rs300, %rs297, 1, %p183;
	selp.b16 	%rs311, %rs299, %rs300, %p182;
	selp.b64 	%rd318, %rd315, %rd317, %p183;
	selp.b64 	%rd329, %rd316, %rd318, %p182;
	bra.uni 	$L__BB6_110;
$L__BB6_37:
	// begin inline asm
	mov.u32 %r163, %laneid;
	// end inline asm
	and.b32  	%r184, %r1, 992;
	add.s32 	%r185, %r184, 32;
	setp.gt.s32 	%p94, %r185, %r38;
	not.b32 	%r186, %r184;
	add.s32 	%r187, %r38, %r186;
	selp.b32 	%r182, %r187, 31, %p94;
	cvt.u32.u16 	%r188, %rs311;
	and.b32  	%r165, %r188, 255;
	mov.b32 	%r181, 1;
	mov.b32 	%r183, -1;
	// begin inline asm
	shfl.sync.down.b32 %r164, %r165, %r181, %r182, %r183;
	// end inline asm
	// begin inline asm
	shfl.sync.down.b32 %r169, %r170, %r181, %r182, %r183;
	// end inline asm
	mov.b64 	{%r175, %r180}, %rd329;
	// begin inline asm
	shfl.sync.down.b32 %r174, %r175, %r181, %r182, %r183;
	// end inline asm
	// begin inline asm
	shfl.sync.down.b32 %r179, %r180, %r181, %r182, %r183;
	// end inline asm
	mov.b64 	%rd35, {%r174, %r179};
	cvt.u16.u32 	%rs26, %r164;
	setp.ge.s32 	%p95, %r163, %r182;
	@%p95 bra 	$L__BB6_41;
	and.b16  	%rs213, %rs311, 255;
	setp.eq.s16 	%p96, %rs213, 0;
	and.b16  	%rs214, %rs26, 255;
	setp.eq.s16 	%p97, %rs214, 0;
	or.pred  	%p98, %p96, %p97;
	@%p98 bra 	$L__BB6_40;
	min.s64 	%rd329, %rd35, %rd329;
	mov.b16 	%rs311, 1;
	bra.uni 	$L__BB6_41;
$L__BB6_40:
	setp.eq.s16 	%p99, %rs213, 0;
	selp.b16 	%rs311, %rs26, %rs311, %p99;
	selp.b64 	%rd329, %rd35, %rd329, %p99;
$L__BB6_41:
	cvt.u32.u16 	%r209, %rs311;
	and.b32  	%r190, %r209, 255;
	mov.b32 	%r206, 2;
	mov.b32 	%r208, -1;
	// begin inline asm
	shfl.sync.down.b32 %r189, %r190, %r206, %r182, %r208;
	// end inline asm
	// begin inline asm
	shfl.sync.down.b32 %r194, %r195, %r206, %r182, %r208;
	// end inline asm
	mov.b64 	{%r200, %r205}, %rd329;
	// begin inline asm
	shfl.sync.down.b32 %r199, %r200, %r206, %r182, %r208;
	// end inline asm
	// begin inline asm
	shfl.sync.down.b32 %r204, %r205, %r206, %r182, %r208;
	// end inline asm
	mov.b64 	%rd39, {%r199, %r204};
	cvt.u16.u32 	%rs29, %r189;
	add.s32 	%r210, %r163, 2;
	setp.gt.s32 	%p100, %r210, %r182;
	@%p100 bra 	$L__BB6_45;
	and.b16  	%rs217, %rs311, 255;
	setp.eq.s16 	%p101, %rs217, 0;
	and.b16  	%rs218, %rs29, 255;
	setp.eq.s16 	%p102, %rs218, 0;
	or.pred  	%p103, %p101, %p102;
	@%p103 bra 	$L__BB6_44;
	min.s64 	%rd329, %rd39, %rd329;
	mov.b16 	%rs311, 1;
	bra.uni 	$L__BB6_45;
$L__BB6_44:
	setp.eq.s16 	%p104, %rs217, 0;
	selp.b16 	%rs311, %rs29, %rs311, %p104;
	selp.b64 	%rd329, %rd39, %rd329, %p104;
$L__BB6_45:
	cvt.u32.u16 	%r231, %rs311;
	and.b32  	%r212, %r231, 255;
	mov.b32 	%r228, 4;
	mov.b32 	%r230, -1;
	// begin inline asm
	shfl.sync.down.b32 %r211, %r212, %r228, %r182, %r230;
	// end inline asm
	// begin inline asm
	shfl.sync.down.b32 %r216, %r217, %r228, %r182, %r230;
	// end inline asm
	mov.b64 	{%r222, %r227}, %rd329;
	// begin inline asm
	shfl.sync.down.b32 %r221, %r222, %r228, %r182, %r230;
	// end inline asm
	// begin inline asm
	shfl.sync.down.b32 %r226, %r227, %r228, %r182, %r230;
	// end inline asm
	mov.b64 	%rd43, {%r221, %r226};
	cvt.u16.u32 	%rs32, %r211;
	add.s32 	%r232, %r163, 4;
	setp.gt.s32 	%p105, %r232, %r182;
	@%p105 bra 	$L__BB6_49;
	and.b16  	%rs221, %rs311, 255;
	setp.eq.s16 	%p106, %rs221, 0;
	and.b16  	%rs222, %rs32, 255;
	setp.eq.s16 	%p107, %rs222, 0;
	or.pred  	%p108, %p106, %p107;
	@%p108 bra 	$L__BB6_48;
	min.s64 	%rd329, %rd43, %rd329;
	mov.b16 	%rs311, 1;
	bra.uni 	$L__BB6_49;
$L__BB6_48:
	setp.eq.s16 	%p109, %rs221, 0;
	selp.b16 	%rs311, %rs32, %rs311, %p109;
	selp.b64 	%rd329, %rd43, %rd329, %p109;
$L__BB6_49:
	cvt.u32.u16 	%r253, %rs311;
	and.b32  	%r234, %r253, 255;
	mov.b32 	%r250, 8;
	mov.b32 	%r252, -1;
	// begin inline asm
	shfl.sync.down.b32 %r233, %r234, %r250, %r182, %r252;
	// end inline asm
	// begin inline asm
	shfl.sync.down.b32 %r238, %r239, %r250, %r182, %r252;
	// end inline asm
	mov.b64 	{%r244, %r249}, %rd329;
	// begin inline asm
	shfl.sync.down.b32 %r243, %r244, %r250, %r182, %r252;
	// end inline asm
	// begin inline asm
	shfl.sync.down.b32 %r248, %r249, %r250, %r182, %r252;
	// end inline asm
	mov.b64 	%rd47, {%r243, %r248};
	cvt.u16.u32 	%rs35, %r233;
	add.s32 	%r254, %r163, 8;
	setp.gt.s32 	%p110, %r254, %r182;
	@%p110 bra 	$L__BB6_53;
	and.b16  	%rs225, %rs311, 255;
	setp.eq.s16 	%p111, %rs225, 0;
	and.b16  	%rs226, %rs35, 255;
	setp.eq.s16 	%p112, %rs226, 0;
	or.pred  	%p113, %p111, %p112;
	@%p113 bra 	$L__BB6_52;
	min.s64 	%rd329, %rd47, %rd329;
	mov.b16 	%rs311, 1;
	bra.uni 	$L__BB6_53;
$L__BB6_52:
	setp.eq.s16 	%p114, %rs225, 0;
	selp.b16 	%rs311, %rs35, %rs311, %p114;
	selp.b64 	%rd329, %rd47, %rd329, %p114;
$L__BB6_53:
	cvt.u32.u16 	%r275, %rs311;
	and.b32  	%r256, %r275, 255;
	mov.b32 	%r272, 16;
	mov.b32 	%r274, -1;
	// begin inline asm
	shfl.sync.down.b32 %r255, %r256, %r272, %r182, %r274;
	// end inline asm
	// begin inline asm
	shfl.sync.down.b32 %r260, %r261, %r272, %r182, %r274;
	// end inline asm
	mov.b64 	{%r266, %r271}, %rd329;
	// begin inline asm
	shfl.sync.down.b32 %r265, %r266, %r272, %r182, %r274;
	// end inline asm
	// begin inline asm
	shfl.sync.down.b32 %r270, %r271, %r272, %r182, %r274;
	// end inline asm
	mov.b64 	%rd51, {%r265, %r270};
	cvt.u16.u32 	%rs38, %r255;
	add.s32 	%r276, %r163, 16;
	setp.gt.s32 	%p115, %r276, %r182;
	@%p115 bra 	$L__BB6_57;
	and.b16  	%rs229, %rs311, 255;
	setp.eq.s16 	%p116, %rs229, 0;
	and.b16  	%rs230, %rs38, 255;
	setp.eq.s16 	%p117, %rs230, 0;
	or.pred  	%p118, %p116, %p117;
	@%p118 bra 	$L__BB6_56;
	min.s64 	%rd329, %rd51, %rd329;
	mov.b16 	%rs311, 1;
	bra.uni 	$L__BB6_57;
$L__BB6_56:
	setp.eq.s16 	%p119, %rs229, 0;
	selp.b16 	%rs311, %rs38, %rs311, %p119;
	selp.b64 	%rd329, %rd51, %rd329, %p119;
$L__BB6_57:
	setp.ne.s32 	%p120, %r163, 0;
	@%p120 bra 	$L__BB6_59;
	shr.u32 	%r277, %r1, 1;
	and.b32  	%r278, %r277, 496;
	mov.u32 	%r279, _ZZN3cub18CUB_300001_SM_10006detail6reduce28DeviceReduceSingleTileKernelINS2_10policy_hubIN4cuda3std3__45tupleIJblEEEjN6thrust24THRUST_300001_SM_1000_NS8cuda_cub9__find_if7functorIS9_EEE10Policy1000EPS9_SI_iSF_S9_S9_NS7_10__identityEEEvT0_T1_T2_T3_T4_T6_E12temp_storage;
	add.s32 	%r280, %r279, %r278;
	st.shared.u8 	[%r280+8], %rs311;
	st.shared.u64 	[%r280+16], %rd329;
$L__BB6_59:
	bar.sync 	0;
	setp.ne.s32 	%p121, %r1, 0;
	@%p121 bra 	$L__BB6_110;
	setp.lt.s32 	%p122, %r38, 33;
	@%p122 bra 	$L__BB6_62;
	ld.shared.u8 	%rs233, [_ZZN3cub18CUB_300001_SM_10006detail6reduce28DeviceReduceSingleTileKernelINS2_10policy_hubIN4cuda3std3__45tupleIJblEEEjN6thrust24THRUST_300001_SM_1000_NS8cuda_cub9__find_if7functorIS9_EEE10Policy1000EPS9_SI_iSF_S9_S9_NS7_10__identityEEEvT0_T1_T2_T3_T4_T6_E12temp_storage+24];
	ld.shared.u64 	%rd271, [_ZZN3cub18CUB_300001_SM_10006detail6reduce28DeviceReduceSingleTileKernelINS2_10policy_hubIN4cuda3std3__45tupleIJblEEEjN6thrust24THRUST_300001_SM_1000_NS8cuda_cub9__find_if7functorIS9_EEE10Policy1000EPS9_SI_iSF_S9_S9_NS7_10__identityEEEvT0_T1_T2_T3_T4_T6_E12temp_storage+32];
	and.b16  	%rs234, %rs311, 255;
	setp.eq.s16 	%p123, %rs234, 0;
	setp.eq.s16 	%p124, %rs233, 0;
	min.s64 	%rd272, %rd271, %rd329;
	selp.b16 	%rs235, %rs311, 1, %p124;
	selp.b16 	%rs311, %rs233, %rs235, %p123;
	selp.b64 	%rd273, %rd329, %rd272, %p124;
	selp.b64 	%rd329, %rd271, %rd273, %p123;
$L__BB6_62:
	setp.lt.s32 	%p125, %r38, 65;
	@%p125 bra 	$L__BB6_64;
	ld.shared.u8 	%rs236, [_ZZN3cub18CUB_300001_SM_10006detail6reduce28DeviceReduceSingleTileKernelINS2_10policy_hubIN4cuda3std3__45tupleIJblEEEjN6thrust24THRUST_300001_SM_1000_NS8cuda_cub9__find_if7functorIS9_EEE10Policy1000EPS9_SI_iSF_S9_S9_NS7_10__identityEEEvT0_T1_T2_T3_T4_T6_E12temp_storage+40];
	ld.shared.u64 	%rd274, [_ZZN3cub18CUB_300001_SM_10006detail6reduce28DeviceReduceSingleTileKernelINS2_10policy_hubIN4cuda3std3__45tupleIJblEEEjN6thrust24THRUST_300001_SM_1000_NS8cuda_cub9__find_if7functorIS9_EEE10Policy1000EPS9_SI_iSF_S9_S9_NS7_10__identityEEEvT0_T1_T2_T3_T4_T6_E12temp_storage+48];
	and.b16  	%rs237, %rs311, 255;
	setp.eq.s16 	%p126, %rs237, 0;
	setp.eq.s16 	%p127, %rs236, 0;
	min.s64 	%rd275, %rd274, %rd329;
	selp.b16 	%rs238, %rs311, 1, %p127;
	selp.b16 	%rs311, %rs236, %rs238, %p126;
	selp.b64 	%rd276, %rd329, %rd275, %p127;
	selp.b64 	%rd329, %rd274, %rd276, %p126;
$L__BB6_64:
	setp.lt.s32 	%p128, %r38, 97;
	@%p128 bra 	$L__BB6_66;
	ld.shared.u8 	%rs239, [_ZZN3cub18CUB_300001_SM_10006detail6reduce28DeviceReduceSingleTileKernelINS2_10policy_hubIN4cuda3std3__45tupleIJblEEEjN6thrust24THRUST_300001_SM_1000_NS8cuda_cub9__find_if7functorIS9_EEE10Policy1000EPS9_SI_iSF_S9_S9_NS7_10__identityEEEvT0_T1_T2_T3_T4_T6_E12temp_storage+56];
	ld.shared.u64 	%rd277, [_ZZN3cub18CUB_300001_SM_10006detail6reduce28DeviceReduceSingleTileKernelINS2_10policy_hubIN4cuda3std3__45tupleIJblEEEjN6thrust24THRUST_300001_SM_1000_NS8cuda_cub9__find_if7functorIS9_EEE10Policy1000EPS9_SI_iSF_S9_S9_NS7_10__identityEEEvT0_T1_T2_T3_T4_T6_E12temp_storage+64];
	and.b16  	%rs240, %rs311, 255;
	setp.eq.s16 	%p129, %rs240, 0;
	setp.eq.s16 	%p130, %rs239, 0;
	min.s64 	%rd278, %rd277, %rd329;
	selp.b16 	%rs241, %rs311, 1, %p130;
	selp.b16 	%rs311, %rs239, %rs241, %p129;
	selp.b64 	%rd279, %rd329, %rd278, %p130;
	selp.b64 	%rd329, %rd277, %rd279, %p129;
$L__BB6_66:
	setp.lt.s32 	%p131, %r38, 129;
	@%p131 bra 	$L__BB6_68;
	ld.shared.u8 	%rs242, [_ZZN3cub18CUB_300001_SM_10006detail6reduce28DeviceReduceSingleTileKernelINS2_10policy_hubIN4cuda3std3__45tupleIJblEEEjN6thrust24THRUST_300001_SM_1000_NS8cuda_cub9__find_if7functorIS9_EEE10Policy1000EPS9_SI_iSF_S9_S9_NS7_10__identityEEEvT0_T1_T2_T3_T4_T6_E12temp_storage+72];
	ld.shared.u64 	%rd280, [_ZZN3cub18CUB_300001_SM_10006detail6reduce28DeviceReduceSingleTileKernelINS2_10policy_hubIN4cuda3std3__45tupleIJblEEEjN6thrust24THRUST_300001_SM_1000_NS8cuda_cub9__find_if7functorIS9_EEE10Policy1000EPS9_SI_iSF_S9_S9_NS7_10__identityEEEvT0_T1_T2_T3_T4_T6_E12temp_storage+80];
	and.b16  	%rs243, %rs311, 255;
	setp.eq.s16 	%p132, %rs243, 0;
	setp.eq.s16 	%p133, %rs242, 0;
	min.s64 	%rd281, %rd280, %rd329;
	selp.b16 	%rs244, %rs311, 1, %p133;
	selp.b16 	%rs311, %rs242, %rs244, %p132;
	selp.b64 	%rd282, %rd329, %rd281, %p133;
	selp.b64 	%rd329, %rd280, %rd282, %p132;
$L__BB6_68:
	setp.lt.s32 	%p134, %r38, 161;
	@%p134 bra 	$L__BB6_70;
	ld.shared.u8 	%rs245, [_ZZN3cub18CUB_300001_SM_10006detail6reduce28DeviceReduceSingleTileKernelINS2_10policy_hubIN4cuda3std3__45tupleIJblEEEjN6thrust24THRUST_300001_SM_1000_NS8cuda_cub9__find_if7functorIS9_EEE10Policy1000EPS9_SI_iSF_S9_S9_NS7_10__identityEEEvT0_T1_T2_T3_T4_T6_E12temp_storage+88];
	ld.shared.u64 	%rd283, [_ZZN3cub18CUB_300001_SM_10006detail6reduce28DeviceReduceSingleTileKernelINS2_10policy_hubIN4cuda3std3__45tupleIJblEEEjN6thrust24THRUST_300001_SM_1000_NS8cuda_cub9__find_if7functorIS9_EEE10Policy1000EPS9_SI_iSF_S9_S9_NS7_10__identityEEEvT0_T1_T2_T3_T4_T6_E12temp_storage+96];
	and.b16  	%rs246, %rs311, 255;
	setp.eq.s16 	%p135, %rs246, 0;
	setp.eq.s16 	%p136, %rs245, 0;
	min.s64 	%rd284, %rd283, %rd329;
	selp.b16 	%rs247, %rs311, 1, %p136;
	selp.b16 	%rs311, %rs245, %rs247, %p135;
	selp.b64 	%rd285, %rd329, %rd284, %p136;
	selp.b64 	%rd329, %rd283, %rd285, %p135;
$L__BB6_70:
	setp.lt.s32 	%p137, %r38, 193;
	@%p137 bra 	$L__BB6_72;
	ld.shared.u8 	%rs248, [_ZZN3cub18CUB_300001_SM_10006detail6reduce28DeviceReduceSingleTileKernelINS2_10policy_hubIN4cuda3std3__45tupleIJblEEEjN6thrust24THRUST_300001_SM_1000_NS8cuda_cub9__find_if7functorIS9_EEE10Policy1000EPS9_SI_iSF_S9_S9_NS7_10__identityEEEvT0_T1_T2_T3_T4_T6_E12temp_storage+104];
	ld.shared.u64 	%rd286, [_ZZN3cub18CUB_300001_SM_10006detail6reduce28DeviceReduceSingleTileKernelINS2_10policy_hubIN4cuda3std3__45tupleIJblEEEjN6thrust24THRUST_300001_SM_1000_NS8cuda_cub9__find_if7functorIS9_EEE10Policy1000EPS9_SI_iSF_S9_S9_NS7_10__identityEEEvT0_T1_T2_T3_T4_T6_E12temp_storage+112];
	and.b16  	%rs249, %rs311, 255;
	setp.eq.s16 	%p138, %rs249, 0;
	setp.eq.s16 	%p139, %rs248, 0;
	min.s64 	%rd287, %rd286, %rd329;
	selp.b16 	%rs250, %rs311, 1, %p139;
	selp.b16 	%rs311, %rs248, %rs250, %p138;
	selp.b64 	%rd288, %rd329, %rd287, %p139;
	selp.b64 	%rd329, %rd286, %rd288, %p138;
$L__BB6_72:
	setp.lt.s32 	%p140, %r38, 225;
	@%p140 bra 	$L__BB6_110;
	ld.shared.u8 	%rs251, [_ZZN3cub18CUB_300001_SM_10006detail6reduce28DeviceReduceSingleTileKernelINS2_10policy_hubIN4cuda3std3__45tupleIJblEEEjN6thrust24THRUST_300001_SM_1000_NS8cuda_cub9__find_if7functorIS9_EEE10Policy1000EPS9_SI_iSF_S9_S9_NS7_10__identityEEEvT0_T1_T2_T3_T4_T6_E12temp_storage+120];
	ld.shared.u64 	%rd289, [_ZZN3cub18CUB_300001_SM_10006detail6reduce28DeviceReduceSingleTileKernelINS2_10policy_hubIN4cuda3std3__45tupleIJblEEEjN6thrust24THRUST_300001_SM_1000_NS8cuda_cub9__find_if7functorIS9_EEE10Policy1000EPS9_SI_iSF_S9_S9_NS7_10__identityEEEvT0_T1_T2_T3_T4_T6_E12temp_storage+128];
	and.b16  	%rs252, %rs311, 255;
	setp.eq.s16 	%p141, %rs252, 0;
	setp.eq.s16 	%p142, %rs251, 0;
	min.s64 	%rd290, %rd289, %rd329;
	selp.b16 	%rs253, %rs311, 1, %p142;
	selp.b16 	%rs311, %rs251, %rs253, %p141;
	selp.b64 	%rd291, %rd329, %rd290, %p142;
	selp.b64 	%rd329, %rd289, %rd291, %p141;
	bra.uni 	$L__BB6_110;
$L__BB6_74:
	mov.u32 	%r16, %tid.x;
	mul.wide.u32 	%rd124, %r16, 16;
	add.s64 	%rd109, %rd105, %rd124;
	// begin inline asm
	ld.global.nc.u64 %rd108, [%rd109];
	// end inline asm
	add.s64 	%rd111, %rd109, 8;
	// begin inline asm
	ld.global.nc.u64 %rd110, [%rd111];
	// end inline asm
	cvt.u16.u64 	%rs83, %rd108;
	and.b16  	%rs84, %rs83, 255;
	add.s64 	%rd113, %rd109, 4096;
	// begin inline asm
	ld.global.nc.u64 %rd112, [%rd113];
	// end inline asm
	add.s64 	%rd115, %rd109, 4104;
	// begin inline asm
	ld.global.nc.u64 %rd114, [%rd115];
	// end inline asm
	cvt.u16.u64 	%rs85, %rd112;
	and.b16  	%rs86, %rs85, 255;
	add.s64 	%rd117, %rd109, 8192;
	// begin inline asm
	ld.global.nc.u64 %rd116, [%rd117];
	// end inline asm
	add.s64 	%rd119, %rd109, 8200;
	// begin inline asm
	ld.global.nc.u64 %rd118, [%rd119];
	// end inline asm
	cvt.u16.u64 	%rs87, %rd116;
	and.b16  	%rs88, %rs87, 255;
	add.s64 	%rd121, %rd109, 12288;
	// begin inline asm
	ld.global.nc.u64 %rd120, [%rd121];
	// end inline asm
	add.s64 	%rd123, %rd109, 12296;
	// begin inline asm
	ld.global.nc.u64 %rd122, [%rd123];
	// end inline asm
	cvt.u16.u64 	%rs89, %rd120;
	and.b16  	%rs90, %rs89, 255;
	setp.eq.s16 	%p3, %rs84, 0;
	setp.eq.s16 	%p4, %rs86, 0;
	min.s64 	%rd125, %rd114, %rd110;
	selp.b16 	%rs91, %rs83, 1, %p4;
	selp.b64 	%rd126, %rd110, %rd125, %p4;
	selp.b16 	%rs92, %rs85, %rs91, %p3;
	and.b16  	%rs93, %rs92, 255;
	selp.b64 	%rd127, %rd114, %rd126, %p3;
	setp.eq.s16 	%p5, %rs93, 0;
	setp.eq.s16 	%p6, %rs88, 0;
	min.s64 	%rd128, %rd118, %rd127;
	selp.b16 	%rs94, %rs92, 1, %p6;
	selp.b64 	%rd129, %rd127, %rd128, %p6;
	selp.b16 	%rs95, %rs87, %rs94, %p5;
	and.b16  	%rs96, %rs95, 255;
	selp.b64 	%rd130, %rd118, %rd129, %p5;
	setp.eq.s16 	%p7, %rs96, 0;
	setp.eq.s16 	%p8, %rs90, 0;
	min.s64 	%rd131, %rd122, %rd130;
	selp.b16 	%rs97, %rs95, 1, %p8;
	selp.b64 	%rd132, %rd130, %rd131, %p8;
	selp.b16 	%rs311, %rs89, %rs97, %p7;
	selp.b64 	%rd329, %rd122, %rd132, %p7;
	setp.lt.u32 	%p9, %r38, 2048;
	mov.b32 	%r399, 1024;
	@%p9 bra 	$L__BB6_78;
	add.s32 	%r17, %r38, -1024;
	mov.b32 	%r399, 1024;
$L__BB6_76:
	mul.wide.s32 	%rd149, %r399, 16;
	add.s64 	%rd134, %rd109, %rd149;
	// begin inline asm
	ld.global.nc.u64 %rd133, [%rd134];
	// end inline asm
	add.s64 	%rd136, %rd134, 8;
	// begin inline asm
	ld.global.nc.u64 %rd135, [%rd136];
	// end inline asm
	cvt.u16.u64 	%rs98, %rd133;
	and.b16  	%rs99, %rs98, 255;
	add.s64 	%rd138, %rd134, 4096;
	// begin inline asm
	ld.global.nc.u64 %rd137, [%rd138];
	// end inline asm
	add.s64 	%rd140, %rd134, 4104;
	// begin inline asm
	ld.global.nc.u64 %rd139, [%rd140];
	// end inline asm
	cvt.u16.u64 	%rs100, %rd137;
	and.b16  	%rs101, %rs100, 255;
	add.s64 	%rd142, %rd134, 8192;
	// begin inline asm
	ld.global.nc.u64 %rd141, [%rd142];
	// end inline asm
	add.s64 	%rd144, %rd134, 8200;
	// begin inline asm
	ld.global.nc.u64 %rd143, [%rd144];
	// end inline asm
	cvt.u16.u64 	%rs102, %rd141;
	and.b16  	%rs103, %rs102, 255;
	add.s64 	%rd146, %rd134, 12288;
	// begin inline asm
	ld.global.nc.u64 %rd145, [%rd146];
	// end inline asm
	add.s64 	%rd148, %rd134, 12296;
	// begin inline asm
	ld.global.nc.u64 %rd147, [%rd148];
	// end inline asm
	cvt.u16.u64 	%rs104, %rd145;
	and.b16  	%rs105, %rs104, 255;
	and.b16  	%rs106, %rs311, 255;
	setp.eq.s16 	%p10, %rs106, 0;
	setp.eq.s16 	%p11, %rs99, 0;
	min.s64 	%rd150, %rd135, %rd329;
	selp.b16 	%rs107, %rs311, 1, %p11;
	selp.b64 	%rd151, %rd329, %rd150, %p11;
	selp.b16 	%rs108, %rs98, %rs107, %p10;
	and.b16  	%rs109, %rs108, 255;
	selp.b64 	%rd152, %rd135, %rd151, %p10;
	setp.eq.s16 	%p12, %rs109, 0;
	setp.eq.s16 	%p13, %rs101, 0;
	min.s64 	%rd153, %rd139, %rd152;
	selp.b16 	%rs110, %rs108, 1, %p13;
	selp.b64 	%rd154, %rd152, %rd153, %p13;
	selp.b16 	%rs111, %rs100, %rs110, %p12;
	and.b16  	%rs112, %rs111, 255;
	selp.b64 	%rd155, %rd139, %rd154, %p12;
	setp.eq.s16 	%p14, %rs112, 0;
	setp.eq.s16 	%p15, %rs103, 0;
	min.s64 	%rd156, %rd143, %rd155;
	selp.b16 	%rs113, %rs111, 1, %p15;
	selp.b64 	%rd157, %rd155, %rd156, %p15;
	selp.b16 	%rs114, %rs102, %rs113, %p14;
	and.b16  	%rs115, %rs114, 255;
	selp.b64 	%rd158, %rd143, %rd157, %p14;
	setp.eq.s16 	%p16, %rs115, 0;
	setp.eq.s16 	%p17, %rs105, 0;
	min.s64 	%rd159, %rd147, %rd158;
	selp.b16 	%rs116, %rs114, 1, %p17;
	selp.b64 	%rd160, %rd158, %rd159, %p17;
	selp.b16 	%rs311, %rs104, %rs116, %p16;
	selp.b64 	%rd329, %rd147, %rd160, %p16;
	sub.s32 	%r41, %r38, %r399;
	setp.lt.s32 	%p18, %r41, 1024;
	@%p18 bra 	$L__BB6_86;
	add.s32 	%r399, %r399, 1024;
	setp.le.s32 	%p19, %r399, %r17;
	@%p19 bra 	$L__BB6_76;
$L__BB6_78:
	setp.le.s32 	%p20, %r38, %r399;
	@%p20 bra 	$L__BB6_86;
	sub.s32 	%r21, %r38, %r399;
	setp.ge.s32 	%p21, %r16, %r21;
	@%p21 bra 	$L__BB6_86;
	not.b32 	%r42, %r16;
	add.s32 	%r43, %r38, %r42;
	sub.s32 	%r22, %r43, %r399;
	and.b32  	%r44, %r22, 768;
	setp.eq.s32 	%p22, %r44, 768;
	mov.u32 	%r403, %r16;
	@%p22 bra 	$L__BB6_83;
	add.s32 	%r401, %r16, %r399;
	shr.u32 	%r45, %r22, 8;
	add.s32 	%r46, %r45, 1;
	and.b32  	%r47, %r46, 3;
	neg.s32 	%r400, %r47;
	mov.u32 	%r403, %r16;
$L__BB6_82:
	.pragma "nounroll";
	mul.wide.u32 	%rd166, %r401, 16;
	add.s64 	%rd163, %rd105, %rd166;
	// begin inline asm
	ld.global.nc.u64 %rd162, [%rd163];
	// end inline asm
	add.s64 	%rd165, %rd163, 8;
	// begin inline asm
	ld.global.nc.u64 %rd164, [%rd165];
	// end inline asm
	cvt.u16.u64 	%rs118, %rd162;
	and.b16  	%rs119, %rs118, 255;
	and.b16  	%rs120, %rs311, 255;
	setp.eq.s16 	%p23, %rs120, 0;
	setp.eq.s16 	%p24, %rs119, 0;
	min.s64 	%rd167, %rd164, %rd329;
	selp.b16 	%rs121, %rs311, 1, %p24;
	selp.b16 	%rs311, %rs118, %rs121, %p23;
	selp.b64 	%rd168, %rd329, %rd167, %p24;
	selp.b64 	%rd329, %rd164, %rd168, %p23;
	add.s32 	%r403, %r403, 256;
	add.s32 	%r401, %r401, 256;
	add.s32 	%r400, %r400, 1;
	setp.ne.s32 	%p25, %r400, 0;
	@%p25 bra 	$L__BB6_82;
$L__BB6_83:
	setp.lt.u32 	%p26, %r22, 768;
	@%p26 bra 	$L__BB6_86;
	cvt.u64.u32 	%rd169, %r403;
	cvt.u64.u32 	%rd170, %r399;
	add.s64 	%rd171, %rd169, %rd170;
	shl.b64 	%rd172, %rd171, 4;
	add.s64 	%rd173, %rd172, %rd105;
	add.s64 	%rd350, %rd173, 12296;
	add.s32 	%r404, %r403, %r399;
$L__BB6_85:
	mul.wide.u32 	%rd190, %r404, 16;
	add.s64 	%rd175, %rd105, %rd190;
	// begin inline asm
	ld.global.nc.u64 %rd174, [%rd175];
	// end inline asm
	add.s64 	%rd177, %rd175, 8;
	// begin inline asm
	ld.global.nc.u64 %rd176, [%rd177];
	// end inline asm
	cvt.u16.u64 	%rs122, %rd174;
	and.b16  	%rs123, %rs122, 255;
	and.b16  	%rs124, %rs311, 255;
	setp.eq.s16 	%p27, %rs124, 0;
	setp.eq.s16 	%p28, %rs123, 0;
	min.s64 	%rd191, %rd176, %rd329;
	selp.b16 	%rs125, %rs311, 1, %p28;
	selp.b16 	%rs126, %rs122, %rs125, %p27;
	and.b16  	%rs127, %rs126, 255;
	selp.b64 	%rd192, %rd329, %rd191, %p28;
	selp.b64 	%rd193, %rd176, %rd192, %p27;
	add.s64 	%rd179, %rd350, -8200;
	// begin inline asm
	ld.global.nc.u64 %rd178, [%rd179];
	// end inline asm
	add.s64 	%rd181, %rd350, -8192;
	// begin inline asm
	ld.global.nc.u64 %rd180, [%rd181];
	// end inline asm
	cvt.u16.u64 	%rs128, %rd178;
	and.b16  	%rs129, %rs128, 255;
	setp.eq.s16 	%p29, %rs127, 0;
	setp.eq.s16 	%p30, %rs129, 0;
	min.s64 	%rd194, %rd180, %rd193;
	selp.b16 	%rs130, %rs126, 1, %p30;
	selp.b16 	%rs131, %rs128, %rs130, %p29;
	and.b16  	%rs132, %rs131, 255;
	selp.b64 	%rd195, %rd193, %rd194, %p30;
	selp.b64 	%rd196, %rd180, %rd195, %p29;
	add.s64 	%rd183, %rd350, -4104;
	// begin inline asm
	ld.global.nc.u64 %rd182, [%rd183];
	// end inline asm
	add.s64 	%rd185, %rd350, -4096;
	// begin inline asm
	ld.global.nc.u64 %rd184, [%rd185];
	// end inline asm
	cvt.u16.u64 	%rs133, %rd182;
	and.b16  	%rs134, %rs133, 255;
	setp.eq.s16 	%p31, %rs132, 0;
	setp.eq.s16 	%p32, %rs134, 0;
	min.s64 	%rd197, %rd184, %rd196;
	selp.b16 	%rs135, %rs131, 1, %p32;
	selp.b16 	%rs136, %rs133, %rs135, %p31;
	and.b16  	%rs137, %rs136, 255;
	selp.b64 	%rd198, %rd196, %rd197, %p32;
	selp.b64 	%rd199, %rd184, %rd198, %p31;
	add.s64 	%rd187, %rd350, -8;
	// begin inline asm
	ld.global.nc.u64 %rd186, [%rd187];
	// end inline asm
	// begin inline asm
	ld.global.nc.u64 %rd188, [%rd350];
	// end inline asm
	cvt.u16.u64 	%rs138, %rd186;
	and.b16  	%rs139, %rs138, 255;
	setp.eq.s16 	%p33, %rs137, 0;
	setp.eq.s16 	%p34, %rs139, 0;
	min.s64 	%rd200, %rd188, %rd199;
	selp.b16 	%rs140, %rs136, 1, %p34;
	selp.b16 	%rs311, %rs138, %rs140, %p33;
	selp.b64 	%rd201, %rd199, %rd200, %p34;
	selp.b64 	%rd329, %rd188, %rd201, %p33;
	add.s32 	%r403, %r403, 1024;
	add.s64 	%rd350, %rd350, 16384;
	add.s32 	%r404, %r404, 1024;
	setp.lt.s32 	%p35, %r403, %r21;
	@%p35 bra 	$L__BB6_85;
$L__BB6_86:
	// begin inline asm
	mov.u32 %r48, %laneid;
	// end inline asm
	cvt.u32.u16 	%r69, %rs311;
	and.b32  	%r50, %r69, 255;
	mov.b32 	%r66, 1;
	mov.b32 	%r67, 31;
	mov.b32 	%r68, -1;
	// begin inline asm
	shfl.sync.down.b32 %r49, %r50, %r66, %r67, %r68;
	// end inline asm
	// begin inline asm
	shfl.sync.down.b32 %r54, %r55, %r66, %r67, %r68;
	// end inline asm
	mov.b64 	{%r60, %r65}, %rd329;
	// begin inline asm
	shfl.sync.down.b32 %r59, %r60, %r66, %r67, %r68;
	// end inline asm
	// begin inline asm
	shfl.sync.down.b32 %r64, %r65, %r66, %r67, %r68;
	// end inline asm
	mov.b64 	%rd83, {%r59, %r64};
	cvt.u16.u32 	%rs65, %r49;
	setp.gt.s32 	%p36, %r48, 30;
	@%p36 bra 	$L__BB6_90;
	and.b16  	%rs141, %rs311, 255;
	setp.eq.s16 	%p37, %rs141, 0;
	and.b16  	%rs142, %rs65, 255;
	setp.eq.s16 	%p38, %rs142, 0;
	or.pred  	%p39, %p37, %p38;
	@%p39 bra 	$L__BB6_89;
	min.s64 	%rd329, %rd83, %rd329;
	mov.b16 	%rs311, 1;
	bra.uni 	$L__BB6_90;
$L__BB6_89:
	setp.eq.s16 	%p40, %rs141, 0;
	selp.b16 	%rs311, %rs65, %rs311, %p40;
	selp.b64 	%rd329, %rd83, %rd329, %p40;
$L__BB6_90:
	cvt.u32.u16 	%r90, %rs311;
	and.b32  	%r71, %r90, 255;
	mov.b32 	%r87, 2;
	mov.b32 	%r88, 31;
	mov.b32 	%r89, -1;
	// begin inline asm
	shfl.sync.down.b32 %r70, %r71, %r87, %r88, %r89;
	// end inline asm
	// begin inline asm
	shfl.sync.down.b32 %r75, %r76, %r87, %r88, %r89;
	// end inline asm
	mov.b64 	{%r81, %r86}, %rd329;
	// begin inline asm
	shfl.sync.down.b32 %r80, %r81, %r87, %r88, %r89;
	// end inline asm
	// begin inline asm
	shfl.sync.down.b32 %r85, %r86, %r87, %r88, %r89;
	// end inline asm
	mov.b64 	%rd87, {%r80, %r85};
	cvt.u16.u32 	%rs68, %r70;
	setp.gt.s32 	%p41, %r48, 29;
	@%p41 bra 	$L__BB6_94;
	and.b16  	%rs145, %rs311, 255;
	setp.eq.s16 	%p42, %rs145, 0;
	and.b16  	%rs146, %rs68, 255;
	setp.eq.s16 	%p43, %rs146, 0;
	or.pred  	%p44, %p42, %p43;
	@%p44 bra 	$L__BB6_93;
	min.s64 	%rd329, %rd87, %rd329;
	mov.b16 	%rs311, 1;
	bra.uni 	$L__BB6_94;
$L__BB6_93:
	setp.eq.s16 	%p45, %rs145, 0;
	selp.b16 	%rs311, %rs68, %rs311, %p45;
	selp.b64 	%rd329, %rd87, %rd329, %p45;
$L__BB6_94:
	cvt.u32.u16 	%r111, %rs311;
	and.b32  	%r92, %r111, 255;
	mov.b32 	%r108, 4;
	mov.b32 	%r109, 31;
	mov.b32 	%r110, -1;
	// begin inline asm
	shfl.sync.down.b32 %r91, %r92, %r108, %r109, %r110;
	// end inline asm
	// begin inline asm
	shfl.sync.down.b32 %r96, %r97, %r108, %r109, %r110;
	// end inline asm
	mov.b64 	{%r102, %r107}, %rd329;
	// begin inline asm
	shfl.sync.down.b32 %r101, %r102, %r108, %r109, %r110;
	// end inline asm
	// begin inline asm
	shfl.sync.down.b32 %r106, %r107, %r108, %r109, %r110;
	// end inline asm
	mov.b64 	%rd91, {%r101, %r106};
	cvt.u16.u32 	%rs71, %r91;
	setp.gt.s32 	%p46, %r48, 27;
	@%p46 bra 	$L__BB6_98;
	and.b16  	%rs149, %rs311, 255;
	setp.eq.s16 	%p47, %rs149, 0;
	and.b16  	%rs150, %rs71, 255;
	setp.eq.s16 	%p48, %rs150, 0;
	or.pred  	%p49, %p47, %p48;
	@%p49 bra 	$L__BB6_97;
	min.s64 	%rd329, %rd91, %rd329;
	mov.b16 	%rs311, 1;
	bra.uni 	$L__BB6_98;
$L__BB6_97:
	setp.eq.s16 	%p50, %rs149, 0;
	selp.b16 	%rs311, %rs71, %rs311, %p50;
	selp.b64 	%rd329, %rd91, %rd329, %p50;
$L__BB6_98:
	cvt.u32.u16 	%r132, %rs311;
	and.b32  	%r113, %r132, 255;
	mov.b32 	%r129, 8;
	mov.b32 	%r130, 31;
	mov.b32 	%r131, -1;
	// begin inline asm
	shfl.sync.down.b32 %r112, %r113, %r129, %r130, %r131;
	// end inline asm
	// begin inline asm
	shfl.sync.down.b32 %r117, %r118, %r129, %r130, %r131;
	// end inline asm
	mov.b64 	{%r123, %r128}, %rd329;
	// begin inline asm
	shfl.sync.down.b32 %r122, %r123, %r129, %r130, %r131;
	// end inline asm
	// begin inline asm
	shfl.sync.down.b32 %r127, %r128, %r129, %r130, %r131;
	// end inline asm
	mov.b64 	%rd95, {%r122, %r127};
	cvt.u16.u32 	%rs74, %r112;
	setp.gt.s32 	%p51, %r48, 23;
	@%p51 bra 	$L__BB6_102;
	and.b16  	%rs153, %rs311, 255;
	setp.eq.s16 	%p52, %rs153, 0;
	and.b16  	%rs154, %rs74, 255;
	setp.eq.s16 	%p53, %rs154, 0;
	or.pred  	%p54, %p52, %p53;
	@%p54 bra 	$L__BB6_101;
	min.s64 	%rd329, %rd95, %rd329;
	mov.b16 	%rs311, 1;
	bra.uni 	$L__BB6_102;
$L__BB6_101:
	setp.eq.s16 	%p55, %rs153, 0;
	selp.b16 	%rs311, %rs74, %rs311, %p55;
	selp.b64 	%rd329, %rd95, %rd329, %p55;
$L__BB6_102:
	cvt.u32.u16 	%r153, %rs311;
	and.b32  	%r134, %r153, 255;
	mov.b32 	%r150, 16;
	mov.b32 	%r151, 31;
	mov.b32 	%r152, -1;
	// begin inline asm
	shfl.sync.down.b32 %r133, %r134, %r150, %r151, %r152;
	// end inline asm
	// begin inline asm
	shfl.sync.down.b32 %r138, %r139, %r150, %r151, %r152;
	// end inline asm
	mov.b64 	{%r144, %r149}, %rd329;
	// begin inline asm
	shfl.sync.down.b32 %r143, %r144, %r150, %r151, %r152;
	// end inline asm
	// begin inline asm
	shfl.sync.down.b32 %r148, %r149, %r150, %r151, %r152;
	// end inline asm
	mov.b64 	%rd99, {%r143, %r148};
	cvt.u16.u32 	%rs77, %r133;
	setp.gt.s32 	%p56, %r48, 15;
	@%p56 bra 	$L__BB6_106;
	and.b16  	%rs157, %rs311, 255;
	setp.eq.s16 	%p57, %rs157, 0;
	and.b16  	%rs158, %rs77, 255;
	setp.eq.s16 	%p58, %rs158, 0;
	or.pred  	%p59, %p57, %p58;
	@%p59 bra 	$L__BB6_105;
	min.s64 	%rd329, %rd99, %rd329;
	mov.b16 	%rs311, 1;
	bra.uni 	$L__BB6_106;
$L__BB6_105:
	setp.eq.s16 	%p60, %rs157, 0;
	selp.b16 	%rs311, %rs77, %rs311, %p60;
	selp.b64 	%rd329, %rd99, %rd329, %p60;
$L__BB6_106:
	setp.ne.s32 	%p61, %r48, 0;
	@%p61 bra 	$L__BB6_108;
	shr.u32 	%r154, %r16, 1;
	and.b32  	%r155, %r154, 496;
	mov.u32 	%r156, _ZZN3cub18CUB_300001_SM_10006detail6reduce28DeviceReduceSingleTileKernelINS2_10policy_hubIN4cuda3std3__45tupleIJblEEEjN6thrust24THRUST_300001_SM_1000_NS8cuda_cub9__find_if7functorIS9_EEE10Policy1000EPS9_SI_iSF_S9_S9_NS7_10__identityEEEvT0_T1_T2_T3_T4_T6_E12temp_storage;
	add.s32 	%r157, %r156, %r155;
	st.shared.u8 	[%r157+8], %rs311;
	st.shared.u64 	[%r157+16], %rd329;
$L__BB6_108:
	bar.sync 	0;
	setp.ne.s32 	%p62, %r16, 0;
	@%p62 bra 	$L__BB6_110;
	ld.shared.u8 	%rs161, [_ZZN3cub18CUB_300001_SM_10006detail6reduce28DeviceReduceSingleTileKernelINS2_10policy_hubIN4cuda3std3__45tupleIJblEEEjN6thrust24THRUST_300001_SM_1000_NS8cuda_cub9__find_if7functorIS9_EEE10Policy1000EPS9_SI_iSF_S9_S9_NS7_10__identityEEEvT0_T1_T2_T3_T4_T6_E12temp_storage+24];
	ld.shared.u64 	%rd202, [_ZZN3cub18CUB_300001_SM_10006detail6reduce28DeviceReduceSingleTileKernelINS2_10policy_hubIN4cuda3std3__45tupleIJblEEEjN6thrust24THRUST_300001_SM_1000_NS8cuda_cub9__find_if7functorIS9_EEE10Policy1000EPS9_SI_iSF_S9_S9_NS7_10__identityEEEvT0_T1_T2_T3_T4_T6_E12temp_storage+32];
	and.b16  	%rs162, %rs311, 255;
	setp.eq.s16 	%p63, %rs162, 0;
	setp.eq.s16 	%p64, %rs161, 0;
	min.s64 	%rd203, %rd202, %rd329;
	selp.b16 	%rs163, %rs311, 1, %p64;
	selp.b16 	%rs164, %rs161, %rs163, %p63;
	and.b16  	%rs165, %rs164, 255;
	selp.b64 	%rd204, %rd329, %rd203, %p64;
	selp.b64 	%rd205, %rd202, %rd204, %p63;
	ld.shared.u8 	%rs166, [_ZZN3cub18CUB_300001_SM_10006detail6reduce28DeviceReduceSingleTileKernelINS2_10policy_hubIN4cuda3std3__45tupleIJblEEEjN6thrust24THRUST_300001_SM_1000_NS8cuda_cub9__find_if7functorIS9_EEE10Policy1000EPS9_SI_iSF_S9_S9_NS7_10__identityEEEvT0_T1_T2_T3_T4_T6_E12temp_storage+40];
	ld.shared.u64 	%rd206, [_ZZN3cub18CUB_300001_SM_10006detail6reduce28DeviceReduceSingleTileKernelINS2_10policy_hubIN4cuda3std3__45tupleIJblEEEjN6thrust24THRUST_300001_SM_1000_NS8cuda_cub9__find_if7functorIS9_EEE10Policy1000EPS9_SI_iSF_S9_S9_NS7_10__identityEEEvT0_T1_T2_T3_T4_T6_E12temp_storage+48];
	setp.eq.s16 	%p65, %rs165, 0;
	setp.eq.s16 	%p66, %rs166, 0;
	min.s64 	%rd207, %rd206, %rd205;
	selp.b16 	%rs167, %rs164, 1, %p66;
	selp.b16 	%rs168, %rs166, %rs167, %p65;
	and.b16  	%rs169, %rs168, 255;
	selp.b64 	%rd208, %rd205, %rd207, %p66;
	selp.b64 	%rd209, %rd206, %rd208, %p65;
	ld.shared.u8 	%rs170, [_ZZN3cub18CUB_300001_SM_10006detail6reduce28DeviceReduceSingleTileKernelINS2_10policy_hubIN4cuda3std3__45tupleIJblEEEjN6thrust24THRUST_300001_SM_1000_NS8cuda_cub9__find_if7functorIS9_EEE10Policy1000EPS9_SI_iSF_S9_S9_NS7_10__identityEEEvT0_T1_T2_T3_T4_T6_E12temp_storage+56];
	ld.shared.u64 	%rd210, [_ZZN3cub18CUB_300001_SM_10006detail6reduce28DeviceReduceSingleTileKernelINS2_10policy_hubIN4cuda3std3__45tupleIJblEEEjN6thrust24THRUST_300001_SM_1000_NS8cuda_cub9__find_if7functorIS9_EEE10Policy1000EPS9_SI_iSF_S9_S9_NS7_10__identityEEEvT0_T1_T2_T3_T4_T6_E12temp_storage+64];
	setp.eq.s16 	%p67, %rs169, 0;
	setp.eq.s16 	%p68, %rs170, 0;
	min.s64 	%rd211, %rd210, %rd209;
	selp.b16 	%rs171, %rs168, 1, %p68;
	selp.b16 	%rs172, %rs170, %rs171, %p67;
	and.b16  	%rs173, %rs172, 255;
	selp.b64 	%rd212, %rd209, %rd211, %p68;
	selp.b64 	%rd213, %rd210, %rd212, %p67;
	ld.shared.u8 	%rs174, [_ZZN3cub18CUB_300001_SM_10006detail6reduce28DeviceReduceSingleTileKernelINS2_10policy_hubIN4cuda3std3__45tupleIJblEEEjN6thrust24THRUST_300001_SM_1000_NS8cuda_cub9__find_if7functorIS9_EEE10Policy1000EPS9_SI_iSF_S9_S9_NS7_10__identityEEEvT0_T1_T2_T3_T4_T6_E12temp_storage+72];
	ld.shared.u64 	%rd214, [_ZZN3cub18CUB_300001_SM_10006detail6reduce28DeviceReduceSingleTileKernelINS2_10policy_hubIN4cuda3std3__45tupleIJblEEEjN6thrust24THRUST_300001_SM_1000_NS8cuda_cub9__find_if7functorIS9_EEE10Policy1000EPS9_SI_iSF_S9_S9_NS7_10__identityEEEvT0_T1_T2_T3_T4_T6_E12temp_storage+80];
	setp.eq.s16 	%p69, %rs173, 0;
	setp.eq.s16 	%p70, %rs174, 0;
	min.s64 	%rd215, %rd214, %rd213;
	selp.b16 	%rs175, %rs172, 1, %p70;
	selp.b16 	%rs176, %rs174, %rs175, %p69;
	and.b16  	%rs177, %rs176, 255;
	selp.b64 	%rd216, %rd213, %rd215, %p70;
	selp.b64 	%rd217, %rd214, %rd216, %p69;
	ld.shared.u8 	%rs178, [_ZZN3cub18CUB_300001_SM_10006detail6reduce28DeviceReduceSingleTileKernelINS2_10policy_hubIN4cuda3std3__45tupleIJblEEEjN6thrust24THRUST_300001_SM_1000_NS8cuda_cub9__find_if7functorIS9_EEE10Policy1000EPS9_SI_iSF_S9_S9_NS7_10__identityEEEvT0_T1_T2_T3_T4_T6_E12temp_storage+88];
	ld.shared.u64 	%rd218, [_ZZN3cub18CUB_300001_SM_10006detail6reduce28DeviceReduceSingleTileKernelINS2_10policy_hubIN4cuda3std3__45tupleIJblEEEjN6thrust24THRUST_300001_SM_1000_NS8cuda_cub9__find_if7functorIS9_EEE10Policy1000EPS9_SI_iSF_S9_S9_NS7_10__identityEEEvT0_T1_T2_T3_T4_T6_E12temp_storage+96];
	setp.eq.s16 	%p71, %rs177, 0;
	setp.eq.s16 	%p72, %rs178, 0;
	min.s64 	%rd219, %rd218, %rd217;
	selp.b16 	%rs179, %rs176, 1, %p72;
	selp.b16 	%rs180, %rs178, %rs179, %p71;
	and.b16  	%rs181, %rs180, 255;
	selp.b64 	%rd220, %rd217, %rd219, %p72;
	selp.b64 	%rd221, %rd218, %rd220, %p71;
	ld.shared.u8 	%rs182, [_ZZN3cub18CUB_300001_SM_10006detail6reduce28DeviceReduceSingleTileKernelINS2_10policy_hubIN4cuda3std3__45tupleIJblEEEjN6thrust24THRUST_300001_SM_1000_NS8cuda_cub9__find_if7functorIS9_EEE10Policy1000EPS9_SI_iSF_S9_S9_NS7_10__identityEEEvT0_T1_T2_T3_T4_T6_E12temp_storage+104];
	ld.shared.u64 	%rd222, [_ZZN3cub18CUB_300001_SM_10006detail6reduce28DeviceReduceSingleTileKernelINS2_10policy_hubIN4cuda3std3__45tupleIJblEEEjN6thrust24THRUST_300001_SM_1000_NS8cuda_cub9__find_if7functorIS9_EEE10Policy1000EPS9_SI_iSF_S9_S9_NS7_10__identityEEEvT0_T1_T2_T3_T4_T6_E12temp_storage+112];
	setp.eq.s16 	%p73, %rs181, 0;
	setp.eq.s16 	%p74, %rs182, 0;
	min.s64 	%rd223, %rd222, %rd221;
	selp.b16 	%rs183, %rs180, 1, %p74;
	selp.b16 	%rs184, %rs182, %rs183, %p73;
	and.b16  	%rs185, %rs184, 255;
	selp.b64 	%rd224, %rd221, %rd223, %p74;
	selp.b64 	%rd225, %rd222, %rd224, %p73;
	ld.shared.u8 	%rs186, [_ZZN3cub18CUB_300001_SM_10006detail6reduce28DeviceReduceSingleTileKernelINS2_10policy_hubIN4cuda3std3__45tupleIJblEEEjN6thrust24THRUST_300001_SM_1000_NS8cuda_cub9__find_if7functorIS9_EEE10Policy1000EPS9_SI_iSF_S9_S9_NS7_10__identityEEEvT0_T1_T2_T3_T4_T6_E12temp_storage+120];
	ld.shared.u64 	%rd226, [_ZZN3cub18CUB_300001_SM_10006detail6reduce28DeviceReduceSingleTileKernelINS2_10policy_hubIN4cuda3std3__45tupleIJblEEEjN6thrust24THRUST_300001_SM_1000_NS8cuda_cub9__find_if7functorIS9_EEE10Policy1000EPS9_SI_iSF_S9_S9_NS7_10__identityEEEvT0_T1_T2_T3_T4_T6_E12temp_storage+128];
	setp.eq.s16 	%p75, %rs185, 0;
	setp.eq.s16 	%p76, %rs186, 0;
	min.s64 	%rd227, %rd226, %rd225;
	selp.b16 	%rs187, %rs184, 1, %p76;
	selp.b16 	%rs311, %rs186, %rs187, %p75;
	selp.b64 	%rd228, %rd225, %rd227, %p76;
	selp.b64 	%rd329, %rd226, %rd228, %p75;
$L__BB6_110:
	mov.u32 	%r391, %tid.x;
	setp.ne.s32 	%p184, %r391, 0;
	@%p184 bra 	$L__BB6_112;
	setp.eq.s16 	%p185, %rs82, 0;
	and.b16  	%rs302, %rs311, 255;
	setp.eq.s16 	%p186, %rs302, 0;
	min.s64 	%rd319, %rd329, %rd106;
	selp.b16 	%rs303, %rs82, 1, %p186;
	selp.b16 	%rs304, %rs311, %rs303, %p185;
	selp.b64 	%rd320, %rd106, %rd319, %p186;
	selp.b64 	%rd321, %rd329, %rd320, %p185;
	st.global.u8 	[%rd1], %rs304;
	st.global.u64 	[%rd1+8], %rd321;
$L__BB6_112:
	ret;

}
	// .globl	_ZN3cub18CUB_300001_SM_10006detail6reduce28DeviceReduceSingleTileKernelINS2_10policy_hubIN4cuda3std3__45tupleIJblEEEyN6thrust24THRUST_300001_SM_1000_NS8cuda_cub9__find_if7functorIS9_EEE10Policy1000ENSB_12zip_iteratorINS8_IJNSD_26transform_input_iterator_tIbNSB_6detail15normal_iteratorINSB_10device_ptrIcEEEENSK_10functional5actorINSP_9compositeIJNSP_16operator_adaptorINS7_8equal_toIvEEEENSQ_INSP_8argumentILj0EEEEENSQ_INSP_5valueINSB_16device_referenceIcEEEEEEEEEEEEENSB_17counting_iteratorIlNSB_11use_defaultES18_S18_EEEEEEEPS9_ySF_S9_S9_NS7_10__identityEEEvT0_T1_T2_T3_T4_T6_
.visible .entry _ZN3cub18CUB_300001_SM_10006detail6reduce28DeviceReduceSingleTileKernelINS2_10policy_hubIN4cuda3std3__45tupleIJblEEEyN6thrust24THRUST_300001_SM_1000_NS8cuda_cub9__find_if7functorIS9_EEE10Policy1000ENSB_12zip_iteratorINS8_IJNSD_26transform_input_iterator_tIbNSB_6detail15normal_iteratorINSB_10device_ptrIcEEEENSK_10functional5actorINSP_9compositeIJNSP_16operator_adaptorINS7_8equal_toIvEEEENSQ_INSP_8argumentILj0EEEEENSQ_INSP_5valueINSB_16device_referenceIcEEEEEEEEEEEEENSB_17counting_iteratorIlNSB_11use_defaultES18_S18_EEEEEEEPS9_ySF_S9_S9_NS7_10__identityEEEvT0_T1_T2_T3_T4_T6_(
	.param .align 8 .b8 _ZN3cub18CUB_300001_SM_10006detail6reduce28DeviceReduceSingleTileKernelINS2_10policy_hubIN4cuda3std3__45tupleIJblEEEyN6thrust24THRUST_300001_SM_1000_NS8cuda_cub9__find_if7functorIS9_EEE10Policy1000ENSB_12zip_iteratorINS8_IJNSD_26transform_input_iterator_tIbNSB_6detail15normal_iteratorINSB_10device_ptrIcEEEENSK_10functional5actorINSP_9compositeIJNSP_16operator_adaptorINS7_8equal_toIvEEEENSQ_INSP_8argumentILj0EEEEENSQ_INSP_5valueINSB_16device_referenceIcEEEEEEEEEEEEENSB_17counting_iteratorIlNSB_11use_defaultES18_S18_EEEEEEEPS9_ySF_S9_S9_NS7_10__identityEEEvT0_T1_T2_T3_T4_T6__param_0[32],
	.param .u64 .ptr .align 1 _ZN3cub18CUB_300001_SM_10006detail6reduce28DeviceReduceSingleTileKernelINS2_10policy_hubIN4cuda3std3__45tupleIJblEEEyN6thrust24THRUST_300001_SM_1000_NS8cuda_cub9__find_if7functorIS9_EEE10Policy1000ENSB_12zip_iteratorINS8_IJNSD_26transform_input_iterator_tIbNSB_6detail15normal_iteratorINSB_10device_ptrIcEEEENSK_10functional5actorINSP_9compositeIJNSP_16operator_adaptorINS7_8equal_toIvEEEENSQ_INSP_8argumentILj0EEEEENSQ_INSP_5valueINSB_16device_referenceIcEEEEEEEEEEEEENSB_17counting_iteratorIlNSB_11use_defaultES18_S18_EEEEEEEPS9_ySF_S9_S9_NS7_10__identityEEEvT0_T1_T2_T3_T4_T6__param_1,
	.param .u64 _ZN3cub18CUB_300001_SM_10006detail6reduce28DeviceReduceSingleTileKernelINS2_10policy_hubIN4cuda3std3__45tupleIJblEEEyN6thrust24THRUST_300001_SM_1000_NS8cuda_cub9__find_if7functorIS9_EEE10Policy1000ENSB_12zip_iteratorINS8_IJNSD_26transform_input_iterator_tIbNSB_6detail15normal_iteratorINSB_10device_ptrIcEEEENSK_10functional5actorINSP_9compositeIJNSP_16operator_adaptorINS7_8equal_toIvEEEENSQ_INSP_8argumentILj0EEEEENSQ_INSP_5valueINSB_16device_referenceIcEEEEEEEEEEEEENSB_17counting_iteratorIlNSB_11use_defaultES18_S18_EEEEEEEPS9_ySF_S9_S9_NS7_10__identityEEEvT0_T1_T2_T3_T4_T6__param_2,
	.param .align 1 .b8 _ZN3cub18CUB_300001_SM_10006detail6reduce28DeviceReduceSingleTileKernelINS2_10policy_hubIN4cuda3std3__45tupleIJblEEEyN6thrust24THRUST_300001_SM_1000_NS8cuda_cub9__find_if7functorIS9_EEE10Policy1000ENSB_12zip_iteratorINS8_IJNSD_26transform_input_iterator_tIbNSB_6detail15normal_iteratorINSB_10device_ptrIcEEEENSK_10functional5actorINSP_9compositeIJNSP_16operator_adaptorINS7_8equal_toIvEEEENSQ_INSP_8argumentILj0EEEEENSQ_INSP_5valueINSB_16device_referenceIcEEEEEEEEEEEEENSB_17counting_iteratorIlNSB_11use_defaultES18_S18_EEEEEEEPS9_ySF_S9_S9_NS7_10__identityEEEvT0_T1_T2_T3_T4_T6__param_3[1],
	.param .align 8 .b8 _ZN3cub18CUB_300001_SM_10006detail6reduce28DeviceReduceSingleTileKernelINS2_10policy_hubIN4cuda3std3__45tupleIJblEEEyN6thrust24THRUST_300001_SM_1000_NS8cuda_cub9__find_if7functorIS9_EEE10Policy1000ENSB_12zip_iteratorINS8_IJNSD_26transform_input_iterator_tIbNSB_6detail15normal_iteratorINSB_10device_ptrIcEEEENSK_10functional5actorINSP_9compositeIJNSP_16operator_adaptorINS7_8equal_toIvEEEENSQ_INSP_8argumentILj0EEEEENSQ_INSP_5valueINSB_16device_referenceIcEEEEEEEEEEEEENSB_17counting_iteratorIlNSB_11use_defaultES18_S18_EEEEEEEPS9_ySF_S9_S9_NS7_10__identityEEEvT0_T1_T2_T3_T4_T6__param_4[16],
	.param .align 1 .b8 _ZN3cub18CUB_300001_SM_10006detail6reduce28DeviceReduceSingleTileKernelINS2_10policy_hubIN4cuda3std3__45tupleIJblEEEyN6thrust24THRUST_300001_SM_1000_NS8cuda_cub9__find_if7functorIS9_EEE10Policy1000ENSB_12zip_iteratorINS8_IJNSD_26transform_input_iterator_tIbNSB_6detail15normal_iteratorINSB_10device_ptrIcEEEENSK_10functional5actorINSP_9compositeIJNSP_16operator_adaptorINS7_8equal_toIvEEEENSQ_INSP_8argumentILj0EEEEENSQ_INSP_5valueINSB_16device_referenceIcEEEEEEEEEEEEENSB_17counting_iteratorIlNSB_11use_defaultES18_S18_EEEEEEEPS9_ySF_S9_S9_NS7_10__identityEEEvT0_T1_T2_T3_T4_T6__param_5[1]
)
.maxntid 256
.minnctapersm 1
{
	.reg .pred 	%p<329>;
	.reg .b16 	%rs<464>;
	.reg .b32 	%r<414>;
	.reg .b64 	%rd<433>;
	// demoted variable
	.shared .align 8 .b8 _ZZN3cub18CUB_300001_SM_10006detail6reduce28DeviceReduceSingleTileKernelINS2_10policy_hubIN4cuda3std3__45tupleIJblEEEyN6thrust24THRUST_300001_SM_1000_NS8cuda_cub9__find_if7functorIS9_EEE10Policy1000ENSB_12zip_iteratorINS8_IJNSD_26transform_input_iterator_tIbNSB_6detail15normal_iteratorINSB_10device_ptrIcEEEENSK_10functional5actorINSP_9compositeIJNSP_16operator_adaptorINS7_8equal_toIvEEEENSQ_INSP_8argumentILj0EEEEENSQ_INSP_5valueINSB_16device_referenceIcEEEEEEEEEEEEENSB_17counting_iteratorIlNSB_11use_defaultES18_S18_EEEEEEEPS9_ySF_S9_S9_NS7_10__identityEEEvT0_T1_T2_T3_T4_T6_E12temp_storage[152];
	ld.param.u64 	%rd123, [_ZN3cub18CUB_300001_SM_10006detail6reduce28DeviceReduceSingleTileKernelINS2_10policy_hubIN4cuda3std3__45tupleIJblEEEyN6thrust24THRUST_300001_SM_1000_NS8cuda_cub9__find_if7functorIS9_EEE10Policy1000ENSB_12zip_iteratorINS8_IJNSD_26transform_input_iterator_tIbNSB_6detail15normal_iteratorINSB_10device_ptrIcEEEENSK_10functional5actorINSP_9compositeIJNSP_16operator_adaptorINS7_8equal_toIvEEEENSQ_INSP_8argumentILj0EEEEENSQ_INSP_5valueINSB_16device_referenceIcEEEEEEEEEEEEENSB_17counting_iteratorIlNSB_11use_defaultES18_S18_EEEEEEEPS9_ySF_S9_S9_NS7_10__identityEEEvT0_T1_T2_T3_T4_T6__param_4+8];
	ld.param.u64 	%rd121, [_ZN3cub18CUB_300001_SM_10006detail6reduce28DeviceReduceSingleTileKernelINS2_10policy_hubIN4cuda3std3__45tupleIJblEEEyN6thrust24THRUST_300001_SM_1000_NS8cuda_cub9__find_if7functorIS9_EEE10Policy1000ENSB_12zip_iteratorINS8_IJNSD_26transform_input_iterator_tIbNSB_6detail15normal_iteratorINSB_10device_ptrIcEEEENSK_10functional5actorINSP_9compositeIJNSP_16operator_adaptorINS7_8equal_toIvEEEENSQ_INSP_8argumentILj0EEEEENSQ_INSP_5valueINSB_16device_referenceIcEEEEEEEEEEEEENSB_17counting_iteratorIlNSB_11use_defaultES18_S18_EEEEEEEPS9_ySF_S9_S9_NS7_10__identityEEEvT0_T1_T2_T3_T4_T6__param_0+24];
	ld.param.u64 	%rd120, [_ZN3cub18CUB_300001_SM_10006detail6reduce28DeviceReduceSingleTileKernelINS2_10policy_hubIN4cuda3std3__45tupleIJblEEEyN6thrust24THRUST_300001_SM_1000_NS8cuda_cub9__find_if7functorIS9_EEE10Policy1000ENSB_12zip_iteratorINS8_IJNSD_26transform_input_iterator_tIbNSB_6detail15normal_iteratorINSB_10device_ptrIcEEEENSK_10functional5actorINSP_9compositeIJNSP_16operator_adaptorINS7_8equal_toIvEEEENSQ_INSP_8argumentILj0EEEEENSQ_INSP_5valueINSB_16device_referenceIcEEEEEEEEEEEEENSB_17counting_iteratorIlNSB_11use_defaultES18_S18_EEEEEEEPS9_ySF_S9_S9_NS7_10__identityEEEvT0_T1_T2_T3_T4_T6__param_0+16];
	ld.param.u64 	%rd119, [_ZN3cub18CUB_300001_SM_10006detail6reduce28DeviceReduceSingleTileKernelINS2_10policy_hubIN4cuda3std3__45tupleIJblEEEyN6thrust24THRUST_300001_SM_1000_NS8cuda_cub9__find_if7functorIS9_EEE10Policy1000ENSB_12zip_iteratorINS8_IJNSD_26transform_input_iterator_tIbNSB_6detail15normal_iteratorINSB_10device_ptrIcEEEENSK_10functional5actorINSP_9compositeIJNSP_16operator_adaptorINS7_8equal_toIvEEEENSQ_INSP_8argumentILj0EEEEENSQ_INSP_5valueINSB_16device_referenceIcEEEEEEEEEEEEENSB_17counting_iteratorIlNSB_11use_defaultES18_S18_EEEEEEEPS9_ySF_S9_S9_NS7_10__identityEEEvT0_T1_T2_T3_T4_T6__param_0];
	ld.param.u64 	%rd124, [_ZN3cub18CUB_300001_SM_10006detail6reduce28DeviceReduceSingleTileKernelINS2_10policy_hubIN4cuda3std3__45tupleIJblEEEyN6thrust24THRUST_300001_SM_1000_NS8cuda_cub9__find_if7functorIS9_EEE10Policy1000ENSB_12zip_iteratorINS8_IJNSD_26transform_input_iterator_tIbNSB_6detail15normal_iteratorINSB_10device_ptrIcEEEENSK_10functional5actorINSP_9compositeIJNSP_16operator_adaptorINS7_8equal_toIvEEEENSQ_INSP_8argumentILj0EEEEENSQ_INSP_5valueINSB_16device_referenceIcEEEEEEEEEEEEENSB_17counting_iteratorIlNSB_11use_defaultES18_S18_EEEEEEEPS9_ySF_S9_S9_NS7_10__identityEEEvT0_T1_T2_T3_T4_T6__param_1];
	ld.param.u64 	%rd122, [_ZN3cub18CUB_300001_SM_10006detail6reduce28DeviceReduceSingleTileKernelINS2_10policy_hubIN4cuda3std3__45tupleIJblEEEyN6thrust24THRUST_300001_SM_1000_NS8cuda_cub9__find_if7functorIS9_EEE10Policy1000ENSB_12zip_iteratorINS8_IJNSD_26transform_input_iterator_tIbNSB_6detail15normal_iteratorINSB_10device_ptrIcEEEENSK_10functional5actorINSP_9compositeIJNSP_16operator_adaptorINS7_8equal_toIvEEEENSQ_INSP_8argumentILj0EEEEENSQ_INSP_5valueINSB_16device_referenceIcEEEEEEEEEEEEENSB_17counting_iteratorIlNSB_11use_defaultES18_S18_EEEEEEEPS9_ySF_S9_S9_NS7_10__identityEEEvT0_T1_T2_T3_T4_T6__param_2];
	ld.param.u8 	%rs96, [_ZN3cub18CUB_300001_SM_10006detail6reduce28DeviceReduceSingleTileKernelINS2_10policy_hubIN4cuda3std3__45tupleIJblEEEyN6thrust24THRUST_300001_SM_1000_NS8cuda_cub9__find_if7functorIS9_EEE10Policy1000ENSB_12zip_iteratorINS8_IJNSD_26transform_input_iterator_tIbNSB_6detail15normal_iteratorINSB_10device_ptrIcEEEENSK_10functional5actorINSP_9compositeIJNSP_16operator_adaptorINS7_8equal_toIvEEEENSQ_INSP_8argumentILj0EEEEENSQ_INSP_5valueINSB_16device_referenceIcEEEEEEEEEEEEENSB_17counting_iteratorIlNSB_11use_defaultES18_S18_EEEEEEEPS9_ySF_S9_S9_NS7_10__identityEEEvT0_T1_T2_T3_T4_T6__param_4];
	cvta.to.global.u64 	%rd1, %rd124;
	setp.ne.s64 	%p1, %rd122, 0;
	@%p1 bra 	$L__BB7_3;
	mov.u32 	%r402, %tid.x;
	setp.ne.s32 	%p328, %r402, 0;
	@%p328 bra 	$L__BB7_122;
	st.global.u8 	[%rd1], %rs96;
	st.global.u64 	[%rd1+8], %rd123;
	bra.uni 	$L__BB7_122;
$L__BB7_3:
	cvta.to.global.u64 	%rd2, %rd119;
	setp.gt.u64 	%p2, %rd122, 1023;
	@%p2 bra 	$L__BB7_80;
	cvt.u32.u64 	%r1, %rd122;
	mov.u32 	%r2, %tid.x;
	setp.ge.u32 	%p149, %r2, %r1;
	mov.b16 	%rs432, 0;
	mov.b64 	%rd399, 0;
	mov.u32 	%r406, %r2;
	@%p149 bra 	$L__BB7_6;
	cvt.u64.u32 	%rd264, %r2;
	cvta.to.global.u64 	%rd265, %rd120;
	add.s64 	%rd266, %rd2, %rd264;
	add.s64 	%rd399, %rd121, %rd264;
	ld.global.u8 	%rs251, [%rd266];
	ld.global.u8 	%rs252, [%rd265];
	setp.eq.s16 	%p150, %rs251, %rs252;
	selp.u16 	%rs432, 1, 0, %p150;
	add.s32 	%r406, %r2, 256;
$L__BB7_6:
	setp.ge.u32 	%p151, %r406, %r1;
	@%p151 bra 	$L__BB7_18;
	cvta.to.global.u64 	%rd268, %rd120;
	ld.global.u8 	%rs3, [%rd268];
	not.b32 	%r164, %r406;
	add.s32 	%r5, %r164, %r1;
	shr.u32 	%r165, %r5, 8;
	add.s32 	%r6, %r165, 1;
	and.b32  	%r7, %r6, 7;
	setp.lt.u32 	%p152, %r5, 1792;
	@%p152 bra 	$L__BB7_10;
	and.b32  	%r166, %r6, 33554424;
	neg.s32 	%r404, %r166;
$L__BB7_9:
	.pragma "nounroll";
	cvt.u64.u32 	%rd269, %r406;
	add.s64 	%rd270, %rd2, %rd269;
	add.s64 	%rd271, %rd121, %rd269;
	ld.global.u8 	%rs254, [%rd270];
	setp.eq.s16 	%p153, %rs254, %rs3;
	selp.u16 	%rs256, 1, 0, %p153;
	and.b16  	%rs257, %rs432, 255;
	setp.ne.s16 	%p155, %rs257, 0;
	and.pred  	%p156, %p155, %p153;
	min.s64 	%rd272, %rd271, %rd399;
	setp.eq.s16 	%p157, %rs257, 0;
	selp.b64 	%rd273, %rd271, %rd399, %p157;
	selp.b16 	%rs258, %rs256, %rs432, %p157;
	selp.b64 	%rd274, %rd272, %rd273, %p156;
	selp.b16 	%rs259, 1, %rs258, %p156;
	and.b16  	%rs260, %rs259, 255;
	add.s64 	%rd275, %rd271, 256;
	ld.global.u8 	%rs261, [%rd270+256];
	setp.eq.s16 	%p158, %rs261, %rs3;
	selp.u16 	%rs262, 1, 0, %p158;
	setp.ne.s16 	%p160, %rs260, 0;
	and.pred  	%p161, %p160, %p158;
	min.s64 	%rd276, %rd275, %rd274;
	setp.eq.s16 	%p162, %rs260, 0;
	selp.b64 	%rd277, %rd275, %rd274, %p162;
	selp.b16 	%rs263, %rs262, %rs259, %p162;
	selp.b64 	%rd278, %rd276, %rd277, %p161;
	selp.b16 	%rs264, 1, %rs263, %p161;
	and.b16  	%rs265, %rs264, 255;
	add.s64 	%rd279, %rd271, 512;
	ld.global.u8 	%rs266, [%rd270+512];
	setp.eq.s16 	%p163, %rs266, %rs3;
	selp.u16 	%rs267, 1, 0, %p163;
	setp.ne.s16 	%p165, %rs265, 0;
	and.pred  	%p166, %p165, %p163;
	min.s64 	%rd280, %rd279, %rd278;
	setp.eq.s16 	%p167, %rs265, 0;
	selp.b64 	%rd281, %rd279, %rd278, %p167;
	selp.b16 	%rs268, %rs267, %rs264, %p167;
	selp.b64 	%rd282, %rd280, %rd281, %p166;
	selp.b16 	%rs269, 1, %rs268, %p166;
	and.b16  	%rs270, %rs269, 255;
	add.s64 	%rd283, %rd271, 768;
	ld.global.u8 	%rs271, [%rd270+768];
	setp.eq.s16 	%p168, %rs271, %rs3;
	selp.u16 	%rs272, 1, 0, %p168;
	setp.ne.s16 	%p170, %rs270, 0;
	and.pred  	%p171, %p170, %p168;
	min.s64 	%rd284, %rd283, %rd282;
	setp.eq.s16 	%p172, %rs270, 0;
	selp.b64 	%rd285, %rd283, %rd282, %p172;
	selp.b16 	%rs273, %rs272, %rs269, %p172;
	selp.b64 	%rd286, %rd284, %rd285, %p171;
	selp.b16 	%rs274, 1, %rs273, %p171;
	and.b16  	%rs275, %rs274, 255;
	add.s64 	%rd287, %rd271, 1024;
	ld.global.u8 	%rs276, [%rd270+1024];
	setp.eq.s16 	%p173, %rs276, %rs3;
	selp.u16 	%rs277, 1, 0, %p173;
	setp.ne.s16 	%p175, %rs275, 0;
	and.pred  	%p176, %p175, %p173;
	min.s64 	%rd288, %rd287, %rd286;
	setp.eq.s16 	%p177, %rs275, 0;
	selp.b64 	%rd289, %rd287, %rd286, %p177;
	selp.b16 	%rs278, %rs277, %rs274, %p177;
	selp.b64 	%rd290, %rd288, %rd289, %p176;
	selp.b16 	%rs279, 1, %rs278, %p176;
	and.b16  	%rs280, %rs279, 255;
	add.s64 	%rd291, %rd271, 1280;
	ld.global.u8 	%rs281, [%rd270+1280];
	setp.eq.s16 	%p178, %rs281, %rs3;
	selp.u16 	%rs282, 1, 0, %p178;
	setp.ne.s16 	%p180, %rs280, 0;
	and.pred  	%p181, %p180, %p178;
	min.s64 	%rd292, %rd291, %rd290;
	setp.eq.s16 	%p182, %rs280, 0;
	selp.b64 	%rd293, %rd291, %rd290, %p182;
	selp.b16 	%rs283, %rs282, %rs279, %p182;
	selp.b64 	%rd294, %rd292, %rd293, %p181;
	selp.b16 	%rs284, 1, %rs283, %p181;
	and.b16  	%rs285, %rs284, 255;
	add.s64 	%rd295, %rd271, 1536;
	ld.global.u8 	%rs286, [%rd270+1536];
	setp.eq.s16 	%p183, %rs286, %rs3;
	selp.u16 	%rs287, 1, 0, %p183;
	setp.ne.s16 	%p185, %rs285, 0;
	and.pred  	%p186, %p185, %p183;
	min.s64 	%rd296, %rd295, %rd294;
	setp.eq.s16 	%p187, %rs285, 0;
	selp.b64 	%rd297, %rd295, %rd294, %p187;
	selp.b16 	%rs288, %rs287, %rs284, %p187;
	selp.b64 	%rd298, %rd296, %rd297, %p186;
	selp.b16 	%rs289, 1, %rs288, %p186;
	and.b16  	%rs290, %rs289, 255;
	add.s64 	%rd299, %rd271, 1792;
	ld.global.u8 	%rs291, [%rd270+1792];
	setp.eq.s16 	%p188, %rs291, %rs3;
	selp.u16 	%rs292, 1, 0, %p188;
	setp.ne.s16 	%p190, %rs290, 0;
	and.pred  	%p191, %p190, %p188;
	min.s64 	%rd300, %rd299, %rd298;
	setp.eq.s16 	%p192, %rs290, 0;
	selp.b64 	%rd301, %rd299, %rd298, %p192;
	selp.b16 	%rs293, %rs292, %rs289, %p192;
	selp.b64 	%rd399, %rd300, %rd301, %p191;
	selp.b16 	%rs432, 1, %rs293, %p191;
	add.s32 	%r406, %r406, 2048;
	add.s32 	%r404, %r404, 8;
	setp.ne.s32 	%p193, %r404, 0;
	@%p193 bra 	$L__BB7_9;
$L__BB7_10:
	setp.eq.s32 	%p194, %r7, 0;
	@%p194 bra 	$L__BB7_18;
	setp.lt.u32 	%p195, %r7, 4;
	@%p195 bra 	$L__BB7_13;
	cvt.u64.u32 	%rd303, %r406;
	add.s64 	%rd304, %rd2, %rd303;
	add.s64 	%rd305, %rd121, %rd303;
	ld.global.u8 	%rs295, [%rd304];
	setp.eq.s16 	%p196, %rs295, %rs3;
	selp.u16 	%rs297, 1, 0, %p196;
	and.b16  	%rs298, %rs432, 255;
	setp.ne.s16 	%p198, %rs298, 0;
	and.pred  	%p199, %p198, %p196;
	min.s64 	%rd306, %rd305, %rd399;
	setp.eq.s16 	%p200, %rs298, 0;
	selp.b64 	%rd307, %rd305, %rd399, %p200;
	selp.b16 	%rs299, %rs297, %rs432, %p200;
	selp.b64 	%rd308, %rd306, %rd307, %p199;
	selp.b16 	%rs300, 1, %rs299, %p199;
	and.b16  	%rs301, %rs300, 255;
	add.s32 	%r167, %r406, 256;
	cvt.u64.u32 	%rd309, %r167;
	add.s64 	%rd310, %rd121, %rd309;
	ld.global.u8 	%rs302, [%rd304+256];
	setp.eq.s16 	%p201, %rs302, %rs3;
	selp.u16 	%rs303, 1, 0, %p201;
	setp.ne.s16 	%p203, %rs301, 0;
	and.pred  	%p204, %p203, %p201;
	min.s64 	%rd311, %rd310, %rd308;
	setp.eq.s16 	%p205, %rs301, 0;
	selp.b64 	%rd312, %rd310, %rd308, %p205;
	selp.b16 	%rs304, %rs303, %rs300, %p205;
	selp.b64 	%rd313, %rd311, %rd312, %p204;
	selp.b16 	%rs305, 1, %rs304, %p204;
	and.b16  	%rs306, %rs305, 255;
	add.s32 	%r168, %r406, 512;
	cvt.u64.u32 	%rd314, %r168;
	add.s64 	%rd315, %rd121, %rd314;
	ld.global.u8 	%rs307, [%rd304+512];
	setp.eq.s16 	%p206, %rs307, %rs3;
	selp.u16 	%rs308, 1, 0, %p206;
	setp.ne.s16 	%p208, %rs306, 0;
	and.pred  	%p209, %p208, %p206;
	min.s64 	%rd316, %rd315, %rd313;
	setp.eq.s16 	%p210, %rs306, 0;
	selp.b64 	%rd317, %rd315, %rd313, %p210;
	selp.b16 	%rs309, %rs308, %rs305, %p210;
	selp.b64 	%rd318, %rd316, %rd317, %p209;
	selp.b16 	%rs310, 1, %rs309, %p209;
	and.b16  	%rs311, %rs310, 255;
	add.s32 	%r169, %r406, 768;
	cvt.u64.u32 	%rd319, %r169;
	add.s64 	%rd320, %rd121, %rd319;
	ld.global.u8 	%rs312, [%rd304+768];
	setp.eq.s16 	%p211, %rs312, %rs3;
	selp.u16 	%rs313, 1, 0, %p211;
	setp.ne.s16 	%p213, %rs311, 0;
	and.pred  	%p214, %p213, %p211;
	min.s64 	%rd321, %rd320, %rd318;
	setp.eq.s16 	%p215, %rs311, 0;
	selp.b64 	%rd322, %rd320, %rd318, %p215;
	selp.b16 	%rs314, %rs313, %rs310, %p215;
	selp.b64 	%rd399, %rd321, %rd322, %p214;
	selp.b16 	%rs432, 1, %rs314, %p214;
	add.s32 	%r406, %r406, 1024;
$L__BB7_13:
	and.b32  	%r170, %r6, 3;
	setp.eq.s32 	%p216, %r170, 0;
	@%p216 bra 	$L__BB7_18;
	setp.eq.s32 	%p217, %r170, 1;
	@%p217 bra 	$L__BB7_16;
	cvt.u64.u32 	%rd324, %r406;
	add.s64 	%rd325, %rd2, %rd324;
	add.s64 	%rd326, %rd121, %rd324;
	ld.global.u8 	%rs316, [%rd325];
	setp.eq.s16 	%p218, %rs316, %rs3;
	selp.u16 	%rs318, 1, 0, %p218;
	and.b16  	%rs319, %rs432, 255;
	setp.ne.s16 	%p220, %rs319, 0;
	and.pred  	%p221, %p220, %p218;
	min.s64 	%rd327, %rd326, %rd399;
	setp.eq.s16 	%p222, %rs319, 0;
	selp.b64 	%rd328, %rd326, %rd399, %p222;
	selp.b16 	%rs320, %rs318, %rs432, %p222;
	selp.b64 	%rd329, %rd327, %rd328, %p221;
	selp.b16 	%rs321, 1, %rs320, %p221;
	and.b16  	%rs322, %rs321, 255;
	add.s32 	%r171, %r406, 256;
	cvt.u64.u32 	%rd330, %r171;
	add.s64 	%rd331, %rd121, %rd330;
	ld.global.u8 	%rs323, [%rd325+256];
	setp.eq.s16 	%p223, %rs323, %rs3;
	selp.u16 	%rs324, 1, 0, %p223;
	setp.ne.s16 	%p225, %rs322, 0;
	and.pred  	%p226, %p225, %p223;
	min.s64 	%rd332, %rd331, %rd329;
	setp.eq.s16 	%p227, %rs322, 0;
	selp.b64 	%rd333, %rd331, %rd329, %p227;
	selp.b16 	%rs325, %rs324, %rs321, %p227;
	selp.b64 	%rd399, %rd332, %rd333, %p226;
	selp.b16 	%rs432, 1, %rs325, %p226;
	add.s32 	%r406, %r406, 512;
$L__BB7_16:
	and.b32  	%r172, %r5, 256;
	setp.ne.s32 	%p228, %r172, 0;
	@%p228 bra 	$L__BB7_18;
	cvt.u64.u32 	%rd334, %r406;
	add.s64 	%rd335, %rd2, %rd334;
	add.s64 	%rd336, %rd121, %rd334;
	ld.global.u8 	%rs326, [%rd335];
	setp.eq.s16 	%p229, %rs326, %rs3;
	selp.u16 	%rs328, 1, 0, %p229;
	and.b16  	%rs329, %rs432, 255;
	setp.ne.s16 	%p231, %rs329, 0;
	and.pred  	%p232, %p231, %p229;
	min.s64 	%rd337, %rd336, %rd399;
	setp.eq.s16 	%p233, %rs329, 0;
	selp.b64 	%rd338, %rd336, %rd399, %p233;
	selp.b16 	%rs330, %rs328, %rs432, %p233;
	selp.b64 	%rd399, %rd337, %rd338, %p232;
	selp.b16 	%rs432, 1, %rs330, %p232;
$L__BB7_18:
	setp.lt.u64 	%p234, %rd122, 256;
	@%p234 bra 	$L__BB7_43;
	// begin inline asm
	mov.u32 %r291, %laneid;
	// end inline asm
	cvt.u32.u16 	%r312, %rs432;
	and.b32  	%r293, %r312, 255;
	mov.b32 	%r309, 1;
	mov.b32 	%r310, 31;
	mov.b32 	%r311, -1;
	// begin inline asm
	shfl.sync.down.b32 %r292, %r293, %r309, %r310, %r311;
	// end inline asm
	// begin inline asm
	shfl.sync.down.b32 %r297, %r298, %r309, %r310, %r311;
	// end inline asm
	mov.b64 	{%r303, %r308}, %rd399;
	// begin inline asm
	shfl.sync.down.b32 %r302, %r303, %r309, %r310, %r311;
	// end inline asm
	// begin inline asm
	shfl.sync.down.b32 %r307, %r308, %r309, %r310, %r311;
	// end inline asm
	mov.b64 	%rd21, {%r302, %r307};
	cvt.u16.u32 	%rs16, %r292;
	setp.gt.s32 	%p284, %r291, 30;
	@%p284 bra 	$L__BB7_23;
	and.b16  	%rs372, %rs432, 255;
	setp.eq.s16 	%p285, %rs372, 0;
	and.b16  	%rs373, %rs16, 255;
	setp.eq.s16 	%p286, %rs373, 0;
	or.pred  	%p287, %p285, %p286;
	@%p287 bra 	$L__BB7_22;
	min.s64 	%rd399, %rd21, %rd399;
	mov.b16 	%rs432, 1;
	bra.uni 	$L__BB7_23;
$L__BB7_22:
	setp.eq.s16 	%p288, %rs372, 0;
	selp.b64 	%rd399, %rd21, %rd399, %p288;
	selp.b16 	%rs432, %rs16, %rs432, %p288;
$L__BB7_23:
	cvt.u32.u16 	%r333, %rs432;
	and.b32  	%r314, %r333, 255;
	mov.b32 	%r330, 2;
	mov.b32 	%r331, 31;
	mov.b32 	%r332, -1;
	// begin inline asm
	shfl.sync.down.b32 %r313, %r314, %r330, %r331, %r332;
	// end inline asm
	// begin inline asm
	shfl.sync.down.b32 %r318, %r319, %r330, %r331, %r332;
	// end inline asm
	mov.b64 	{%r324, %r329}, %rd399;
	// begin inline asm
	shfl.sync.down.b32 %r323, %r324, %r330, %r331, %r332;
	// end inline asm
	// begin inline asm
	shfl.sync.down.b32 %r328, %r329, %r330, %r331, %r332;
	// end inline asm
	mov.b64 	%rd25, {%r323, %r328};
	cvt.u16.u32 	%rs19, %r313;
	setp.gt.s32 	%p289, %r291, 29;
	@%p289 bra 	$L__BB7_27;
	and.b16  	%rs376, %rs432, 255;
	setp.eq.s16 	%p290, %rs376, 0;
	and.b16  	%rs377, %rs19, 255;
	setp.eq.s16 	%p291, %rs377, 0;
	or.pred  	%p292, %p290, %p291;
	@%p292 bra 	$L__BB7_26;
	min.s64 	%rd399, %rd25, %rd399;
	mov.b16 	%rs432, 1;
	bra.uni 	$L__BB7_27;
$L__BB7_26:
	setp.eq.s16 	%p293, %rs376, 0;
	selp.b64 	%rd399, %rd25, %rd399, %p293;
	selp.b16 	%rs432, %rs19, %rs432, %p293;
$L__BB7_27:
	cvt.u32.u16 	%r354, %rs432;
	and.b32  	%r335, %r354, 255;
	mov.b32 	%r351, 4;
	mov.b32 	%r352, 31;
	mov.b32 	%r353, -1;
	// begin inline asm
	shfl.sync.down.b32 %r334, %r335, %r351, %r352, %r353;
	// end inline asm
	// begin inline asm
	shfl.sync.down.b32 %r339, %r340, %r351, %r352, %r353;
	// end inline asm
	mov.b64 	{%r345, %r350}, %rd399;
	// begin inline asm
	shfl.sync.down.b32 %r344, %r345, %r351, %r352, %r353;
	// end inline asm
	// begin inline asm
	shfl.sync.down.b32 %r349, %r350, %r351, %r352, %r353;
	// end inline asm
	mov.b64 	%rd29, {%r344, %r349};
	cvt.u16.u32 	%rs22, %r334;
	setp.gt.s32 	%p294, %r291, 27;
	@%p294 bra 	$L__BB7_31;
	and.b16  	%rs380, %rs432, 255;
	setp.eq.s16 	%p295, %rs380, 0;
	and.b16  	%rs381, %rs22, 255;
	setp.eq.s16 	%p296, %rs381, 0;
	or.pred  	%p297, %p295, %p296;
	@%p297 bra 	$L__BB7_30;
	min.s64 	%rd399, %rd29, %rd399;
	mov.b16 	%rs432, 1;
	bra.uni 	$L__BB7_31;
$L__BB7_30:
	setp.eq.s16 	%p298, %rs380, 0;
	selp.b64 	%rd399, %rd29, %rd399, %p298;
	selp.b16 	%rs432, %rs22, %rs432, %p298;
$L__BB7_31:
	cvt.u32.u16 	%r375, %rs432;
	and.b32  	%r356, %r375, 255;
	mov.b32 	%r372, 8;
	mov.b32 	%r373, 31;
	mov.b32 	%r374, -1;
	// begin inline asm
	shfl.sync.down.b32 %r355, %r356, %r372, %r373, %r374;
	// end inline asm
	// begin inline asm
	shfl.sync.down.b32 %r360, %r361, %r372, %r373, %r374;
	// end inline asm
	mov.b64 	{%r366, %r371}, %rd399;
	// begin inline asm
	shfl.sync.down.b32 %r365, %r366, %r372, %r373, %r374;
	// end inline asm
	// begin inline asm
	shfl.sync.down.b32 %r370, %r371, %r372, %r373, %r374;
	// end inline asm
	mov.b64 	%rd33, {%r365, %r370};
	cvt.u16.u32 	%rs25, %r355;
	setp.gt.s32 	%p299, %r291, 23;
	@%p299 bra 	$L__BB7_35;
	and.b16  	%rs384, %rs432, 255;
	setp.eq.s16 	%p300, %rs384, 0;
	and.b16  	%rs385, %rs25, 255;
	setp.eq.s16 	%p301, %rs385, 0;
	or.pred  	%p302, %p300, %p301;
	@%p302 bra 	$L__BB7_34;
	min.s64 	%rd399, %rd33, %rd399;
	mov.b16 	%rs432, 1;
	bra.uni 	$L__BB7_35;
$L__BB7_34:
	setp.eq.s16 	%p303, %rs384, 0;
	selp.b64 	%rd399, %rd33, %rd399, %p303;
	selp.b16 	%rs432, %rs25, %rs432, %p303;
$L__BB7_35:
	cvt.u32.u16 	%r396, %rs432;
	and.b32  	%r377, %r396, 255;
	mov.b32 	%r393, 16;
	mov.b32 	%r394, 31;
	mov.b32 	%r395, -1;
	// begin inline asm
	shfl.sync.down.b32 %r376, %r377, %r393, %r394, %r395;
	// end inline asm
	// begin inline asm
	shfl.sync.down.b32 %r381, %r382, %r393, %r394, %r395;
	// end inline asm
	mov.b64 	{%r387, %r392}, %rd399;
	// begin inline asm
	shfl.sync.down.b32 %r386, %r387, %r393, %r394, %r395;
	// end inline asm
	// begin inline asm
	shfl.sync.down.b32 %r391, %r392, %r393, %r394, %r395;
	// end inline asm
	mov.b64 	%rd37, {%r386, %r391};
	cvt.u16.u32 	%rs28, %r376;
	setp.gt.s32 	%p304, %r291, 15;
	@%p304 bra 	$L__BB7_39;
	and.b16  	%rs388, %rs432, 255;
	setp.eq.s16 	%p305, %rs388, 0;
	and.b16  	%rs389, %rs28, 255;
	setp.eq.s16 	%p306, %rs389, 0;
	or.pred  	%p307, %p305, %p306;
	@%p307 bra 	$L__BB7_38;
	min.s64 	%rd399, %rd37, %rd399;
	mov.b16 	%rs432, 1;
	bra.uni 	$L__BB7_39;
$L__BB7_38:
	setp.eq.s16 	%p308, %rs388, 0;
	selp.b64 	%rd399, %rd37, %rd399, %p308;
	selp.b16 	%rs432, %rs28, %rs432, %p308;
$L__BB7_39:
	setp.ne.s32 	%p309, %r291, 0;
	@%p309 bra 	$L__BB7_41;
	shr.u32 	%r397, %r2, 1;
	and.b32  	%r398, %r397, 496;
	mov.u32 	%r399, _ZZN3cub18CUB_300001_SM_10006detail6reduce28DeviceReduceSingleTileKernelINS2_10policy_hubIN4cuda3std3__45tupleIJblEEEyN6thrust24THRUST_300001_SM_1000_NS8cuda_cub9__find_if7functorIS9_EEE10Policy1000ENSB_12zip_iteratorINS8_IJNSD_26transform_input_iterator_tIbNSB_6detail15normal_iteratorINSB_10device_ptrIcEEEENSK_10functional5actorINSP_9compositeIJNSP_16operator_adaptorINS7_8equal_toIvEEEENSQ_INSP_8argumentILj0EEEEENSQ_INSP_5valueINSB_16device_referenceIcEEEEEEEEEEEEENSB_17counting_iteratorIlNSB_11use_defaultES18_S18_EEEEEEEPS9_ySF_S9_S9_NS7_10__identityEEEvT0_T1_T2_T3_T4_T6_E12temp_storage;
	add.s32 	%r400, %r399, %r398;
	st.shared.u8 	[%r400+8], %rs432;
	st.shared.u64 	[%r400+16], %rd399;
$L__BB7_41:
	bar.sync 	0;
	setp.ne.s32 	%p310, %r2, 0;
	@%p310 bra 	$L__BB7_120;
	ld.shared.u8 	%rs392, [_ZZN3cub18CUB_300001_SM_10006detail6reduce28DeviceReduceSingleTileKernelINS2_10policy_hubIN4cuda3std3__45tupleIJblEEEyN6thrust24THRUST_300001_SM_1000_NS8cuda_cub9__find_if7functorIS9_EEE10Policy1000ENSB_12zip_iteratorINS8_IJNSD_26transform_input_iterator_tIbNSB_6detail15normal_iteratorINSB_10device_ptrIcEEEENSK_10functional5actorINSP_9compositeIJNSP_16operator_adaptorINS7_8equal_toIvEEEENSQ_INSP_8argumentILj0EEEEENSQ_INSP_5valueINSB_16device_referenceIcEEEEEEEEEEEEENSB_17counting_iteratorIlNSB_11use_defaultES18_S18_EEEEEEEPS9_ySF_S9_S9_NS7_10__identityEEEvT0_T1_T2_T3_T4_T6_E12temp_storage+24];
	ld.shared.u64 	%rd360, [_ZZN3cub18CUB_300001_SM_10006detail6reduce28DeviceReduceSingleTileKernelINS2_10policy_hubIN4cuda3std3__45tupleIJblEEEyN6thrust24THRUST_300001_SM_1000_NS8cuda_cub9__find_if7functorIS9_EEE10Policy1000ENSB_12zip_iteratorINS8_IJNSD_26transform_input_iterator_tIbNSB_6detail15normal_iteratorINSB_10device_ptrIcEEEENSK_10functional5actorINSP_9compositeIJNSP_16operator_adaptorINS7_8equal_toIvEEEENSQ_INSP_8argumentILj0EEEEENSQ_INSP_5valueINSB_16device_referenceIcEEEEEEEEEEEEENSB_17counting_iteratorIlNSB_11use_defaultES18_S18_EEEEEEEPS9_ySF_S9_S9_NS7_10__identityEEEvT0_T1_T2_T3_T4_T6_E12temp_storage+32];
	and.b16  	%rs393, %rs432, 255;
	setp.eq.s16 	%p311, %rs393, 0;
	setp.eq.s16 	%p312, %rs392, 0;
	min.s64 	%rd361, %rd360, %rd399;
	selp.b16 	%rs394, %rs432, 1, %p312;
	selp.b16 	%rs395, %rs392, %rs394, %p311;
	and.b16  	%rs396, %rs395, 255;
	selp.b64 	%rd362, %rd399, %rd361, %p312;
	selp.b64 	%rd363, %rd360, %rd362, %p311;
	ld.shared.u8 	%rs397, [_ZZN3cub18CUB_300001_SM_10006detail6reduce28DeviceReduceSingleTileKernelINS2_10policy_hubIN4cuda3std3__45tupleIJblEEEyN6thrust24THRUST_300001_SM_1000_NS8cuda_cub9__find_if7functorIS9_EEE10Policy1000ENSB_12zip_iteratorINS8_IJNSD_26transform_input_iterator_tIbNSB_6detail15normal_iteratorINSB_10device_ptrIcEEEENSK_10functional5actorINSP_9compositeIJNSP_16operator_adaptorINS7_8equal_toIvEEEENSQ_INSP_8argumentILj0EEEEENSQ_INSP_5valueINSB_16device_referenceIcEEEEEEEEEEEEENSB_17counting_iteratorIlNSB_11use_defaultES18_S18_EEEEEEEPS9_ySF_S9_S9_NS7_10__identityEEEvT0_T1_T2_T3_T4_T6_E12temp_storage+40];
	ld.shared.u64 	%rd364, [_ZZN3cub18CUB_300001_SM_10006detail6reduce28DeviceReduceSingleTileKernelINS2_10policy_hubIN4cuda3std3__45tupleIJblEEEyN6thrust24THRUST_300001_SM_1000_NS8cuda_cub9__find_if7functorIS9_EEE10Policy1000ENSB_12zip_iteratorINS8_IJNSD_26transform_input_iterator_tIbNSB_6detail15normal_iteratorINSB_10device_ptrIcEEEENSK_10functional5actorINSP_9compositeIJNSP_16operator_adaptorINS7_8equal_toIvEEEENSQ_INSP_8argumentILj0EEEEENSQ_INSP_5valueINSB_16device_referenceIcEEEEEEEEEEEEENSB_17counting_iteratorIlNSB_11use_defaultES18_S18_EEEEEEEPS9_ySF_S9_S9_NS7_10__identityEEEvT0_T1_T2_T3_T4_T6_E12temp_storage+48];
	setp.eq.s16 	%p313, %rs396, 0;
	setp.eq.s16 	%p314, %rs397, 0;
	min.s64 	%rd365, %rd364, %rd363;
	selp.b16 	%rs398, %rs395, 1, %p314;
	selp.b16 	%rs399, %rs397, %rs398, %p313;
	and.b16  	%rs400, %rs399, 255;
	selp.b64 	%rd366, %rd363, %rd365, %p314;
	selp.b64 	%rd367, %rd364, %rd366, %p313;
	ld.shared.u8 	%rs401, [_ZZN3cub18CUB_300001_SM_10006detail6reduce28DeviceReduceSingleTileKernelINS2_10policy_hubIN4cuda3std3__45tupleIJblEEEyN6thrust24THRUST_300001_SM_1000_NS8cuda_cub9__find_if7functorIS9_EEE10Policy1000ENSB_12zip_iteratorINS8_IJNSD_26transform_input_iterator_tIbNSB_6detail15normal_iteratorINSB_10device_ptrIcEEEENSK_10functional5actorINSP_9compositeIJNSP_16operator_adaptorINS7_8equal_toIvEEEENSQ_INSP_8argumentILj0EEEEENSQ_INSP_5valueINSB_16device_referenceIcEEEEEEEEEEEEENSB_17counting_iteratorIlNSB_11use_defaultES18_S18_EEEEEEEPS9_ySF_S9_S9_NS7_10__identityEEEvT0_T1_T2_T3_T4_T6_E12temp_storage+56];
	ld.shared.u64 	%rd368, [_ZZN3cub18CUB_300001_SM_10006detail6reduce28DeviceReduceSingleTileKernelINS2_10policy_hubIN4cuda3std3__45tupleIJblEEEyN6thrust24THRUST_300001_SM_1000_NS8cuda_cub9__find_if7functorIS9_EEE10Policy1000ENSB_12zip_iteratorINS8_IJNSD_26transform_input_iterator_tIbNSB_6detail15normal_iteratorINSB_10device_ptrIcEEEENSK_10functional5actorINSP_9compositeIJNSP_16operator_adaptorINS7_8equal_toIvEEEENSQ_INSP_8argumentILj0EEEEENSQ_INSP_5valueINSB_16device_referenceIcEEEEEEEEEEEEENSB_17counting_iteratorIlNSB_11use_defaultES18_S18_EEEEEEEPS9_ySF_S9_S9_NS7_10__identityEEEvT0_T1_T2_T3_T4_T6_E12temp_storage+64];
	setp.eq.s16 	%p315, %rs400, 0;
	setp.eq.s16 	%p316, %rs401, 0;
	min.s64 	%rd369, %rd368, %rd367;
	selp.b16 	%rs402, %rs399, 1, %p316;
	selp.b16 	%rs403, %rs401, %rs402, %p315;
	and.b16  	%rs404, %rs403, 255;
	selp.b64 	%rd370, %rd367, %rd369, %p316;
	selp.b64 	%rd371, %rd368, %rd370, %p315;
	ld.shared.u8 	%rs405, [_ZZN3cub18CUB_300001_SM_10006detail6reduce28DeviceReduceSingleTileKernelINS2_10policy_hubIN4cuda3std3__45tupleIJblEEEyN6thrust24THRUST_300001_SM_1000_NS8cuda_cub9__find_if7functorIS9_EEE10Policy1000ENSB_12zip_iteratorINS8_IJNSD_26transform_input_iterator_tIbNSB_6detail15normal_iteratorINSB_10device_ptrIcEEEENSK_10functional5actorINSP_9compositeIJNSP_16operator_adaptorINS7_8equal_toIvEEEENSQ_INSP_8argumentILj0EEEEENSQ_INSP_5valueINSB_16device_referenceIcEEEEEEEEEEEEENSB_17counting_iteratorIlNSB_11use_defaultES18_S18_EEEEEEEPS9_ySF_S9_S9_NS7_10__identityEEEvT0_T1_T2_T3_T4_T6_E12temp_storage+72];
	ld.shared.u64 	%rd372, [_ZZN3cub18CUB_300001_SM_10006detail6reduce28DeviceReduceSingleTileKernelINS2_10policy_hubIN4cuda3std3__45tupleIJblEEEyN6thrust24THRUST_300001_SM_1000_NS8cuda_cub9__find_if7functorIS9_EEE10Policy1000ENSB_12zip_iteratorINS8_IJNSD_26transform_input_iterator_tIbNSB_6detail15normal_iteratorINSB_10device_ptrIcEEEENSK_10functional5actorINSP_9compositeIJNSP_16operator_adaptorINS7_8equal_toIvEEEENSQ_INSP_8argumentILj0EEEEENSQ_INSP_5valueINSB_16device_referenceIcEEEEEEEEEEEEENSB_17counting_iteratorIlNSB_11use_defaultES18_S18_EEEEEEEPS9_ySF_S9_S9_NS7_10__identityEEEvT0_T1_T2_T3_T4_T6_E12temp_storage+80];
	setp.eq.s16 	%p317, %rs404, 0;
	setp.eq.s16 	%p318, %rs405, 0;
	min.s64 	%rd373, %rd372, %rd371;
	selp.b16 	%rs406, %rs403, 1, %p318;
	selp.b16 	%rs407, %rs405, %rs406, %p317;
	and.b16  	%rs408, %rs407, 255;
	selp.b64 	%rd374, %rd371, %rd373, %p318;
	selp.b64 	%rd375, %rd372, %rd374, %p317;
	ld.shared.u8 	%rs409, [_ZZN3cub18CUB_300001_SM_10006detail6reduce28DeviceReduceSingleTileKernelINS2_10policy_hubIN4cuda3std3__45tupleIJblEEEyN6thrust24THRUST_300001_SM_1000_NS8cuda_cub9__find_if7functorIS9_EEE10Policy1000ENSB_12zip_iteratorINS8_IJNSD_26transform_input_iterator_tIbNSB_6detail15normal_iteratorINSB_10device_ptrIcEEEENSK_10functional5actorINSP_9compositeIJNSP_16operator_adaptorINS7_8equal_toIvEEEENSQ_INSP_8argumentILj0EEEEENSQ_INSP_5valueINSB_16device_referenceIcEEEEEEEEEEEEENSB_17counting_iteratorIlNSB_11use_defaultES18_S18_EEEEEEEPS9_ySF_S9_S9_NS7_10__identityEEEvT0_T1_T2_T3_T4_T6_E12temp_storage+88];
	ld.shared.u64 	%rd376, [_ZZN3cub18CUB_300001_SM_10006detail6reduce28DeviceReduceSingleTileKernelINS2_10policy_hubIN4cuda3std3__45tupleIJblEEEyN6thrust24THRUST_300001_SM_1000_NS8cuda_cub9__find_if7functorIS9_EEE10Policy1000ENSB_12zip_iteratorINS8_IJNSD_26transform_input_iterator_tIbNSB_6detail15normal_iteratorINSB_10device_ptrIcEEEENSK_10functional5actorINSP_9compositeIJNSP_16operator_adaptorINS7_8equal_toIvEEEENSQ_INSP_8argumentILj0EEEEENSQ_INSP_5valueINSB_16device_referenceIcEEEEEEEEEEEEENSB_17counting_iteratorIlNSB_11use_defaultES18_S18_EEEEEEEPS9_ySF_S9_S9_NS7_10__identityEEEvT0_T1_T2_T3_T4_T6_E12temp_storage+96];
	setp.eq.s16 	%p319, %rs408, 0;
	setp.eq.s16 	%p320, %rs409, 0;
	min.s64 	%rd377, %rd376, %rd375;
	selp.b16 	%rs410, %rs407, 1, %p320;
	selp.b16 	%rs411, %rs409, %rs410, %p319;
	and.b16  	%rs412, %rs411, 255;
	selp.b64 	%rd378, %rd375, %rd377, %p320;
	selp.b64 	%rd379, %rd376, %rd378, %p319;
	ld.shared.u8 	%rs413, [_ZZN3cub18CUB_300001_SM_10006detail6reduce28DeviceReduceSingleTileKernelINS2_10policy_hubIN4cuda3std3__45tupleIJblEEEyN6thrust24THRUST_300001_SM_1000_NS8cuda_cub9__find_if7functorIS9_EEE10Policy1000ENSB_12zip_iteratorINS8_IJNSD_26transform_input_iterator_tIbNSB_6detail15normal_iteratorINSB_10device_ptrIcEEEENSK_10functional5actorINSP_9compositeIJNSP_16operator_adaptorINS7_8equal_toIvEEEENSQ_INSP_8argumentILj0EEEEENSQ_INSP_5valueINSB_16device_referenceIcEEEEEEEEEEEEENSB_17counting_iteratorIlNSB_11use_defaultES18_S18_EEEEEEEPS9_ySF_S9_S9_NS7_10__identityEEEvT0_T1_T2_T3_T4_T6_E12temp_storage+104];
	ld.shared.u64 	%rd380, [_ZZN3cub18CUB_300001_SM_10006detail6reduce28DeviceReduceSingleTileKernelINS2_10policy_hubIN4cuda3std3__45tupleIJblEEEyN6thrust24THRUST_300001_SM_1000_NS8cuda_cub9__find_if7functorIS9_EEE10Policy1000ENSB_12zip_iteratorINS8_IJNSD_26transform_input_iterator_tIbNSB_6detail15normal_iteratorINSB_10device_ptrIcEEEENSK_10functional5actorINSP_9compositeIJNSP_16operator_adaptorINS7_8equal_toIvEEEENSQ_INSP_8argumentILj0EEEEENSQ_INSP_5valueINSB_16device_referenceIcEEEEEEEEEEEEENSB_17counting_iteratorIlNSB_11use_defaultES18_S18_EEEEEEEPS9_ySF_S9_S9_NS7_10__identityEEEvT0_T1_T2_T3_T4_T6_E12temp_storage+112];
	setp.eq.s16 	%p321, %rs412, 0;
	setp.eq.s16 	%p322, %rs413, 0;
	min.s64 	%rd381, %rd380, %rd379;
	selp.b16 	%rs414, %rs411, 1, %p322;
	selp.b16 	%rs415, %rs413, %rs414, %p321;
	and.b16  	%rs416, %rs415, 255;
	selp.b64 	%rd382, %rd379, %rd381, %p322;
	selp.b64 	%rd383, %rd380, %rd382, %p321;
	ld.shared.u8 	%rs417, [_ZZN3cub18CUB_300001_SM_10006detail6reduce28DeviceReduceSingleTileKernelINS2_10policy_hubIN4cuda3std3__45tupleIJblEEEyN6thrust24THRUST_300001_SM_1000_NS8cuda_cub9__find_if7functorIS9_EEE10Policy1000ENSB_12zip_iteratorINS8_IJNSD_26transform_input_iterator_tIbNSB_6detail15normal_iteratorINSB_10device_ptrIcEEEENSK_10functional5actorINSP_9compositeIJNSP_16operator_adaptorINS7_8equal_toIvEEEENSQ_INSP_8argumentILj0EEEEENSQ_INSP_5valueINSB_16device_referenceIcEEEEEEEEEEEEENSB_17counting_iteratorIlNSB_11use_defaultES18_S18_EEEEEEEPS9_ySF_S9_S9_NS7_10__identityEEEvT0_T1_T2_T3_T4_T6_E12temp_storage+120];
	ld.shared.u64 	%rd384, [_ZZN3cub18CUB_300001_SM_10006detail6reduce28DeviceReduceSingleTileKernelINS2_10policy_hubIN4cuda3std3__45tupleIJblEEEyN6thrust24THRUST_300001_SM_1000_NS8cuda_cub9__find_if7functorIS9_EEE10Policy1000ENSB_12zip_iteratorINS8_IJNSD_26transform_input_iterator_tIbNSB_6detail15normal_iteratorINSB_10device_ptrIcEEEENSK_10functional5actorINSP_9compositeIJNSP_16operator_adaptorINS7_8equal_toIvEEEENSQ_INSP_8argumentILj0EEEEENSQ_INSP_5valueINSB_16device_referenceIcEEEEEEEEEEEEENSB_17counting_iteratorIlNSB_11use_defaultES18_S18_EEEEEEEPS9_ySF_S9_S9_NS7_10__identityEEEvT0_T1_T2_T3_T4_T6_E12temp_storage+128];
	setp.eq.s16 	%p323, %rs416, 0;
	setp.eq.s16 	%p324, %rs417, 0;
	min.s64 	%rd385, %rd384, %rd383;
	selp.b16 	%rs418, %rs415, 1, %p324;
	selp.b16 	%rs432, %rs417, %rs418, %p323;
	selp.b64 	%rd386, %rd383, %rd385, %p324;
	selp.b64 	%rd399, %rd384, %rd386, %p323;
	bra.uni 	$L__BB7_120;
$L__BB7_43:
	// begin inline asm
	mov.u32 %r173, %laneid;
	// end inline asm
	and.b32  	%r194, %r2, 992;
	add.s32 	%r195, %r194, 32;
	setp.gt.u32 	%p235, %r195, %r1;
	not.b32 	%r196, %r194;
	add.s32 	%r197, %r1, %r196;
	selp.b32 	%r192, %r197, 31, %p235;
	cvt.u32.u16 	%r198, %rs432;
	and.b32  	%r175, %r198, 255;
	mov.b32 	%r191, 1;
	mov.b32 	%r193, -1;
	// begin inline asm
	shfl.sync.down.b32 %r174, %r175, %r191, %r192, %r193;
	// end inline asm
	// begin inline asm
	shfl.sync.down.b32 %r179, %r180, %r191, %r192, %r193;
	// end inline asm
	mov.b64 	{%r185, %r190}, %rd399;
	// begin inline asm
	shfl.sync.down.b32 %r184, %r185, %r191, %r192, %r193;
	// end inline asm
	// begin inline asm
	shfl.sync.down.b32 %r189, %r190, %r191, %r192, %r193;
	// end inline asm
	mov.b64 	%rd42, {%r184, %r189};
	cvt.u16.u32 	%rs32, %r174;
	setp.ge.s32 	%p236, %r173, %r192;
	@%p236 bra 	$L__BB7_47;
	and.b16  	%rs331, %rs432, 255;
	setp.eq.s16 	%p237, %rs331, 0;
	and.b16  	%rs332, %rs32, 255;
	setp.eq.s16 	%p238, %rs332, 0;
	or.pred  	%p239, %p237, %p238;
	@%p239 bra 	$L__BB7_46;
	min.s64 	%rd399, %rd42, %rd399;
	mov.b16 	%rs432, 1;
	bra.uni 	$L__BB7_47;
$L__BB7_46:
	setp.eq.s16 	%p240, %rs331, 0;
	selp.b16 	%rs432, %rs32, %rs432, %p240;
	selp.b64 	%rd399, %rd42, %rd399, %p240;
$L__BB7_47:
	cvt.u32.u16 	%r219, %rs432;
	and.b32  	%r200, %r219, 255;
	mov.b32 	%r216, 2;
	mov.b32 	%r218, -1;
	// begin inline asm
	shfl.sync.down.b32 %r199, %r200, %r216, %r192, %r218;
	// end inline asm
	// begin inline asm
	shfl.sync.down.b32 %r204, %r205, %r216, %r192, %r218;
	// end inline asm
	mov.b64 	{%r210, %r215}, %rd399;
	// begin inline asm
	shfl.sync.down.b32 %r209, %r210, %r216, %r192, %r218;
	// end inline asm
	// begin inline asm
	shfl.sync.down.b32 %r214, %r215, %r216, %r192, %r218;
	// end inline asm
	mov.b64 	%rd46, {%r209, %r214};
	cvt.u16.u32 	%rs35, %r199;
	add.s32 	%r220, %r173, 2;
	setp.gt.s32 	%p241, %r220, %r192;
	@%p241 bra 	$L__BB7_51;
	and.b16  	%rs335, %rs432, 255;
	setp.eq.s16 	%p242, %rs335, 0;
	and.b16  	%rs336, %rs35, 255;
	setp.eq.s16 	%p243, %rs336, 0;
	or.pred  	%p244, %p242, %p243;
	@%p244 bra 	$L__BB7_50;
	min.s64 	%rd399, %rd46, %rd399;
	mov.b16 	%rs432, 1;
	bra.uni 	$L__BB7_51;
$L__BB7_50:
	setp.eq.s16 	%p245, %rs335, 0;
	selp.b16 	%rs432, %rs35, %rs432, %p245;
	selp.b64 	%rd399, %rd46, %rd399, %p245;
$L__BB7_51:
	cvt.u32.u16 	%r241, %rs432;
	and.b32  	%r222, %r241, 255;
	mov.b32 	%r238, 4;
	mov.b32 	%r240, -1;
	// begin inline asm
	shfl.sync.down.b32 %r221, %r222, %r238, %r192, %r240;
	// end inline asm
	// begin inline asm
	shfl.sync.down.b32 %r226, %r227, %r238, %r192, %r240;
	// end inline asm
	mov.b64 	{%r232, %r237}, %rd399;
	// begin inline asm
	shfl.sync.down.b32 %r231, %r232, %r238, %r192, %r240;
	// end inline asm
	// begin inline asm
	shfl.sync.down.b32 %r236, %r237, %r238, %r192, %r240;
	// end inline asm
	mov.b64 	%rd50, {%r231, %r236};
	cvt.u16.u32 	%rs38, %r221;
	add.s32 	%r242, %r173, 4;
	setp.gt.s32 	%p246, %r242, %r192;
	@%p246 bra 	$L__BB7_55;
	and.b16  	%rs339, %rs432, 255;
	setp.eq.s16 	%p247, %rs339, 0;
	and.b16  	%rs340, %rs38, 255;
	setp.eq.s16 	%p248, %rs340, 0;
	or.pred  	%p249, %p247, %p248;
	@%p249 bra 	$L__BB7_54;
	min.s64 	%rd399, %rd50, %rd399;
	mov.b16 	%rs432, 1;
	bra.uni 	$L__BB7_55;
$L__BB7_54:
	setp.eq.s16 	%p250, %rs339, 0;
	selp.b16 	%rs432, %rs38, %rs432, %p250;
	selp.b64 	%rd399, %rd50, %rd399, %p250;
$L__BB7_55:
	cvt.u32.u16 	%r263, %rs432;
	and.b32  	%r244, %r263, 255;
	mov.b32 	%r260, 8;
	mov.b32 	%r262, -1;
	// begin inline asm
	shfl.sync.down.b32 %r243, %r244, %r260, %r192, %r262;
	// end inline asm
	// begin inline asm
	shfl.sync.down.b32 %r248, %r249, %r260, %r192, %r262;
	// end inline asm
	mov.b64 	{%r254, %r259}, %rd399;
	// begin inline asm
	shfl.sync.down.b32 %r253, %r254, %r260, %r192, %r262;
	// end inline asm
	// begin inline asm
	shfl.sync.down.b32 %r258, %r259, %r260, %r192, %r262;
	// end inline asm
	mov.b64 	%rd54, {%r253, %r258};
	cvt.u16.u32 	%rs41, %r243;
	add.s32 	%r264, %r173, 8;
	setp.gt.s32 	%p251, %r264, %r192;
	@%p251 bra 	$L__BB7_59;
	and.b16  	%rs343, %rs432, 255;
	setp.eq.s16 	%p252, %rs343, 0;
	and.b16  	%rs344, %rs41, 255;
	setp.eq.s16 	%p253, %rs344, 0;
	or.pred  	%p254, %p252, %p253;
	@%p254 bra 	$L__BB7_58;
	min.s64 	%rd399, %rd54, %rd399;
	mov.b16 	%rs432, 1;
	bra.uni 	$L__BB7_59;
$L__BB7_58:
	setp.eq.s16 	%p255, %rs343, 0;
	selp.b16 	%rs432, %rs41, %rs432, %p255;
	selp.b64 	%rd399, %rd54, %rd399, %p255;
$L__BB7_59:
	cvt.u32.u16 	%r285, %rs432;
	and.b32  	%r266, %r285, 255;
	mov.b32 	%r282, 16;
	mov.b32 	%r284, -1;
	// begin inline asm
	shfl.sync.down.b32 %r265, %r266, %r282, %r192, %r284;
	// end inline asm
	// begin inline asm
	shfl.sync.down.b32 %r270, %r271, %r282, %r192, %r284;
	// end inline asm
	mov.b64 	{%r276, %r281}, %rd399;
	// begin inline asm
	shfl.sync.down.b32 %r275, %r276, %r282, %r192, %r284;
	// end inline asm
	// begin inline asm
	shfl.sync.down.b32 %r280, %r281, %r282, %r192, %r284;
	// end inline asm
	mov.b64 	%rd58, {%r275, %r280};
	cvt.u16.u32 	%rs44, %r265;
	add.s32 	%r286, %r173, 16;
	setp.gt.s32 	%p256, %r286, %r192;
	@%p256 bra 	$L__BB7_63;
	and.b16  	%rs347, %rs432, 255;
	setp.eq.s16 	%p257, %rs347, 0;
	and.b16  	%rs348, %rs44, 255;
	setp.eq.s16 	%p258, %rs348, 0;
	or.pred  	%p259, %p257, %p258;
	@%p259 bra 	$L__BB7_62;
	min.s64 	%rd399, %rd58, %rd399;
	mov.b16 	%rs432, 1;
	bra.uni 	$L__BB7_63;
$L__BB7_62:
	setp.eq.s16 	%p260, %rs347, 0;
	selp.b16 	%rs432, %rs44, %rs432, %p260;
	selp.b64 	%rd399, %rd58, %rd399, %p260;
$L__BB7_63:
	setp.ne.s32 	%p261, %r173, 0;
	@%p261 bra 	$L__BB7_65;
	shr.u32 	%r287, %r2, 1;
	and.b32  	%r288, %r287, 496;
	mov.u32 	%r289, _ZZN3cub18CUB_300001_SM_10006detail6reduce28DeviceReduceSingleTileKernelINS2_10policy_hubIN4cuda3std3__45tupleIJblEEEyN6thrust24THRUST_300001_SM_1000_NS8cuda_cub9__find_if7functorIS9_EEE10Policy1000ENSB_12zip_iteratorINS8_IJNSD_26transform_input_iterator_tIbNSB_6detail15normal_iteratorINSB_10device_ptrIcEEEENSK_10functional5actorINSP_9compositeIJNSP_16operator_adaptorINS7_8equal_toIvEEEENSQ_INSP_8argumentILj0EEEEENSQ_INSP_5valueINSB_16device_referenceIcEEEEEEEEEEEEENSB_17counting_iteratorIlNSB_11use_defaultES18_S18_EEEEEEEPS9_ySF_S9_S9_NS7_10__identityEEEvT0_T1_T2_T3_T4_T6_E12temp_storage;
	add.s32 	%r290, %r289, %r288;
	st.shared.u8 	[%r290+8], %rs432;
	st.shared.u64 	[%r290+16], %rd399;
$L__BB7_65:
	bar.sync 	0;
	setp.ne.s32 	%p262, %r2, 0;
	@%p262 bra 	$L__BB7_120;
	setp.lt.u64 	%p263, %rd122, 33;
	@%p263 bra 	$L__BB7_68;
	ld.shared.u8 	%rs351, [_ZZN3cub18CUB_300001_SM_10006detail6reduce28DeviceReduceSingleTileKernelINS2_10policy_hubIN4cuda3std3__45tupleIJblEEEyN6thrust24THRUST_300001_SM_1000_NS8cuda_cub9__find_if7functorIS9_EEE10Policy1000ENSB_12zip_iteratorINS8_IJNSD_26transform_input_iterator_tIbNSB_6detail15normal_iteratorINSB_10device_ptrIcEEEENSK_10functional5actorINSP_9compositeIJNSP_16operator_adaptorINS7_8equal_toIvEEEENSQ_INSP_8argumentILj0EEEEENSQ_INSP_5valueINSB_16device_referenceIcEEEEEEEEEEEEENSB_17counting_iteratorIlNSB_11use_defaultES18_S18_EEEEEEEPS9_ySF_S9_S9_NS7_10__identityEEEvT0_T1_T2_T3_T4_T6_E12temp_storage+24];
	ld.shared.u64 	%rd339, [_ZZN3cub18CUB_300001_SM_10006detail6reduce28DeviceReduceSingleTileKernelINS2_10policy_hubIN4cuda3std3__45tupleIJblEEEyN6thrust24THRUST_300001_SM_1000_NS8cuda_cub9__find_if7functorIS9_EEE10Policy1000ENSB_12zip_iteratorINS8_IJNSD_26transform_input_iterator_tIbNSB_6detail15normal_iteratorINSB_10device_ptrIcEEEENSK_10functional5actorINSP_9compositeIJNSP_16operator_adaptorINS7_8equal_toIvEEEENSQ_INSP_8argumentILj0EEEEENSQ_INSP_5valueINSB_16device_referenceIcEEEEEEEEEEEEENSB_17counting_iteratorIlNSB_11use_defaultES18_S18_EEEEEEEPS9_ySF_S9_S9_NS7_10__identityEEEvT0_T1_T2_T3_T4_T6_E12temp_storage+32];
	and.b16  	%rs352, %rs432, 255;
	setp.eq.s16 	%p264, %rs352, 0;
	setp.eq.s16 	%p265, %rs351, 0;
	min.s64 	%rd340, %rd339, %rd399;
	selp.b16 	%rs353, %rs432, 1, %p265;
	selp.b16 	%rs432, %rs351, %rs353, %p264;
	selp.b64 	%rd341, %rd399, %rd340, %p265;
	selp.b64 	%rd399, %rd339, %rd341, %p264;
$L__BB7_68:
	setp.lt.u64 	%p266, %rd122, 65;
	@%p266 bra 	$L__BB7_70;
	ld.shared.u8 	%rs354, [_ZZN3cub18CUB_300001_SM_10006detail6reduce28DeviceReduceSingleTileKernelINS2_10policy_hubIN4cuda3std3__45tupleIJblEEEyN6thrust24THRUST_300001_SM_1000_NS8cuda_cub9__find_if7functorIS9_EEE10Policy1000ENSB_12zip_iteratorINS8_IJNSD_26transform_input_iterator_tIbNSB_6detail15normal_iteratorINSB_10device_ptrIcEEEENSK_10functional5actorINSP_9compositeIJNSP_16operator_adaptorINS7_8equal_toIvEEEENSQ_INSP_8argumentILj0EEEEENSQ_INSP_5valueINSB_16device_referenceIcEEEEEEEEEEEEENSB_17counting_iteratorIlNSB_11use_defaultES18_S18_EEEEEEEPS9_ySF_S9_S9_NS7_10__identityEEEvT0_T1_T2_T3_T4_T6_E12temp_storage+40];
	ld.shared.u64 	%rd342, [_ZZN3cub18CUB_300001_SM_10006detail6reduce28DeviceReduceSingleTileKernelINS2_10policy_hubIN4cuda3std3__45tupleIJblEEEyN6thrust24THRUST_300001_SM_1000_NS8cuda_cub9__find_if7functorIS9_EEE10Policy1000ENSB_12zip_iteratorINS8_IJNSD_26transform_input_iterator_tIbNSB_6detail15normal_iteratorINSB_10device_ptrIcEEEENSK_10functional5actorINSP_9compositeIJNSP_16operator_adaptorINS7_8equal_toIvEEEENSQ_INSP_8argumentILj0EEEEENSQ_INSP_5valueINSB_16device_referenceIcEEEEEEEEEEEEENSB_17counting_iteratorIlNSB_11use_defaultES18_S18_EEEEEEEPS9_ySF_S9_S9_NS7_10__identityEEEvT0_T1_T2_T3_T4_T6_E12temp_storage+48];
	and.b16  	%rs355, %rs432, 255;
	setp.eq.s16 	%p267, %rs355, 0;
	setp.eq.s16 	%p268, %rs354, 0;
	min.s64 	%rd343, %rd342, %rd399;
	selp.b16 	%rs356, %rs432, 1, %p268;
	selp.b16 	%rs432, %rs354, %rs356, %p267;
	selp.b64 	%rd344, %rd399, %rd343, %p268;
	selp.b64 	%rd399, %rd342, %rd344, %p267;
$L__BB7_70:
	setp.lt.u64 	%p269, %rd122, 97;
	@%p269 bra 	$L__BB7_72;
	ld.shared.u8 	%rs357, [_ZZN3cub18CUB_300001_SM_10006detail6reduce28DeviceReduceSingleTileKernelINS2_10policy_hubIN4cuda3std3__45tupleIJblEEEyN6thrust24THRUST_300001_SM_1000_NS8cuda_cub9__find_if7functorIS9_EEE10Policy1000ENSB_12zip_iteratorINS8_IJNSD_26transform_input_iterator_tIbNSB_6detail15normal_iteratorINSB_10device_ptrIcEEEENSK_10functional5actorINSP_9compositeIJNSP_16operator_adaptorINS7_8equal_toIvEEEENSQ_INSP_8argumentILj0EEEEENSQ_INSP_5valueINSB_16device_referenceIcEEEEEEEEEEEEENSB_17counting_iteratorIlNSB_11use_defaultES18_S18_EEEEEEEPS9_ySF_S9_S9_NS7_10__identityEEEvT0_T1_T2_T3_T4_T6_E12temp_storage+56];
	ld.shared.u64 	%rd345, [_ZZN3cub18CUB_300001_SM_10006detail6reduce28DeviceReduceSingleTileKernelINS2_10policy_hubIN4cuda3std3__45tupleIJblEEEyN6thrust24THRUST_300001_SM_1000_NS8cuda_cub9__find_if7functorIS9_EEE10Policy1000ENSB_12zip_iteratorINS8_IJNSD_26transform_input_iterator_tIbNSB_6detail15normal_iteratorINSB_10device_ptrIcEEEENSK_10functional5actorINSP_9compositeIJNSP_16operator_adaptorINS7_8equal_toIvEEEENSQ_INSP_8argumentILj0EEEEENSQ_INSP_5valueINSB_16device_referenceIcEEEEEEEEEEEEENSB_17counting_iteratorIlNSB_11use_defaultES18_S18_EEEEEEEPS9_ySF_S9_S9_NS7_10__identityEEEvT0_T1_T2_T3_T4_T6_E12temp_storage+64];
	and.b16  	%rs358, %rs432, 255;
	setp.eq.s16 	%p270, %rs358, 0;
	setp.eq.s16 	%p271, %rs357, 0;
	min.s64 	%rd346, %rd345, %rd399;
	selp.b16 	%rs359, %rs432, 1, %p271;
	selp.b16 	%rs432, %rs357, %rs359, %p270;
	selp.b64 	%rd347, %rd399, %rd346, %p271;
	selp.b64 	%rd399, %rd345, %rd347, %p270;
$L__BB7_72:
	setp.lt.u64 	%p272, %rd122, 129;
	@%p272 bra 	$L__BB7_74;
	ld.shared.u8 	%rs360, [_ZZN3cub18CUB_300001_SM_10006detail6reduce28DeviceReduceSingleTileKernelINS2_10policy_hubIN4cuda3std3__45tupleIJblEEEyN6thrust24THRUST_300001_SM_1000_NS8cuda_cub9__find_if7functorIS9_EEE10Policy1000ENSB_12zip_iteratorINS8_IJNSD_26transform_input_iterator_tIbNSB_6detail15normal_iteratorINSB_10device_ptrIcEEEENSK_10functional5actorINSP_9compositeIJNSP_16operator_adaptorINS7_8equal_toIvEEEENSQ_INSP_8argumentILj0EEEEENSQ_INSP_5valueINSB_16device_referenceIcEEEEEEEEEEEEENSB_17counting_iteratorIlNSB_11use_defaultES18_S18_EEEEEEEPS9_ySF_S9_S9_NS7_10__identityEEEvT0_T1_T2_T3_T4_T6_E12temp_storage+72];
	ld.shared.u64 	%rd348, [_ZZN3cub18CUB_300001_SM_10006detail6reduce28DeviceReduceSingleTileKernelINS2_10policy_hubIN4cuda3std3__45tupleIJblEEEyN6thrust24THRUST_300001_SM_1000_NS8cuda_cub9__find_if7functorIS9_EEE10Policy1000ENSB_12zip_iteratorINS8_IJNSD_26transform_input_iterator_tIbNSB_6detail15normal_iteratorINSB_10device_ptrIcEEEENSK_10functional5actorINSP_9compositeIJNSP_16operator_adaptorINS7_8equal_toIvEEEENSQ_INSP_8argumentILj0EEEEENSQ_INSP_5valueINSB_16device_referenceIcEEEEEEEEEEEEENSB_17counting_iteratorIlNSB_11use_defaultES18_S18_EEEEEEEPS9_ySF_S9_S9_NS7_10__identityEEEvT0_T1_T2_T3_T4_T6_E12temp_storage+80];
	and.b16  	%rs361, %rs432, 255;
	setp.eq.s16 	%p273, %rs361, 0;
	setp.eq.s16 	%p274, %rs360, 0;
	min.s64 	%rd349, %rd348, %rd399;
	selp.b16 	%rs362, %rs432, 1, %p274;
	selp.b16 	%rs432, %rs360, %rs362, %p273;
	selp.b64 	%rd350, %rd399, %rd349, %p274;
	selp.b64 	%rd399, %rd348, %rd350, %p273;
$L__BB7_74:
	setp.lt.u64 	%p275, %rd122, 161;
	@%p275 bra 	$L__BB7_76;
	ld.shared.u8 	%rs363, [_ZZN3cub18CUB_300001_SM_10006detail6reduce28DeviceReduceSingleTileKernelINS2_10policy_hubIN4cuda3std3__45tupleIJblEEEyN6thrust24THRUST_300001_SM_1000_NS8cuda_cub9__find_if7functorIS9_EEE10Policy1000ENSB_12zip_iteratorINS8_IJNSD_26transform_input_iterator_tIbNSB_6detail15normal_iteratorINSB_10device_ptrIcEEEENSK_10functional5actorINSP_9compositeIJNSP_16operator_adaptorINS7_8equal_toIvEEEENSQ_INSP_8argumentILj0EEEEENSQ_INSP_5valueINSB_16device_referenceIcEEEEEEEEEEEEENSB_17counting_iteratorIlNSB_11use_defaultES18_S18_EEEEEEEPS9_ySF_S9_S9_NS7_10__identityEEEvT0_T1_T2_T3_T4_T6_E12temp_storage+88];
	ld.shared.u64 	%rd351, [_ZZN3cub18CUB_300001_SM_10006detail6reduce28DeviceReduceSingleTileKernelINS2_10policy_hubIN4cuda3std3__45tupleIJblEEEyN6thrust24THRUST_300001_SM_1000_NS8cuda_cub9__find_if7functorIS9_EEE10Policy1000ENSB_12zip_iteratorINS8_IJNSD_26transform_input_iterator_tIbNSB_6detail15normal_iteratorINSB_10device_ptrIcEEEENSK_10functional5actorINSP_9compositeIJNSP_16operator_adaptorINS7_8equal_toIvEEEENSQ_INSP_8argumentILj0EEEEENSQ_INSP_5valueINSB_16device_referenceIcEEEEEEEEEEEEENSB_17counting_iteratorIlNSB_11use_defaultES18_S18_EEEEEEEPS9_ySF_S9_S9_NS7_10__identityEEEvT0_T1_T2_T3_T4_T6_E12temp_storage+96];
	and.b16  	%rs364, %rs432, 255;
	setp.eq.s16 	%p276, %rs364, 0;
	setp.eq.s16 	%p277, %rs363, 0;
	min.s64 	%rd352, %rd351, %rd399;
	selp.b16 	%rs365, %rs432, 1, %p277;
	selp.b16 	%rs432, %rs363, %rs365, %p276;
	selp.b64 	%rd353, %rd399, %rd352, %p277;
	selp.b64 	%rd399, %rd351, %rd353, %p276;
$L__BB7_76:
	setp.lt.u64 	%p278, %rd122, 193;
	@%p278 bra 	$L__BB7_78;
	ld.shared.u8 	%rs366, [_ZZN3cub18CUB_300001_SM_10006detail6reduce28DeviceReduceSingleTileKernelINS2_10policy_hubIN4cuda3std3__45tupleIJblEEEyN6thrust24THRUST_300001_SM_1000_NS8cuda_cub9__find_if7functorIS9_EEE10Policy1000ENSB_12zip_iteratorINS8_IJNSD_26transform_input_iterator_tIbNSB_6detail15normal_iteratorINSB_10device_ptrIcEEEENSK_10functional5actorINSP_9compositeIJNSP_16operator_adaptorINS7_8equal_toIvEEEENSQ_INSP_8argumentILj0EEEEENSQ_INSP_5valueINSB_16device_referenceIcEEEEEEEEEEEEENSB_17counting_iteratorIlNSB_11use_defaultES18_S18_EEEEEEEPS9_ySF_S9_S9_NS7_10__identityEEEvT0_T1_T2_T3_T4_T6_E12temp_storage+104];
	ld.shared.u64 	%rd354, [_ZZN3cub18CUB_300001_SM_10006detail6reduce28DeviceReduceSingleTileKernelINS2_10policy_hubIN4cuda3std3__45tupleIJblEEEyN6thrust24THRUST_300001_SM_1000_NS8cuda_cub9__find_if7functorIS9_EEE10Policy1000ENSB_12zip_iteratorINS8_IJNSD_26transform_input_iterator_tIbNSB_6detail15normal_iteratorINSB_10device_ptrIcEEEENSK_10functional5actorINSP_9compositeIJNSP_16operator_adaptorINS7_8equal_toIvEEEENSQ_INSP_8argumentILj0EEEEENSQ_INSP_5valueINSB_16device_referenceIcEEEEEEEEEEEEENSB_17counting_iteratorIlNSB_11use_defaultES18_S18_EEEEEEEPS9_ySF_S9_S9_NS7_10__identityEEEvT0_T1_T2_T3_T4_T6_E12temp_storage+112];
	and.b16  	%rs367, %rs432, 255;
	setp.eq.s16 	%p279, %rs367, 0;
	setp.eq.s16 	%p280, %rs366, 0;
	min.s64 	%rd355, %rd354, %rd399;
	selp.b16 	%rs368, %rs432, 1, %p280;
	selp.b16 	%rs432, %rs366, %rs368, %p279;
	selp.b64 	%rd356, %rd399, %rd355, %p280;
	selp.b64 	%rd399, %rd354, %rd356, %p279;
$L__BB7_78:
	setp.lt.u64 	%p281, %rd122, 225;
	@%p281 bra 	$L__BB7_120;
	ld.shared.u8 	%rs369, [_ZZN3cub18CUB_300001_SM_10006detail6reduce28DeviceReduceSingleTileKernelINS2_10policy_hubIN4cuda3std3__45tupleIJblEEEyN6thrust24THRUST_300001_SM_1000_NS8cuda_cub9__find_if7functorIS9_EEE10Policy1000ENSB_12zip_iteratorINS8_IJNSD_26transform_input_iterator_tIbNSB_6detail15normal_iteratorINSB_10device_ptrIcEEEENSK_10functional5actorINSP_9compositeIJNSP_16operator_adaptorINS7_8equal_toIvEEEENSQ_INSP_8argumentILj0EEEEENSQ_INSP_5valueINSB_16device_referenceIcEEEEEEEEEEEEENSB_17counting_iteratorIlNSB_11use_defaultES18_S18_EEEEEEEPS9_ySF_S9_S9_NS7_10__identityEEEvT0_T1_T2_T3_T4_T6_E12temp_storage+120];
	ld.shared.u64 	%rd357, [_ZZN3cub18CUB_300001_SM_10006detail6reduce28DeviceReduceSingleTileKernelINS2_10policy_hubIN4cuda3std3__45tupleIJblEEEyN6thrust24THRUST_300001_SM_1000_NS8cuda_cub9__find_if7functorIS9_EEE10Policy1000ENSB_12zip_iteratorINS8_IJNSD_26transform_input_iterator_tIbNSB_6detail15normal_iteratorINSB_10device_ptrIcEEEENSK_10functional5actorINSP_9compositeIJNSP_16operator_adaptorINS7_8equal_toIvEEEENSQ_INSP_8argumentILj0EEEEENSQ_INSP_5valueINSB_16device_referenceIcEEEEEEEEEEEEENSB_17counting_iteratorIlNSB_11use_defaultES18_S18_EEEEEEEPS9_ySF_S9_S9_NS7_10__identityEEEvT0_T1_T2_T3_T4_T6_E12temp_storage+128];
	and.b16  	%rs370, %rs432, 255;
	setp.eq.s16 	%p282, %rs370, 0;
	setp.eq.s16 	%p283, %rs369, 0;
	min.s64 	%rd358, %rd357, %rd399;
	selp.b16 	%rs371, %rs432, 1, %p283;
	selp.b16 	%rs432, %rs369, %rs371, %p282;
	selp.b64 	%rd359, %rd399, %rd358, %p283;
	selp.b64 	%rd399, %rd357, %rd359, %p282;
	bra.uni 	$L__BB7_120;
$L__BB7_80:
	mov.u32 	%r21, %tid.x;
	cvta.to.global.u64 	%rd126, %rd120;
	ld.global.u8 	%rs97, [%rd126];
	cvt.u64.u32 	%rd75, %r21;
	add.s64 	%rd76, %rd2, %rd75;
	ld.global.u8 	%rs99, [%rd76];
	setp.eq.s16 	%p3, %rs99, %rs97;
	add.s32 	%r36, %r21, 256;
	cvt.u64.u32 	%rd127, %r36;
	ld.global.u8 	%rs100, [%rd76+256];
	setp.eq.s16 	%p4, %rs100, %rs97;
	add.s32 	%r37, %r21, 512;
	cvt.u64.u32 	%rd128, %r37;
	add.s64 	%rd129, %rd121, %rd128;
	ld.global.u8 	%rs103, [%rd76+512];
	setp.eq.s16 	%p5, %rs103, %rs97;
	add.s64 	%rd130, %rd129, 256;
	ld.global.u8 	%rs104, [%rd76+768];
	setp.eq.s16 	%p7, %rs104, %rs97;
	or.pred  	%p9, %p3, %p4;
	selp.b64 	%rd131, %rd75, %rd127, %p3;
	add.s64 	%rd132, %rd121, %rd131;
	min.s64 	%rd133, %rd129, %rd132;
	selp.b64 	%rd134, %rd133, %rd132, %p5;
	or.pred  	%p10, %p9, %p5;
	selp.b64 	%rd135, %rd134, %rd129, %p9;
	min.s64 	%rd136, %rd130, %rd135;
	selp.b64 	%rd137, %rd136, %rd135, %p7;
	or.pred  	%p11, %p10, %p7;
	selp.u16 	%rs432, 1, 0, %p11;
	selp.b64 	%rd399, %rd137, %rd130, %p10;
	add.s64 	%rd78, %rd122, -1024;
	setp.lt.u64 	%p12, %rd78, 1024;
	mov.b64 	%rd418, 1024;
	@%p12 bra 	$L__BB7_84;
	mov.b64 	%rd418, 1024;
$L__BB7_82:
	add.s64 	%rd139, %rd418, %rd75;
	add.s64 	%rd140, %rd76, %rd418;
	add.s64 	%rd141, %rd139, %rd121;
	ld.global.u8 	%rs105, [%rd140];
	setp.eq.s16 	%p13, %rs105, %rs97;
	add.s64 	%rd142, %rd141, 256;
	ld.global.u8 	%rs107, [%rd140+256];
	setp.eq.s16 	%p14, %rs107, %rs97;
	selp.u16 	%rs108, 1, 0, %p14;
	add.s64 	%rd143, %rd141, 512;
	ld.global.u8 	%rs109, [%rd140+512];
	setp.eq.s16 	%p15, %rs109, %rs97;
	selp.u16 	%rs110, 1, 0, %p15;
	add.s64 	%rd144, %rd141, 768;
	ld.global.u8 	%rs111, [%rd140+768];
	setp.eq.s16 	%p16, %rs111, %rs97;
	selp.u16 	%rs112, 1, 0, %p16;
	and.b16  	%rs113, %rs432, 255;
	setp.eq.s16 	%p17, %rs113, 0;
	selp.u16 	%rs114, 1, 0, %p13;
	min.s64 	%rd145, %rd141, %rd399;
	selp.b16 	%rs115, 1, %rs432, %p13;
	selp.b64 	%rd146, %rd145, %rd399, %p13;
	selp.b16 	%rs116, %rs114, %rs115, %p17;
	and.b16  	%rs117, %rs116, 255;
	selp.b64 	%rd147, %rd141, %rd146, %p17;
	setp.eq.s16 	%p18, %rs117, 0;
	min.s64 	%rd148, %rd142, %rd147;
	selp.b16 	%rs118, 1, %rs116, %p14;
	selp.b64 	%rd149, %rd148, %rd147, %p14;
	selp.b16 	%rs119, %rs108, %rs118, %p18;
	and.b16  	%rs120, %rs119, 255;
	selp.b64 	%rd150, %rd142, %rd149, %p18;
	setp.eq.s16 	%p19, %rs120, 0;
	min.s64 	%rd151, %rd143, %rd150;
	selp.b16 	%rs121, 1, %rs119, %p15;
	selp.b64 	%rd152, %rd151, %rd150, %p15;
	selp.b16 	%rs122, %rs110, %rs121, %p19;
	and.b16  	%rs123, %rs122, 255;
	selp.b64 	%rd153, %rd143, %rd152, %p19;
	setp.eq.s16 	%p20, %rs123, 0;
	min.s64 	%rd154, %rd144, %rd153;
	selp.b16 	%rs124, 1, %rs122, %p16;
	selp.b64 	%rd155, %rd154, %rd153, %p16;
	selp.b16 	%rs432, %rs112, %rs124, %p20;
	selp.b64 	%rd399, %rd144, %rd155, %p20;
	sub.s64 	%rd156, %rd122, %rd418;
	setp.lt.u64 	%p21, %rd156, 1024;
	@%p21 bra 	$L__BB7_96;
	add.s64 	%rd418, %rd418, 1024;
	setp.le.u64 	%p22, %rd418, %rd78;
	@%p22 bra 	$L__BB7_82;
$L__BB7_84:
	setp.le.u64 	%p23, %rd122, %rd418;
	cvt.u32.u64 	%r38, %rd418;
	cvt.u32.u64 	%r39, %rd122;
	sub.s32 	%r40, %r39, %r38;
	setp.ge.s32 	%p24, %r21, %r40;
	or.pred  	%p25, %p23, %p24;
	@%p25 bra 	$L__BB7_96;
	not.b32 	%r43, %r21;
	add.s32 	%r44, %r43, %r39;
	sub.s32 	%r22, %r44, %r38;
	shr.u32 	%r46, %r22, 8;
	add.s32 	%r23, %r46, 1;
	and.b32  	%r24, %r23, 7;
	setp.lt.u32 	%p26, %r22, 1792;
	mov.u32 	%r411, %r21;
	@%p26 bra 	$L__BB7_88;
	and.b32  	%r47, %r23, 33554424;
	neg.s32 	%r409, %r47;
	mov.u32 	%r411, %r21;
$L__BB7_87:
	.pragma "nounroll";
	cvt.u64.u32 	%rd158, %r411;
	add.s64 	%rd159, %rd418, %rd158;
	add.s64 	%rd160, %rd2, %rd159;
	add.s64 	%rd161, %rd159, %rd121;
	ld.global.u8 	%rs126, [%rd160];
	setp.eq.s16 	%p27, %rs126, %rs97;
	selp.u16 	%rs128, 1, 0, %p27;
	and.b16  	%rs129, %rs432, 255;
	setp.ne.s16 	%p29, %rs129, 0;
	and.pred  	%p30, %p29, %p27;
	min.s64 	%rd162, %rd161, %rd399;
	setp.eq.s16 	%p31, %rs129, 0;
	selp.b16 	%rs130, %rs128, %rs432, %p31;
	selp.b64 	%rd163, %rd161, %rd399, %p31;
	selp.b16 	%rs131, 1, %rs130, %p30;
	and.b16  	%rs132, %rs131, 255;
	selp.b64 	%rd164, %rd162, %rd163, %p30;
	add.s64 	%rd165, %rd161, 256;
	ld.global.u8 	%rs133, [%rd160+256];
	setp.eq.s16 	%p32, %rs133, %rs97;
	selp.u16 	%rs134, 1, 0, %p32;
	setp.ne.s16 	%p34, %rs132, 0;
	and.pred  	%p35, %p34, %p32;
	min.s64 	%rd166, %rd165, %rd164;
	setp.eq.s16 	%p36, %rs132, 0;
	selp.b16 	%rs135, %rs134, %rs131, %p36;
	selp.b64 	%rd167, %rd165, %rd164, %p36;
	selp.b16 	%rs136, 1, %rs135, %p35;
	and.b16  	%rs137, %rs136, 255;
	selp.b64 	%rd168, %rd166, %rd167, %p35;
	add.s64 	%rd169, %rd161, 512;
	ld.global.u8 	%rs138, [%rd160+512];
	setp.eq.s16 	%p37, %rs138, %rs97;
	selp.u16 	%rs139, 1, 0, %p37;
	setp.ne.s16 	%p39, %rs137, 0;
	and.pred  	%p40, %p39, %p37;
	min.s64 	%rd170, %rd169, %rd168;
	setp.eq.s16 	%p41, %rs137, 0;
	selp.b16 	%rs140, %rs139, %rs136, %p41;
	selp.b64 	%rd171, %rd169, %rd168, %p41;
	selp.b16 	%rs141, 1, %rs140, %p40;
	and.b16  	%rs142, %rs141, 255;
	selp.b64 	%rd172, %rd170, %rd171, %p40;
	add.s64 	%rd173, %rd161, 768;
	ld.global.u8 	%rs143, [%rd160+768];
	setp.eq.s16 	%p42, %rs143, %rs97;
	selp.u16 	%rs144, 1, 0, %p42;
	setp.ne.s16 	%p44, %rs142, 0;
	and.pred  	%p45, %p44, %p42;
	min.s64 	%rd174, %rd173, %rd172;
	setp.eq.s16 	%p46, %rs142, 0;
	selp.b16 	%rs145, %rs144, %rs141, %p46;
	selp.b64 	%rd175, %rd173, %rd172, %p46;
	selp.b16 	%rs146, 1, %rs145, %p45;
	and.b16  	%rs147, %rs146, 255;
	selp.b64 	%rd176, %rd174, %rd175, %p45;
	add.s64 	%rd177, %rd161, 1024;
	ld.global.u8 	%rs148, [%rd160+1024];
	setp.eq.s16 	%p47, %rs148, %rs97;
	selp.u16 	%rs149, 1, 0, %p47;
	setp.ne.s16 	%p49, %rs147, 0;
	and.pred  	%p50, %p49, %p47;
	min.s64 	%rd178, %rd177, %rd176;
	setp.eq.s16 	%p51, %rs147, 0;
	selp.b16 	%rs150, %rs149, %rs146, %p51;
	selp.b64 	%rd179, %rd177, %rd176, %p51;
	selp.b16 	%rs151, 1, %rs150, %p50;
	and.b16  	%rs152, %rs151, 255;
	selp.b64 	%rd180, %rd178, %rd179, %p50;
	add.s64 	%rd181, %rd161, 1280;
	ld.global.u8 	%rs153, [%rd160+1280];
	setp.eq.s16 	%p52, %rs153, %rs97;
	selp.u16 	%rs154, 1, 0, %p52;
	setp.ne.s16 	%p54, %rs152, 0;
	and.pred  	%p55, %p54, %p52;
	min.s64 	%rd182, %rd181, %rd180;
	setp.eq.s16 	%p56, %rs152, 0;
	selp.b16 	%rs155, %rs154, %rs151, %p56;
	selp.b64 	%rd183, %rd181, %rd180, %p56;
	selp.b16 	%rs156, 1, %rs155, %p55;
	and.b16  	%rs157, %rs156, 255;
	selp.b64 	%rd184, %rd182, %rd183, %p55;
	add.s64 	%rd185, %rd161, 1536;
	ld.global.u8 	%rs158, [%rd160+1536];
	setp.eq.s16 	%p57, %rs158, %rs97;
	selp.u16 	%rs159, 1, 0, %p57;
	setp.ne.s16 	%p59, %rs157, 0;
	and.pred  	%p60, %p59, %p57;
	min.s64 	%rd186, %rd185, %rd184;
	setp.eq.s16 	%p61, %rs157, 0;
	selp.b16 	%rs160, %rs159, %rs156, %p61;
	selp.b64 	%rd187, %rd185, %rd184, %p61;
	selp.b16 	%rs161, 1, %rs160, %p60;
	and.b16  	%rs162, %rs161, 255;
	selp.b64 	%rd188, %rd186, %rd187, %p60;
	add.s64 	%rd189, %rd161, 1792;
	ld.global.u8 	%rs163, [%rd160+1792];
	setp.eq.s16 	%p62, %rs163, %rs97;
	selp.u16 	%rs164, 1, 0, %p62;
	setp.ne.s16 	%p64, %rs162, 0;
	and.pred  	%p65, %p64, %p62;
	min.s64 	%rd190, %rd189, %rd188;
	setp.eq.s16 	%p66, %rs162, 0;
	selp.b16 	%rs165, %rs164, %rs161, %p66;
	selp.b64 	%rd191, %rd189, %rd188, %p66;
	selp.b16 	%rs432, 1, %rs165, %p65;
	selp.b64 	%rd399, %rd190, %rd191, %p65;
	add.s32 	%r411, %r411, 2048;
	add.s32 	%r409, %r409, 8;
	setp.ne.s32 	%p67, %r409, 0;
	@%p67 bra 	$L__BB7_87;
$L__BB7_88:
	setp.eq.s32 	%p68, %r24, 0;
	@%p68 bra 	$L__BB7_96;
	setp.lt.u32 	%p69, %r24, 4;
	@%p69 bra 	$L__BB7_91;
	cvt.u64.u32 	%rd193, %r411;
	add.s64 	%rd194, %rd418, %rd193;
	add.s64 	%rd195, %rd2, %rd194;
	add.s64 	%rd196, %rd194, %rd121;
	ld.global.u8 	%rs167, [%rd195];
	setp.eq.s16 	%p70, %rs167, %rs97;
	selp.u16 	%rs169, 1, 0, %p70;
	and.b16  	%rs170, %rs432, 255;
	setp.ne.s16 	%p72, %rs170, 0;
	and.pred  	%p73, %p72, %p70;
	min.s64 	%rd197, %rd196, %rd399;
	setp.eq.s16 	%p74, %rs170, 0;
	selp.b16 	%rs171, %rs169, %rs432, %p74;
	selp.b64 	%rd198, %rd196, %rd399, %p74;
	selp.b16 	%rs172, 1, %rs171, %p73;
	and.b16  	%rs173, %rs172, 255;
	selp.b64 	%rd199, %rd197, %rd198, %p73;
	add.s32 	%r48, %r411, 256;
	cvt.u64.u32 	%rd200, %r48;
	add.s64 	%rd201, %rd418, %rd200;
	add.s64 	%rd202, %rd201, %rd121;
	ld.global.u8 	%rs174, [%rd195+256];
	setp.eq.s16 	%p75, %rs174, %rs97;
	selp.u16 	%rs175, 1, 0, %p75;
	setp.ne.s16 	%p77, %rs173, 0;
	and.pred  	%p78, %p77, %p75;
	min.s64 	%rd203, %rd202, %rd199;
	setp.eq.s16 	%p79, %rs173, 0;
	selp.b16 	%rs176, %rs175, %rs172, %p79;
	selp.b64 	%rd204, %rd202, %rd199, %p79;
	selp.b16 	%rs177, 1, %rs176, %p78;
	and.b16  	%rs178, %rs177, 255;
	selp.b64 	%rd205, %rd203, %rd204, %p78;
	add.s32 	%r49, %r411, 512;
	cvt.u64.u32 	%rd206, %r49;
	add.s64 	%rd207, %rd418, %rd206;
	add.s64 	%rd208, %rd207, %rd121;
	ld.global.u8 	%rs179, [%rd195+512];
	setp.eq.s16 	%p80, %rs179, %rs97;
	selp.u16 	%rs180, 1, 0, %p80;
	setp.ne.s16 	%p82, %rs178, 0;
	and.pred  	%p83, %p82, %p80;
	min.s64 	%rd209, %rd208, %rd205;
	setp.eq.s16 	%p84, %rs178, 0;
	selp.b16 	%rs181, %rs180, %rs177, %p84;
	selp.b64 	%rd210, %rd208, %rd205, %p84;
	selp.b16 	%rs182, 1, %rs181, %p83;
	and.b16  	%rs183, %rs182, 255;
	selp.b64 	%rd211, %rd209, %rd210, %p83;
	add.s32 	%r50, %r411, 768;
	cvt.u64.u32 	%rd212, %r50;
	add.s64 	%rd213, %rd418, %rd212;
	add.s64 	%rd214, %rd213, %rd121;
	ld.global.u8 	%rs184, [%rd195+768];
	setp.eq.s16 	%p85, %rs184, %rs97;
	selp.u16 	%rs185, 1, 0, %p85;
	setp.ne.s16 	%p87, %rs183, 0;
	and.pred  	%p88, %p87, %p85;
	min.s64 	%rd215, %rd214, %rd211;
	setp.eq.s16 	%p89, %rs183, 0;
	selp.b16 	%rs186, %rs185, %rs182, %p89;
	selp.b64 	%rd216, %rd214, %rd211, %p89;
	selp.b16 	%rs432, 1, %rs186, %p88;
	selp.b64 	%rd399, %rd215, %rd216, %p88;
	add.s32 	%r411, %r411, 1024;
$L__BB7_91:
	and.b32  	%r51, %r23, 3;
	setp.eq.s32 	%p90, %r51, 0;
	@%p90 bra 	$L__BB7_96;
	setp.eq.s32 	%p91, %r51, 1;
	@%p91 bra 	$L__BB7_94;
	cvt.u64.u32 	%rd218, %r411;
	add.s64 	%rd219, %rd418, %rd218;
	add.s64 	%rd220, %rd2, %rd219;
	add.s64 	%rd221, %rd219, %rd121;
	ld.global.u8 	%rs188, [%rd220];
	setp.eq.s16 	%p92, %rs188, %rs97;
	selp.u16 	%rs190, 1, 0, %p92;
	and.b16  	%rs191, %rs432, 255;
	setp.ne.s16 	%p94, %rs191, 0;
	and.pred  	%p95, %p94, %p92;
	min.s64 	%rd222, %rd221, %rd399;
	setp.eq.s16 	%p96, %rs191, 0;
	selp.b16 	%rs192, %rs190, %rs432, %p96;
	selp.b64 	%rd223, %rd221, %rd399, %p96;
	selp.b16 	%rs193, 1, %rs192, %p95;
	and.b16  	%rs194, %rs193, 255;
	selp.b64 	%rd224, %rd222, %rd223, %p95;
	add.s32 	%r52, %r411, 256;
	cvt.u64.u32 	%rd225, %r52;
	add.s64 	%rd226, %rd418, %rd225;
	add.s64 	%rd227, %rd226, %rd121;
	ld.global.u8 	%rs195, [%rd220+256];
	setp.eq.s16 	%p97, %rs195, %rs97;
	selp.u16 	%rs196, 1, 0, %p97;
	setp.ne.s16 	%p99, %rs194, 0;
	and.pred  	%p100, %p99, %p97;
	min.s64 	%rd228, %rd227, %rd224;
	setp.eq.s16 	%p101, %rs194, 0;
	selp.b16 	%rs197, %rs196, %rs193, %p101;
	selp.b64 	%rd229, %rd227, %rd224, %p101;
	selp.b16 	%rs432, 1, %rs197, %p100;
	selp.b64 	%rd399, %rd228, %rd229, %p100;
	add.s32 	%r411, %r411, 512;
$L__BB7_94:
	and.b32  	%r53, %r22, 256;
	setp.ne.s32 	%p102, %r53, 0;
	@%p102 bra 	$L__BB7_96;
	cvt.u64.u32 	%rd230, %r411;
	add.s64 	%rd231, %rd418, %rd230;
	add.s64 	%rd232, %rd2, %rd231;
	add.s64 	%rd233, %rd231, %rd121;
	ld.global.u8 	%rs198, [%rd232];
	setp.eq.s16 	%p103, %rs198, %rs97;
	selp.u16 	%rs200, 1, 0, %p103;
	and.b16  	%rs201, %rs432, 255;
	setp.ne.s16 	%p105, %rs201, 0;
	and.pred  	%p106, %p105, %p103;
	min.s64 	%rd234, %rd233, %rd399;
	setp.eq.s16 	%p107, %rs201, 0;
	selp.b16 	%rs202, %rs200, %rs432, %p107;
	selp.b64 	%rd235, %rd233, %rd399, %p107;
	selp.b16 	%rs432, 1, %rs202, %p106;
	selp.b64 	%rd399, %rd234, %rd235, %p106;
$L__BB7_96:
	// begin inline asm
	mov.u32 %r54, %laneid;
	// end inline asm
	cvt.u32.u16 	%r75, %rs432;
	and.b32  	%r56, %r75, 255;
	mov.b32 	%r72, 1;
	mov.b32 	%r73, 31;
	mov.b32 	%r74, -1;
	// begin inline asm
	shfl.sync.down.b32 %r55, %r56, %r72, %r73, %r74;
	// end inline asm
	// begin inline asm
	shfl.sync.down.b32 %r60, %r61, %r72, %r73, %r74;
	// end inline asm
	mov.b64 	{%r66, %r71}, %rd399;
	// begin inline asm
	shfl.sync.down.b32 %r65, %r66, %r72, %r73, %r74;
	// end inline asm
	// begin inline asm
	shfl.sync.down.b32 %r70, %r71, %r72, %r73, %r74;
	// end inline asm
	mov.b64 	%rd97, {%r65, %r70};
	cvt.u16.u32 	%rs77, %r55;
	setp.gt.s32 	%p108, %r54, 30;
	@%p108 bra 	$L__BB7_100;
	and.b16  	%rs203, %rs432, 255;
	setp.eq.s16 	%p109, %rs203, 0;
	and.b16  	%rs204, %rs77, 255;
	setp.eq.s16 	%p110, %rs204, 0;
	or.pred  	%p111, %p109, %p110;
	@%p111 bra 	$L__BB7_99;
	min.s64 	%rd399, %rd97, %rd399;
	mov.b16 	%rs432, 1;
	bra.uni 	$L__BB7_100;
$L__BB7_99:
	setp.eq.s16 	%p112, %rs203, 0;
	selp.b16 	%rs432, %rs77, %rs432, %p112;
	selp.b64 	%rd399, %rd97, %rd399, %p112;
$L__BB7_100:
	cvt.u32.u16 	%r96, %rs432;
	and.b32  	%r77, %r96, 255;
	mov.b32 	%r93, 2;
	mov.b32 	%r94, 31;
	mov.b32 	%r95, -1;
	// begin inline asm
	shfl.sync.down.b32 %r76, %r77, %r93, %r94, %r95;
	// end inline asm
	// begin inline asm
	shfl.sync.down.b32 %r81, %r82, %r93, %r94, %r95;
	// end inline asm
	mov.b64 	{%r87, %r92}, %rd399;
	// begin inline asm
	shfl.sync.down.b32 %r86, %r87, %r93, %r94, %r95;
	// end inline asm
	// begin inline asm
	shfl.sync.down.b32 %r91, %r92, %r93, %r94, %r95;
	// end inline asm
	mov.b64 	%rd101, {%r86, %r91};
	cvt.u16.u32 	%rs80, %r76;
	setp.gt.s32 	%p113, %r54, 29;
	@%p113 bra 	$L__BB7_104;
	and.b16  	%rs207, %rs432, 255;
	setp.eq.s16 	%p114, %rs207, 0;
	and.b16  	%rs208, %rs80, 255;
	setp.eq.s16 	%p115, %rs208, 0;
	or.pred  	%p116, %p114, %p115;
	@%p116 bra 	$L__BB7_103;
	min.s64 	%rd399, %rd101, %rd399;
	mov.b16 	%rs432, 1;
	bra.uni 	$L__BB7_104;
$L__BB7_103:
	setp.eq.s16 	%p117, %rs207, 0;
	selp.b16 	%rs432, %rs80, %rs432, %p117;
	selp.b64 	%rd399, %rd101, %rd399, %p117;
$L__BB7_104:
	cvt.u32.u16 	%r117, %rs432;
	and.b32  	%r98, %r117, 255;
	mov.b32 	%r114, 4;
	mov.b32 	%r115, 31;
	mov.b32 	%r116, -1;
	// begin inline asm
	shfl.sync.down.b32 %r97, %r98, %r114, %r115, %r116;
	// end inline asm
	// begin inline asm
	shfl.sync.down.b32 %r102, %r103, %r114, %r115, %r116;
	// end inline asm
	mov.b64 	{%r108, %r113}, %rd399;
	// begin inline asm
	shfl.sync.down.b32 %r107, %r108, %r114, %r115, %r116;
	// end inline asm
	// begin inline asm
	shfl.sync.down.b32 %r112, %r113, %r114, %r115, %r116;
	// end inline asm
	mov.b64 	%rd105, {%r107, %r112};
	cvt.u16.u32 	%rs83, %r97;
	setp.gt.s32 	%p118, %r54, 27;
	@%p118 bra 	$L__BB7_108;
	and.b16  	%rs211, %rs432, 255;
	setp.eq.s16 	%p119, %rs211, 0;
	and.b16  	%rs212, %rs83, 255;
	setp.eq.s16 	%p120, %rs212, 0;
	or.pred  	%p121, %p119, %p120;
	@%p121 bra 	$L__BB7_107;
	min.s64 	%rd399, %rd105, %rd399;
	mov.b16 	%rs432, 1;
	bra.uni 	$L__BB7_108;
$L__BB7_107:
	setp.eq.s16 	%p122, %rs211, 0;
	selp.b16 	%rs432, %rs83, %rs432, %p122;
	selp.b64 	%rd399, %rd105, %rd399, %p122;
$L__BB7_108:
	cvt.u32.u16 	%r138, %rs432;
	and.b32  	%r119, %r138, 255;
	mov.b32 	%r135, 8;
	mov.b32 	%r136, 31;
	mov.b32 	%r137, -1;
	// begin inline asm
	shfl.sync.down.b32 %r118, %r119, %r135, %r136, %r137;
	// end inline asm
	// begin inline asm
	shfl.sync.down.b32 %r123, %r124, %r135, %r136, %r137;
	// end inline asm
	mov.b64 	{%r129, %r134}, %rd399;
	// begin inline asm
	shfl.sync.down.b32 %r128, %r129, %r135, %r136, %r137;
	// end inline asm
	// begin inline asm
	shfl.sync.down.b32 %r133, %r134, %r135, %r136, %r137;
	// end inline asm
	mov.b64 	%rd109, {%r128, %r133};
	cvt.u16.u32 	%rs86, %r118;
	setp.gt.s32 	%p123, %r54, 23;
	@%p123 bra 	$L__BB7_112;
	and.b16  	%rs215, %rs432, 255;
	setp.eq.s16 	%p124, %rs215, 0;
	and.b16  	%rs216, %rs86, 255;
	setp.eq.s16 	%p125, %rs216, 0;
	or.pred  	%p126, %p124, %p125;
	@%p126 bra 	$L__BB7_111;
	min.s64 	%rd399, %rd109, %rd399;
	mov.b16 	%rs432, 1;
	bra.uni 	$L__BB7_112;
$L__BB7_111:
	setp.eq.s16 	%p127, %rs215, 0;
	selp.b16 	%rs432, %rs86, %rs432, %p127;
	selp.b64 	%rd399, %rd109, %rd399, %p127;
$L__BB7_112:
	cvt.u32.u16 	%r159, %rs432;
	and.b32  	%r140, %r159, 255;
	mov.b32 	%r156, 16;
	mov.b32 	%r157, 31;
	mov.b32 	%r158, -1;
	// begin inline asm
	shfl.sync.down.b32 %r139, %r140, %r156, %r157, %r158;
	// end inline asm
	// begin inline asm
	shfl.sync.down.b32 %r144, %r145, %r156, %r157, %r158;
	// end inline asm
	mov.b64 	{%r150, %r155}, %rd399;
	// begin inline asm
	shfl.sync.down.b32 %r149, %r150, %r156, %r157, %r158;
	// end inline asm
	// begin inline asm
	shfl.sync.down.b32 %r154, %r155, %r156, %r157, %r158;
	// end inline asm
	mov.b64 	%rd113, {%r149, %r154};
	cvt.u16.u32 	%rs89, %r139;
	setp.gt.s32 	%p128, %r54, 15;
	@%p128 bra 	$L__BB7_116;
	and.b16  	%rs219, %rs432, 255;
	setp.eq.s16 	%p129, %rs219, 0;
	and.b16  	%rs220, %rs89, 255;
	setp.eq.s16 	%p130, %rs220, 0;
	or.pred  	%p131, %p129, %p130;
	@%p131 bra 	$L__BB7_115;
	min.s64 	%rd399, %rd113, %rd399;
	mov.b16 	%rs432, 1;
	bra.uni 	$L__BB7_116;
$L__BB7_115:
	setp.eq.s16 	%p132, %rs219, 0;
	selp.b16 	%rs432, %rs89, %rs432, %p132;
	selp.b64 	%rd399, %rd113, %rd399, %p132;
$L__BB7_116:
	setp.ne.s32 	%p133, %r54, 0;
	@%p133 bra 	$L__BB7_118;
	shr.u32 	%r160, %r21, 1;
	and.b32  	%r161, %r160, 496;
	mov.u32 	%r162, _ZZN3cub18CUB_300001_SM_10006detail6reduce28DeviceReduceSingleTileKernelINS2_10policy_hubIN4cuda3std3__45tupleIJblEEEyN6thrust24THRUST_300001_SM_1000_NS8cuda_cub9__find_if7functorIS9_EEE10Policy1000ENSB_12zip_iteratorINS8_IJNSD_26transform_input_iterator_tIbNSB_6detail15normal_iteratorINSB_10device_ptrIcEEEENSK_10functional5actorINSP_9compositeIJNSP_16operator_adaptorINS7_8equal_toIvEEEENSQ_INSP_8argumentILj0EEEEENSQ_INSP_5valueINSB_16device_referenceIcEEEEEEEEEEEEENSB_17counting_iteratorIlNSB_11use_defaultES18_S18_EEEEEEEPS9_ySF_S9_S9_NS7_10__identityEEEvT0_T1_T2_T3_T4_T6_E12temp_storage;
	add.s32 	%r163, %r162, %r161;
	st.shared.u8 	[%r163+8], %rs432;
	st.shared.u64 	[%r163+16], %rd399;
$L__BB7_118:
	bar.sync 	0;
	setp.ne.s32 	%p134, %r21, 0;
	@%p134 bra 	$L__BB7_120;
	ld.shared.u8 	%rs223, [_ZZN3cub18CUB_300001_SM_10006detail6reduce28DeviceReduceSingleTileKernelINS2_10policy_hubIN4cuda3std3__45tupleIJblEEEyN6thrust24THRUST_300001_SM_1000_NS8cuda_cub9__find_if7functorIS9_EEE10Policy1000ENSB_12zip_iteratorINS8_IJNSD_26transform_input_iterator_tIbNSB_6detail15normal_iteratorINSB_10device_ptrIcEEEENSK_10functional5actorINSP_9compositeIJNSP_16operator_adaptorINS7_8equal_toIvEEEENSQ_INSP_8argumentILj0EEEEENSQ_INSP_5valueINSB_16device_referenceIcEEEEEEEEEEEEENSB_17counting_iteratorIlNSB_11use_defaultES18_S18_EEEEEEEPS9_ySF_S9_S9_NS7_10__identityEEEvT0_T1_T2_T3_T4_T6_E12temp_storage+24];
	ld.shared.u64 	%rd236, [_ZZN3cub18CUB_300001_SM_10006detail6reduce28DeviceReduceSingleTileKernelINS2_10policy_hubIN4cuda3std3__45tupleIJblEEEyN6thrust24THRUST_300001_SM_1000_NS8cuda_cub9__find_if7functorIS9_EEE10Policy1000ENSB_12zip_iteratorINS8_IJNSD_26transform_input_iterator_tIbNSB_6detail15normal_iteratorINSB_10device_ptrIcEEEENSK_10functional5actorINSP_9compositeIJNSP_16operator_adaptorINS7_8equal_toIvEEEENSQ_INSP_8argumentILj0EEEEENSQ_INSP_5valueINSB_16device_referenceIcEEEEEEEEEEEEENSB_17counting_iteratorIlNSB_11use_defaultES18_S18_EEEEEEEPS9_ySF_S9_S9_NS7_10__identityEEEvT0_T1_T2_T3_T4_T6_E12temp_storage+32];
	and.b16  	%rs224, %rs432, 255;
	setp.eq.s16 	%p135, %rs224, 0;
	setp.eq.s16 	%p136, %rs223, 0;
	min.s64 	%rd237, %rd236, %rd399;
	selp.b16 	%rs225, %rs432, 1, %p136;
	selp.b16 	%rs226, %rs223, %rs225, %p135;
	and.b16  	%rs227, %rs226, 255;
	selp.b64 	%rd238, %rd399, %rd237, %p136;
	selp.b64 	%rd239, %rd236, %rd238, %p135;
	ld.shared.u8 	%rs228, [_ZZN3cub18CUB_300001_SM_10006detail6reduce28DeviceReduceSingleTileKernelINS2_10policy_hubIN4cuda3std3__45tupleIJblEEEyN6thrust24THRUST_300001_SM_1000_NS8cuda_cub9__find_if7functorIS9_EEE10Policy1000ENSB_12zip_iteratorINS8_IJNSD_26transform_input_iterator_tIbNSB_6detail15normal_iteratorINSB_10device_ptrIcEEEENSK_10functional5actorINSP_9compositeIJNSP_16operator_adaptorINS7_8equal_toIvEEEENSQ_INSP_8argumentILj0EEEEENSQ_INSP_5valueINSB_16device_referenceIcEEEEEEEEEEEEENSB_17counting_iteratorIlNSB_11use_defaultES18_S18_EEEEEEEPS9_ySF_S9_S9_NS7_10__identityEEEvT0_T1_T2_T3_T4_T6_E12temp_storage+40];
	ld.shared.u64 	%rd240, [_ZZN3cub18CUB_300001_SM_10006detail6reduce28DeviceReduceSingleTileKernelINS2_10policy_hubIN4cuda3std3__45tupleIJblEEEyN6thrust24THRUST_300001_SM_1000_NS8cuda_cub9__find_if7functorIS9_EEE10Policy1000ENSB_12zip_iteratorINS8_IJNSD_26transform_input_iterator_tIbNSB_6detail15normal_iteratorINSB_10device_ptrIcEEEENSK_10functional5actorINSP_9compositeIJNSP_16operator_adaptorINS7_8equal_toIvEEEENSQ_INSP_8argumentILj0EEEEENSQ_INSP_5valueINSB_16device_referenceIcEEEEEEEEEEEEENSB_17counting_iteratorIlNSB_11use_defaultES18_S18_EEEEEEEPS9_ySF_S9_S9_NS7_10__identityEEEvT0_T1_T2_T3_T4_T6_E12temp_storage+48];
	setp.eq.s16 	%p137, %rs227, 0;
	setp.eq.s16 	%p138, %rs228, 0;
	min.s64 	%rd241, %rd240, %rd239;
	selp.b16 	%rs229, %rs226, 1, %p138;
	selp.b16 	%rs230, %rs228, %rs229, %p137;
	and.b16  	%rs231, %rs230, 255;
	selp.b64 	%rd242, %rd239, %rd241, %p138;
	selp.b64 	%rd243, %rd240, %rd242, %p137;
	ld.shared.u8 	%rs232, [_ZZN3cub18CUB_300001_SM_10006detail6reduce28DeviceReduceSingleTileKernelINS2_10policy_hubIN4cuda3std3__45tupleIJblEEEyN6thrust24THRUST_300001_SM_1000_NS8cuda_cub9__find_if7functorIS9_EEE10Policy1000ENSB_12zip_iteratorINS8_IJNSD_26transform_input_iterator_tIbNSB_6detail15normal_iteratorINSB_10device_ptrIcEEEENSK_10functional5actorINSP_9compositeIJNSP_16operator_adaptorINS7_8equal_toIvEEEENSQ_INSP_8argumentILj0EEEEENSQ_INSP_5valueINSB_16device_referenceIcEEEEEEEEEEEEENSB_17counting_iteratorIlNSB_11use_defaultES18_S18_EEEEEEEPS9_ySF_S9_S9_NS7_10__identityEEEvT0_T1_T2_T3_T4_T6_E12temp_storage+56];
	ld.shared.u64 	%rd244, [_ZZN3cub18CUB_300001_SM_10006detail6reduce28DeviceReduceSingleTileKernelINS2_10policy_hubIN4cuda3std3__45tupleIJblEEEyN6thrust24THRUST_300001_SM_1000_NS8cuda_cub9__find_if7functorIS9_EEE10Policy1000ENSB_12zip_iteratorINS8_IJNSD_26transform_input_iterator_tIbNSB_6detail15normal_iteratorINSB_10device_ptrIcEEEENSK_10functional5actorINSP_9compositeIJNSP_16operator_adaptorINS7_8equal_toIvEEEENSQ_INSP_8argumentILj0EEEEENSQ_INSP_5valueINSB_16device_referenceIcEEEEEEEEEEEEENSB_17counting_iteratorIlNSB_11use_defaultES18_S18_EEEEEEEPS9_ySF_S9_S9_NS7_10__identityEEEvT0_T1_T2_T3_T4_T6_E12temp_storage+64];
	setp.eq.s16 	%p139, %rs231, 0;
	setp.eq.s16 	%p140, %rs232, 0;
	min.s64 	%rd245, %rd244, %rd243;
	selp.b16 	%rs233, %rs230, 1, %p140;
	selp.b16 	%rs234, %rs232, %rs233, %p139;
	and.b16  	%rs235, %rs234, 255;
	selp.b64 	%rd246, %rd243, %rd245, %p140;
	selp.b64 	%rd247, %rd244, %rd246, %p139;
	ld.shared.u8 	%rs236, [_ZZN3cub18CUB_300001_SM_10006detail6reduce28DeviceReduceSingleTileKernelINS2_10policy_hubIN4cuda3std3__45tupleIJblEEEyN6thrust24THRUST_300001_SM_1000_NS8cuda_cub9__find_if7functorIS9_EEE10Policy1000ENSB_12zip_iteratorINS8_IJNSD_26transform_input_iterator_tIbNSB_6detail15normal_iteratorINSB_10device_ptrIcEEEENSK_10functional5actorINSP_9compositeIJNSP_16operator_adaptorINS7_8equal_toIvEEEENSQ_INSP_8argumentILj0EEEEENSQ_INSP_5valueINSB_16device_referenceIcEEEEEEEEEEEEENSB_17counting_iteratorIlNSB_11use_defaultES18_S18_EEEEEEEPS9_ySF_S9_S9_NS7_10__identityEEEvT0_T1_T2_T3_T4_T6_E12temp_storage+72];
	ld.shared.u64 	%rd248, [_ZZN3cub18CUB_300001_SM_10006detail6reduce28DeviceReduceSingleTileKernelINS2_10policy_hubIN4cuda3std3__45tupleIJblEEEyN6thrust24THRUST_300001_SM_1000_NS8cuda_cub9__find_if7functorIS9_EEE10Policy1000ENSB_12zip_iteratorINS8_IJNSD_26transform_input_iterator_tIbNSB_6detail15normal_iteratorINSB_10device_ptrIcEEEENSK_10functional5actorINSP_9compositeIJNSP_16operator_adaptorINS7_8equal_toIvEEEENSQ_INSP_8argumentILj0EEEEENSQ_INSP_5valueINSB_16device_referenceIcEEEEEEEEEEEEENSB_17counting_iteratorIlNSB_11use_defaultES18_S18_EEEEEEEPS9_ySF_S9_S9_NS7_10__identityEEEvT0_T1_T2_T3_T4_T6_E12temp_storage+80];
	setp.eq.s16 	%p141, %rs235, 0;
	setp.eq.s16 	%p142, %rs236, 0;
	min.s64 	%rd249, %rd248, %rd247;
	selp.b16 	%rs237, %rs234, 1, %p142;
	selp.b16 	%rs238, %rs236, %rs237, %p141;
	and.b16  	%rs239, %rs238, 255;
	selp.b64 	%rd250, %rd247, %rd249, %p142;
	selp.b64 	%rd251, %rd248, %rd250, %p141;
	ld.shared.u8 	%rs240, [_ZZN3cub18CUB_300001_SM_10006detail6reduce28DeviceReduceSingleTileKernelINS2_10policy_hubIN4cuda3std3__45tupleIJblEEEyN6thrust24THRUST_300001_SM_1000_NS8cuda_cub9__find_if7functorIS9_EEE10Policy1000ENSB_12zip_iteratorINS8_IJNSD_26transform_input_iterator_tIbNSB_6detail15normal_iteratorINSB_10device_ptrIcEEEENSK_10functional5actorINSP_9compositeIJNSP_16operator_adaptorINS7_8equal_toIvEEEENSQ_INSP_8argumentILj0EEEEENSQ_INSP_5valueINSB_16device_referenceIcEEEEEEEEEEEEENSB_17counting_iteratorIlNSB_11use_defaultES18_S18_EEEEEEEPS9_ySF_S9_S9_NS7_10__identityEEEvT0_T1_T2_T3_T4_T6_E12temp_storage+88];
	ld.shared.u64 	%rd252, [_ZZN3cub18CUB_300001_SM_10006detail6reduce28DeviceReduceSingleTileKernelINS2_10policy_hubIN4cuda3std3__45tupleIJblEEEyN6thrust24THRUST_300001_SM_1000_NS8cuda_cub9__find_if7functorIS9_EEE10Policy1000ENSB_12zip_iteratorINS8_IJNSD_26transform_input_iterator_tIbNSB_6detail15normal_iteratorINSB_10device_ptrIcEEEENSK_10functional5actorINSP_9compositeIJNSP_16operator_adaptorINS7_8equal_toIvEEEENSQ_INSP_8argumentILj0EEEEENSQ_INSP_5valueINSB_16device_referenceIcEEEEEEEEEEEEENSB_17counting_iteratorIlNSB_11use_defaultES18_S18_EEEEEEEPS9_ySF_S9_S9_NS7_10__identityEEEvT0_T1_T2_T3_T4_T6_E12temp_storage+96];
	setp.eq.s16 	%p143, %rs239, 0;
	setp.eq.s16 	%p144, %rs240, 0;
	min.s64 	%rd253, %rd252, %rd251;
	selp.b16 	%rs241, %rs238, 1, %p144;
	selp.b16 	%rs242, %rs240, %rs241, %p143;
	and.b16  	%rs243, %rs242, 255;
	selp.b64 	%rd254, %rd251, %rd253, %p144;
	selp.b64 	%rd255, %rd252, %rd254, %p143;
	ld.shared.u8 	%rs244, [_ZZN3cub18CUB_300001_SM_10006detail6reduce28DeviceReduceSingleTileKernelINS2_10policy_hubIN4cuda3std3__45tupleIJblEEEyN6thrust24THRUST_300001_SM_1000_NS8cuda_cub9__find_if7functorIS9_EEE10Policy1000ENSB_12zip_iteratorINS8_IJNSD_26transform_input_iterator_tIbNSB_6detail15normal_iteratorINSB_10device_ptrIcEEEENSK_10functional5actorINSP_9compositeIJNSP_16operator_adaptorINS7_8equal_toIvEEEENSQ_INSP_8argumentILj0EEEEENSQ_INSP_5valueINSB_16device_referenceIcEEEEEEEEEEEEENSB_17counting_iteratorIlNSB_11use_defaultES18_S18_EEEEEEEPS9_ySF_S9_S9_NS7_10__identityEEEvT0_T1_T2_T3_T4_T6_E12temp_storage+104];
	ld.shared.u64 	%rd256, [_ZZN3cub18CUB_300001_SM_10006detail6reduce28DeviceReduceSingleTileKernelINS2_10policy_hubIN4cuda3std3__45tupleIJblEEEyN6thrust24THRUST_300001_SM_1000_NS8cuda_cub9__find_if7functorIS9_EEE10Policy1000ENSB_12zip_iteratorINS8_IJNSD_26transform_input_iterator_tIbNSB_6detail15normal_iteratorINSB_10device_ptrIcEEEENSK_10functional5actorINSP_9compositeIJNSP_16operator_adaptorINS7_8equal_toIvEEEENSQ_INSP_8argumentILj0EEEEENSQ_INSP_5valueINSB_16device_referenceIcEEEEEEEEEEEEENSB_17counting_iteratorIlNSB_11use_defaultES18_S18_EEEEEEEPS9_ySF_S9_S9_NS7_10__identityEEEvT0_T1_T2_T3_T4_T6_E12temp_storage+112];
	setp.eq.s16 	%p145, %rs243, 0;
	setp.eq.s16 	%p146, %rs244, 0;
	min.s64 	%rd257, %rd256, %rd255;
	selp.b16 	%rs245, %rs242, 1, %p146;
	selp.b16 	%rs246, %rs244, %rs245, %p145;
	and.b16  	%rs247, %rs246, 255;
	selp.b64 	%rd258, %rd255, %rd257, %p146;
	selp.b64 	%rd259, %rd256, %rd258, %p145;
	ld.shared.u8 	%rs248, [_ZZN3cub18CUB_300001_SM_10006detail6reduce28DeviceReduceSingleTileKernelINS2_10policy_hubIN4cuda3std3__45tupleIJblEEEyN6thrust24THRUST_300001_SM_1000_NS8cuda_cub9__find_if7functorIS9_EEE10Policy1000ENSB_12zip_iteratorINS8_IJNSD_26transform_input_iterator_tIbNSB_6detail15normal_iteratorINSB_10device_ptrIcEEEENSK_10functional5actorINSP_9compositeIJNSP_16operator_adaptorINS7_8equal_toIvEEEENSQ_INSP_8argumentILj0EEEEENSQ_INSP_5valueINSB_16device_referenceIcEEEEEEEEEEEEENSB_17counting_iteratorIlNSB_11use_defaultES18_S18_EEEEEEEPS9_ySF_S9_S9_NS7_10__identityEEEvT0_T1_T2_T3_T4_T6_E12temp_storage+120];
	ld.shared.u64 	%rd260, [_ZZN3cub18CUB_300001_SM_10006detail6reduce28DeviceReduceSingleTileKernelINS2_10policy_hubIN4cuda3std3__45tupleIJblEEEyN6thrust24THRUST_300001_SM_1000_NS8cuda_cub9__find_if7functorIS9_EEE10Policy1000ENSB_12zip_iteratorINS8_IJNSD_26transform_input_iterator_tIbNSB_6detail15normal_iteratorINSB_10device_ptrIcEEEENSK_10functional5actorINSP_9compositeIJNSP_16operator_adaptorINS7_8equal_toIvEEEENSQ_INSP_8argumentILj0EEEEENSQ_INSP_5valueINSB_16device_referenceIcEEEEEEEEEEEEENSB_17counting_iteratorIlNSB_11use_defaultES18_S18_EEEEEEEPS9_ySF_S9_S9_NS7_10__identityEEEvT0_T1_T2_T3_T4_T6_E12temp_storage+128];
	setp.eq.s16 	%p147, %rs247, 0;
	setp.eq.s16 	%p148, %rs248, 0;
	min.s64 	%rd261, %rd260, %rd259;
	selp.b16 	%rs249, %rs246, 1, %p148;
	selp.b16 	%rs432, %rs248, %rs249, %p147;
	selp.b64 	%rd262, %rd259, %rd261, %p148;
	selp.b64 	%rd399, %rd260, %rd262, %p147;
$L__BB7_120:
	mov.u32 	%r401, %tid.x;
	setp.ne.s32 	%p325, %r401, 0;
	@%p325 bra 	$L__BB7_122;
	setp.eq.s16 	%p326, %rs96, 0;
	and.b16  	%rs420, %rs432, 255;
	setp.eq.s16 	%p327, %rs420, 0;
	min.s64 	%rd387, %rd399, %rd123;
	selp.b16 	%rs421, %rs96, 1, %p327;
	selp.b16 	%rs422, %rs432, %rs421, %p326;
	selp.b64 	%rd388, %rd123, %rd387, %p327;
	selp.b64 	%rd389, %rd399, %rd388, %p326;
	st.global.u8 	[%rd1], %rs422;
	st.global.u64 	[%rd1+8], %rd389;
$L__BB7_122:
	ret;

}
	// .globl	_ZN3cub18CUB_300001_SM_10006detail6reduce18DeviceReduceKernelINS2_10policy_hubIN4cuda3std3__45tupleIJblEEEyN6thrust24THRUST_300001_SM_1000_NS8cuda_cub9__find_if7functorIS9_EEE10Policy1000ENSB_12zip_iteratorINS8_IJNSD_26transform_input_iterator_tIbNSB_6detail15normal_iteratorINSB_10device_ptrIcEEEENSK_10functional5actorINSP_9compositeIJNSP_16operator_adaptorINS7_8equal_toIvEEEENSQ_INSP_8argumentILj0EEEEENSQ_INSP_5valueINSB_16device_referenceIcEEEEEEEEEEEEENSB_17counting_iteratorIlNSB_11use_defaultES18_S18_EEEEEEEySF_S9_NS7_10__identityEEEvT0_PT3_T1_NS0_13GridEvenShareIS1G_EET2_T4_
.visible .entry _ZN3cub18CUB_300001_SM_10006detail6reduce18DeviceReduceKernelINS2_10policy_hubIN4cuda3std3__45tupleIJblEEEyN6thrust24THRUST_300001_SM_1000_NS8cuda_cub9__find_if7functorIS9_EEE10Policy1000ENSB_12zip_iteratorINS8_IJNSD_26transform_input_iterator_tIbNSB_6detail15normal_iteratorINSB_10device_ptrIcEEEENSK_10functional5actorINSP_9compositeIJNSP_16operator_adaptorINS7_8equal_toIvEEEENSQ_INSP_8argumentILj0EEEEENSQ_INSP_5valueINSB_16device_referenceIcEEEEEEEEEEEEENSB_17counting_iteratorIlNSB_11use_defaultES18_S18_EEEEEEEySF_S9_NS7_10__identityEEEvT0_PT3_T1_NS0_13GridEvenShareIS1G_EET2_T4_(
	.param .align 8 .b8 _ZN3cub18CUB_300001_SM_10006detail6reduce18DeviceReduceKernelINS2_10policy_hubIN4cuda3std3__45tupleIJblEEEyN6thrust24THRUST_300001_SM_1000_NS8cuda_cub9__find_if7functorIS9_EEE10Policy1000ENSB_12zip_iteratorINS8_IJNSD_26transform_input_iterator_tIbNSB_6detail15normal_iteratorINSB_10device_ptrIcEEEENSK_10functional5actorINSP_9compositeIJNSP_16operator_adaptorINS7_8equal_toIvEEEENSQ_INSP_8argumentILj0EEEEENSQ_INSP_5valueINSB_16device_referenceIcEEEEEEEEEEEEENSB_17counting_iteratorIlNSB_11use_defaultES18_S18_EEEEEEEySF_S9_NS7_10__identityEEEvT0_PT3_T1_NS0_13GridEvenShareIS1G_EET2_T4__param_0[32],
	.param .u64 .ptr .align 1 _ZN3cub18CUB_300001_SM_10006detail6reduce18DeviceReduceKernelINS2_10policy_hubIN4cuda3std3__45tupleIJblEEEyN6thrust24THRUST_300001_SM_1000_NS8cuda_cub9__find_if7functorIS9_EEE10Policy1000ENSB_12zip_iteratorINS8_IJNSD_26transform_input_iterator_tIbNSB_6detail15normal_iteratorINSB_10device_ptrIcEEEENSK_10functional5actorINSP_9compositeIJNSP_16operator_adaptorINS7_8equal_toIvEEEENSQ_INSP_8argumentILj0EEEEENSQ_INSP_5valueINSB_16device_referenceIcEEEEEEEEEEEEENSB_17counting_iteratorIlNSB_11use_defaultES18_S18_EEEEEEEySF_S9_NS7_10__identityEEEvT0_PT3_T1_NS0_13GridEvenShareIS1G_EET2_T4__param_1,
	.param .u64 _ZN3cub18CUB_300001_SM_10006detail6reduce18DeviceReduceKernelINS2_10policy_hubIN4cuda3std3__45tupleIJblEEEyN6thrust24THRUST_300001_SM_1000_NS8cuda_cub9__find_if7functorIS9_EEE10Policy1000ENSB_12zip_iteratorINS8_IJNSD_26transform_input_iterator_tIbNSB_6detail15normal_iteratorINSB_10device_ptrIcEEEENSK_10functional5actorINSP_9compositeIJNSP_16operator_adaptorINS7_8equal_toIvEEEENSQ_INSP_8argumentILj0EEEEENSQ_INSP_5valueINSB_16device_referenceIcEEEEEEEEEEEEENSB_17counting_iteratorIlNSB_11use_defaultES18_S18_EEEEEEEySF_S9_NS7_10__identityEEEvT0_PT3_T1_NS0_13GridEvenShareIS1G_EET2_T4__param_2,
	.param .align 8 .b8 _ZN3cub18CUB_300001_SM_10006detail6reduce18DeviceReduceKernelINS2_10policy_hubIN4cuda3std3__45tupleIJblEEEyN6thrust24THRUST_300001_SM_1000_NS8cuda_cub9__find_if7functorIS9_EEE10Policy1000ENSB_12zip_iteratorINS8_IJNSD_26transform_input_iterator_tIbNSB_6detail15normal_iteratorINSB_10device_ptrIcEEEENSK_10functional5actorINSP_9compositeIJNSP_16operator_adaptorINS7_8equal_toIvEEEENSQ_INSP_8argumentILj0EEEEENSQ_INSP_5valueINSB_16device_referenceIcEEEEEEEEEEEEENSB_17counting_iteratorIlNSB_11use_defaultES18_S18_EEEEEEEySF_S9_NS7_10__identityEEEvT0_PT3_T1_NS0_13GridEvenShareIS1G_EET2_T4__param_3[72],
	.param .align 1 .b8 _ZN3cub18CUB_300001_SM_10006detail6reduce18DeviceReduceKernelINS2_10policy_hubIN4cuda3std3__45tupleIJblEEEyN6thrust24THRUST_300001_SM_1000_NS8cuda_cub9__find_if7functorIS9_EEE10Policy1000ENSB_12zip_iteratorINS8_IJNSD_26transform_input_iterator_tIbNSB_6detail15normal_iteratorINSB_10device_ptrIcEEEENSK_10functional5actorINSP_9compositeIJNSP_16operator_adaptorINS7_8equal_toIvEEEENSQ_INSP_8argumentILj0EEEEENSQ_INSP_5valueINSB_16device_referenceIcEEEEEEEEEEEEENSB_17counting_iteratorIlNSB_11use_defaultES18_S18_EEEEEEEySF_S9_NS7_10__identityEEEvT0_PT3_T1_NS0_13GridEvenShareIS1G_EET2_T4__param_4[1],
	.param .align 1 .b8 _ZN3cub18CUB_300001_SM_10006detail6reduce18DeviceReduceKernelINS2_10policy_hubIN4cuda3std3__45tupleIJblEEEyN6thrust24THRUST_300001_SM_1000_NS8cuda_cub9__find_if7functorIS9_EEE10Policy1000ENSB_12zip_iteratorINS8_IJNSD_26transform_input_iterator_tIbNSB_6detail15normal_iteratorINSB_10device_ptrIcEEEENSK_10functional5actorINSP_9compositeIJNSP_16operator_adaptorINS7_8equal_toIvEEEENSQ_INSP_8argumentILj0EEEEENSQ_INSP_5valueINSB_16device_referenceIcEEEEEEEEEEEEENSB_17counting_iteratorIlNSB_11use_defaultES18_S18_EEEEEEEySF_S9_NS7_10__identityEEEvT0_PT3_T1_NS0_13GridEvenShareIS1G_EET2_T4__param_5[1]
)
.maxntid 256
{
	.reg .pred 	%p<325>;
	.reg .b16 	%rs<457>;
	.reg .b32 	%r<453>;
	.reg .b64 	%rd<454>;
	// demoted variable
	.shared .align 8 .b8 _ZZN3cub18CUB_300001_SM_10006detail6reduce18DeviceReduceKernelINS2_10policy_hubIN4cuda3std3__45tupleIJblEEEyN6thrust24THRUST_300001_SM_1000_NS8cuda_cub9__find_if7functorIS9_EEE10Policy1000ENSB_12zip_iteratorINS8_IJNSD_26transform_input_iterator_tIbNSB_6detail15normal_iteratorINSB_10device_ptrIcEEEENSK_10functional5actorINSP_9compositeIJNSP_16operator_adaptorINS7_8equal_toIvEEEENSQ_INSP_8argumentILj0EEEEENSQ_INSP_5valueINSB_16device_referenceIcEEEEEEEEEEEEENSB_17counting_iteratorIlNSB_11use_defaultES18_S18_EEEEEEEySF_S9_NS7_10__identityEEEvT0_PT3_T1_NS0_13GridEvenShareIS1G_EET2_T4_E12temp_storage[152];
	ld.param.u64 	%rd121, [_ZN3cub18CUB_300001_SM_10006detail6reduce18DeviceReduceKernelINS2_10policy_hubIN4cuda3std3__45tupleIJblEEEyN6thrust24THRUST_300001_SM_1000_NS8cuda_cub9__find_if7functorIS9_EEE10Policy1000ENSB_12zip_iteratorINS8_IJNSD_26transform_input_iterator_tIbNSB_6detail15normal_iteratorINSB_10device_ptrIcEEEENSK_10functional5actorINSP_9compositeIJNSP_16operator_adaptorINS7_8equal_toIvEEEENSQ_INSP_8argumentILj0EEEEENSQ_INSP_5valueINSB_16device_referenceIcEEEEEEEEEEEEENSB_17counting_iteratorIlNSB_11use_defaultES18_S18_EEEEEEEySF_S9_NS7_10__identityEEEvT0_PT3_T1_NS0_13GridEvenShareIS1G_EET2_T4__param_0+24];
	ld.param.u64 	%rd120, [_ZN3cub18CUB_300001_SM_10006detail6reduce18DeviceReduceKernelINS2_10policy_hubIN4cuda3std3__45tupleIJblEEEyN6thrust24THRUST_300001_SM_1000_NS8cuda_cub9__find_if7functorIS9_EEE10Policy1000ENSB_12zip_iteratorINS8_IJNSD_26transform_input_iterator_tIbNSB_6detail15normal_iteratorINSB_10device_ptrIcEEEENSK_10functional5actorINSP_9compositeIJNSP_16operator_adaptorINS7_8equal_toIvEEEENSQ_INSP_8argumentILj0EEEEENSQ_INSP_5valueINSB_16device_referenceIcEEEEEEEEEEEEENSB_17counting_iteratorIlNSB_11use_defaultES18_S18_EEEEEEEySF_S9_NS7_10__identityEEEvT0_PT3_T1_NS0_13GridEvenShareIS1G_EET2_T4__param_0+16];
	ld.param.u64 	%rd1, [_ZN3cub18CUB_300001_SM_10006detail6reduce18DeviceReduceKernelINS2_10policy_hubIN4cuda3std3__45tupleIJblEEEyN6thrust24THRUST_300001_SM_1000_NS8cuda_cub9__find_if7functorIS9_EEE10Policy1000ENSB_12zip_iteratorINS8_IJNSD_26transform_input_iterator_tIbNSB_6detail15normal_iteratorINSB_10device_ptrIcEEEENSK_10functional5actorINSP_9compositeIJNSP_16operator_adaptorINS7_8equal_toIvEEEENSQ_INSP_8argumentILj0EEEEENSQ_INSP_5valueINSB_16device_referenceIcEEEEEEEEEEEEENSB_17counting_iteratorIlNSB_11use_defaultES18_S18_EEEEEEEySF_S9_NS7_10__identityEEEvT0_PT3_T1_NS0_13GridEvenShareIS1G_EET2_T4__param_3+32];
	ld.param.u32 	%r1, [_ZN3cub18CUB_300001_SM_10006detail6reduce18DeviceReduceKernelINS2_10policy_hubIN4cuda3std3__45tupleIJblEEEyN6thrust24THRUST_300001_SM_1000_NS8cuda_cub9__find_if7functorIS9_EEE10Policy1000ENSB_12zip_iteratorINS8_IJNSD_26transform_input_iterator_tIbNSB_6detail15normal_iteratorINSB_10device_ptrIcEEEENSK_10functional5actorINSP_9compositeIJNSP_16operator_adaptorINS7_8equal_toIvEEEENSQ_INSP_8argumentILj0EEEEENSQ_INSP_5valueINSB_16device_referenceIcEEEEEEEEEEEEENSB_17counting_iteratorIlNSB_11use_defaultES18_S18_EEEEEEEySF_S9_NS7_10__identityEEEvT0_PT3_T1_NS0_13GridEvenShareIS1G_EET2_T4__param_3+40];
	ld.param.u64 	%rd119, [_ZN3cub18CUB_300001_SM_10006detail6reduce18DeviceReduceKernelINS2_10policy_hubIN4cuda3std3__45tupleIJblEEEyN6thrust24THRUST_300001_SM_1000_NS8cuda_cub9__find_if7functorIS9_EEE10Policy1000ENSB_12zip_iteratorINS8_IJNSD_26transform_input_iterator_tIbNSB_6detail15normal_iteratorINSB_10device_ptrIcEEEENSK_10functional5actorINSP_9compositeIJNSP_16operator_adaptorINS7_8equal_toIvEEEENSQ_INSP_8argumentILj0EEEEENSQ_INSP_5valueINSB_16device_referenceIcEEEEEEEEEEEEENSB_17counting_iteratorIlNSB_11use_defaultES18_S18_EEEEEEEySF_S9_NS7_10__identityEEEvT0_PT3_T1_NS0_13GridEvenShareIS1G_EET2_T4__param_0];
	cvta.to.global.u64 	%rd2, %rd119;
	mov.u32 	%r2, %ctaid.x;
	shl.b32 	%r47, %r1, 10;
	cvt.s64.s32 	%rd7, %r47;
	shl.b32 	%r48, %r2, 10;
	cvt.u64.u32 	%rd8, %r48;
	sub.s64 	%rd9, %rd1, %rd8;
	setp.gt.u64 	%p1, %rd9, 1023;
	@%p1 bra 	$L__BB8_78;
	cvt.u32.u64 	%r190, %rd8;
	cvt.u32.u64 	%r3, %rd1;
	sub.s32 	%r4, %r3, %r190;
	mov.u32 	%r5, %tid.x;
	setp.ge.s32 	%p148, %r5, %r4;
	mov.b16 	%rs426, 0;
	mov.b64 	%rd422, 0;
	mov.u32 	%r443, %r5;
	@%p148 bra 	$L__BB8_3;
	add.s32 	%r192, %r190, %r5;
	cvt.u64.u32 	%rd264, %r192;
	cvta.to.global.u64 	%rd265, %rd120;
	add.s64 	%rd266, %rd2, %rd264;
	add.s64 	%rd422, %rd121, %rd264;
	ld.global.u8 	%rs249, [%rd266];
	ld.global.u8 	%rs250, [%rd265];
	setp.eq.s16 	%p149, %rs249, %rs250;
	selp.u16 	%rs426, 1, 0, %p149;
	add.s32 	%r443, %r5, 256;
$L__BB8_3:
	setp.ge.s32 	%p150, %r443, %r4;
	@%p150 bra 	$L__BB8_16;
	cvta.to.global.u64 	%rd268, %rd120;
	ld.global.u8 	%rs3, [%rd268];
	not.b32 	%r194, %r443;
	add.s32 	%r8, %r194, %r3;
	sub.s32 	%r195, %r8, %r190;
	shr.u32 	%r196, %r195, 8;
	add.s32 	%r9, %r196, 1;
	and.b32  	%r10, %r9, 7;
	setp.lt.u32 	%p151, %r195, 1792;
	@%p151 bra 	$L__BB8_8;
	add.s32 	%r442, %r443, 1024;
	and.b32  	%r197, %r9, 33554424;
	neg.s32 	%r441, %r197;
$L__BB8_6:
	.pragma "nounroll";
	add.s32 	%r198, %r442, -1024;
	cvt.s64.s32 	%rd269, %r198;
	add.s64 	%rd270, %rd269, %rd8;
	add.s64 	%rd271, %rd2, %rd270;
	add.s64 	%rd272, %rd270, %rd121;
	ld.global.u8 	%rs252, [%rd271];
	setp.eq.s16 	%p152, %rs252, %rs3;
	selp.u16 	%rs254, 1, 0, %p152;
	and.b16  	%rs255, %rs426, 255;
	setp.ne.s16 	%p154, %rs255, 0;
	and.pred  	%p155, %p154, %p152;
	min.s64 	%rd273, %rd272, %rd422;
	setp.eq.s16 	%p156, %rs255, 0;
	selp.b64 	%rd274, %rd272, %rd422, %p156;
	selp.b16 	%rs256, %rs254, %rs426, %p156;
	selp.b64 	%rd275, %rd273, %rd274, %p155;
	selp.b16 	%rs257, 1, %rs256, %p155;
	and.b16  	%rs258, %rs257, 255;
	add.s32 	%r199, %r442, -768;
	cvt.s64.s32 	%rd276, %r199;
	add.s64 	%rd277, %rd276, %rd8;
	add.s64 	%rd278, %rd277, %rd121;
	ld.global.u8 	%rs259, [%rd271+256];
	setp.eq.s16 	%p157, %rs259, %rs3;
	selp.u16 	%rs260, 1, 0, %p157;
	setp.ne.s16 	%p159, %rs258, 0;
	and.pred  	%p160, %p159, %p157;
	min.s64 	%rd279, %rd278, %rd275;
	setp.eq.s16 	%p161, %rs258, 0;
	selp.b64 	%rd280, %rd278, %rd275, %p161;
	selp.b16 	%rs261, %rs260, %rs257, %p161;
	selp.b64 	%rd281, %rd279, %rd280, %p160;
	selp.b16 	%rs262, 1, %rs261, %p160;
	and.b16  	%rs263, %rs262, 255;
	add.s32 	%r200, %r442, -512;
	cvt.s64.s32 	%rd282, %r200;
	add.s64 	%rd283, %rd282, %rd8;
	add.s64 	%rd284, %rd283, %rd121;
	ld.global.u8 	%rs264, [%rd271+512];
	setp.eq.s16 	%p162, %rs264, %rs3;
	selp.u16 	%rs265, 1, 0, %p162;
	setp.ne.s16 	%p164, %rs263, 0;
	and.pred  	%p165, %p164, %p162;
	min.s64 	%rd285, %rd284, %rd281;
	setp.eq.s16 	%p166, %rs263, 0;
	selp.b64 	%rd286, %rd284, %rd281, %p166;
	selp.b16 	%rs266, %rs265, %rs262, %p166;
	selp.b64 	%rd287, %rd285, %rd286, %p165;
	selp.b16 	%rs267, 1, %rs266, %p165;
	and.b16  	%rs268, %rs267, 255;
	add.s32 	%r201, %r442, -256;
	cvt.s64.s32 	%rd288, %r201;
	add.s64 	%rd289, %rd288, %rd8;
	add.s64 	%rd290, %rd289, %rd121;
	ld.global.u8 	%rs269, [%rd271+768];
	setp.eq.s16 	%p167, %rs269, %rs3;
	selp.u16 	%rs270, 1, 0, %p167;
	setp.ne.s16 	%p169, %rs268, 0;
	and.pred  	%p170, %p169, %p167;
	min.s64 	%rd291, %rd290, %rd287;
	setp.eq.s16 	%p171, %rs268, 0;
	selp.b64 	%rd292, %rd290, %rd287, %p171;
	selp.b16 	%rs271, %rs270, %rs267, %p171;
	selp.b64 	%rd293, %rd291, %rd292, %p170;
	selp.b16 	%rs272, 1, %rs271, %p170;
	and.b16  	%rs273, %rs272, 255;
	add.s32 	%r202, %r442, 768;
	cvt.s64.s32 	%rd294, %r442;
	add.s64 	%rd295, %rd294, %rd8;
	add.s64 	%rd296, %rd295, %rd121;
	ld.global.u8 	%rs274, [%rd271+1024];
	setp.eq.s16 	%p172, %rs274, %rs3;
	selp.u16 	%rs275, 1, 0, %p172;
	setp.ne.s16 	%p174, %rs273, 0;
	and.pred  	%p175, %p174, %p172;
	min.s64 	%rd297, %rd296, %rd293;
	setp.eq.s16 	%p176, %rs273, 0;
	selp.b64 	%rd298, %rd296, %rd293, %p176;
	selp.b16 	%rs276, %rs275, %rs272, %p176;
	selp.b64 	%rd299, %rd297, %rd298, %p175;
	selp.b16 	%rs277, 1, %rs276, %p175;
	and.b16  	%rs278, %rs277, 255;
	add.s32 	%r203, %r442, 256;
	cvt.s64.s32 	%rd300, %r203;
	add.s64 	%rd301, %rd300, %rd8;
	add.s64 	%rd302, %rd301, %rd121;
	ld.global.u8 	%rs279, [%rd271+1280];
	setp.eq.s16 	%p177, %rs279, %rs3;
	selp.u16 	%rs280, 1, 0, %p177;
	setp.ne.s16 	%p179, %rs278, 0;
	and.pred  	%p180, %p179, %p177;
	min.s64 	%rd303, %rd302, %rd299;
	setp.eq.s16 	%p181, %rs278, 0;
	selp.b64 	%rd304, %rd302, %rd299, %p181;
	selp.b16 	%rs281, %rs280, %rs277, %p181;
	selp.b64 	%rd305, %rd303, %rd304, %p180;
	selp.b16 	%rs282, 1, %rs281, %p180;
	and.b16  	%rs283, %rs282, 255;
	add.s32 	%r204, %r442, 512;
	cvt.s64.s32 	%rd306, %r204;
	add.s64 	%rd307, %rd306, %rd8;
	add.s64 	%rd308, %rd307, %rd121;
	ld.global.u8 	%rs284, [%rd271+1536];
	setp.eq.s16 	%p182, %rs284, %rs3;
	selp.u16 	%rs285, 1, 0, %p182;
	setp.ne.s16 	%p184, %rs283, 0;
	and.pred  	%p185, %p184, %p182;
	min.s64 	%rd309, %rd308, %rd305;
	setp.eq.s16 	%p186, %rs283, 0;
	selp.b64 	%rd310, %rd308, %rd305, %p186;
	selp.b16 	%rs286, %rs285, %rs282, %p186;
	selp.b64 	%rd311, %rd309, %rd310, %p185;
	selp.b16 	%rs287, 1, %rs286, %p185;
	and.b16  	%rs288, %rs287, 255;
	cvt.s64.s32 	%rd312, %r202;
	add.s64 	%rd313, %rd312, %rd8;
	add.s64 	%rd314, %rd313, %rd121;
	ld.global.u8 	%rs289, [%rd271+1792];
	setp.eq.s16 	%p187, %rs289, %rs3;
	selp.u16 	%rs290, 1, 0, %p187;
	setp.ne.s16 	%p189, %rs288, 0;
	and.pred  	%p190, %p189, %p187;
	min.s64 	%rd315, %rd314, %rd311;
	setp.eq.s16 	%p191, %rs288, 0;
	selp.b64 	%rd316, %rd314, %rd311, %p191;
	selp.b16 	%rs291, %rs290, %rs287, %p191;
	selp.b64 	%rd422, %rd315, %rd316, %p190;
	selp.b16 	%rs426, 1, %rs291, %p190;
	add.s32 	%r442, %r442, 2048;
	add.s32 	%r441, %r441, 8;
	setp.ne.s32 	%p192, %r441, 0;
	@%p192 bra 	$L__BB8_6;
	add.s32 	%r443, %r442, -1024;
$L__BB8_8:
	setp.eq.s32 	%p193, %r10, 0;
	@%p193 bra 	$L__BB8_16;
	setp.lt.u32 	%p194, %r10, 4;
	@%p194 bra 	$L__BB8_11;
	cvt.s64.s32 	%rd318, %r443;
	add.s64 	%rd319, %rd318, %rd8;
	add.s64 	%rd320, %rd2, %rd319;
	add.s64 	%rd321, %rd319, %rd121;
	ld.global.u8 	%rs293, [%rd320];
	setp.eq.s16 	%p195, %rs293, %rs3;
	selp.u16 	%rs295, 1, 0, %p195;
	and.b16  	%rs296, %rs426, 255;
	setp.ne.s16 	%p197, %rs296, 0;
	and.pred  	%p198, %p197, %p195;
	min.s64 	%rd322, %rd321, %rd422;
	setp.eq.s16 	%p199, %rs296, 0;
	selp.b64 	%rd323, %rd321, %rd422, %p199;
	selp.b16 	%rs297, %rs295, %rs426, %p199;
	selp.b64 	%rd324, %rd322, %rd323, %p198;
	selp.b16 	%rs298, 1, %rs297, %p198;
	and.b16  	%rs299, %rs298, 255;
	add.s32 	%r205, %r443, 256;
	cvt.s64.s32 	%rd325, %r205;
	add.s64 	%rd326, %rd325, %rd8;
	add.s64 	%rd327, %rd326, %rd121;
	ld.global.u8 	%rs300, [%rd320+256];
	setp.eq.s16 	%p200, %rs300, %rs3;
	selp.u16 	%rs301, 1, 0, %p200;
	setp.ne.s16 	%p202, %rs299, 0;
	and.pred  	%p203, %p202, %p200;
	min.s64 	%rd328, %rd327, %rd324;
	setp.eq.s16 	%p204, %rs299, 0;
	selp.b64 	%rd329, %rd327, %rd324, %p204;
	selp.b16 	%rs302, %rs301, %rs298, %p204;
	selp.b64 	%rd330, %rd328, %rd329, %p203;
	selp.b16 	%rs303, 1, %rs302, %p203;
	and.b16  	%rs304, %rs303, 255;
	add.s32 	%r206, %r443, 512;
	cvt.s64.s32 	%rd331, %r206;
	add.s64 	%rd332, %rd331, %rd8;
	add.s64 	%rd333, %rd332, %rd121;
	ld.global.u8 	%rs305, [%rd320+512];
	setp.eq.s16 	%p205, %rs305, %rs3;
	selp.u16 	%rs306, 1, 0, %p205;
	setp.ne.s16 	%p207, %rs304, 0;
	and.pred  	%p208, %p207, %p205;
	min.s64 	%rd334, %rd333, %rd330;
	setp.eq.s16 	%p209, %rs304, 0;
	selp.b64 	%rd335, %rd333, %rd330, %p209;
	selp.b16 	%rs307, %rs306, %rs303, %p209;
	selp.b64 	%rd336, %rd334, %rd335, %p208;
	selp.b16 	%rs308, 1, %rs307, %p208;
	and.b16  	%rs309, %rs308, 255;
	add.s32 	%r207, %r443, 768;
	cvt.s64.s32 	%rd337, %r207;
	add.s64 	%rd338, %rd337, %rd8;
	add.s64 	%rd339, %rd338, %rd121;
	ld.global.u8 	%rs310, [%rd320+768];
	setp.eq.s16 	%p210, %rs310, %rs3;
	selp.u16 	%rs311, 1, 0, %p210;
	setp.ne.s16 	%p212, %rs309, 0;
	and.pred  	%p213, %p212, %p210;
	min.s64 	%rd340, %rd339, %rd336;
	setp.eq.s16 	%p214, %rs309, 0;
	selp.b64 	%rd341, %rd339, %rd336, %p214;
	selp.b16 	%rs312, %rs311, %rs308, %p214;
	selp.b64 	%rd422, %rd340, %rd341, %p213;
	selp.b16 	%rs426, 1, %rs312, %p213;
	add.s32 	%r443, %r443, 1024;
$L__BB8_11:
	and.b32  	%r208, %r9, 3;
	setp.eq.s32 	%p215, %r208, 0;
	@%p215 bra 	$L__BB8_16;
	setp.eq.s32 	%p216, %r208, 1;
	@%p216 bra 	$L__BB8_14;
	cvt.s64.s32 	%rd343, %r443;
	add.s64 	%rd344, %rd343, %rd8;
	add.s64 	%rd345, %rd2, %rd344;
	add.s64 	%rd346, %rd344, %rd121;
	ld.global.u8 	%rs314, [%rd345];
	setp.eq.s16 	%p217, %rs314, %rs3;
	selp.u16 	%rs316, 1, 0, %p217;
	and.b16  	%rs317, %rs426, 255;
	setp.ne.s16 	%p219, %rs317, 0;
	and.pred  	%p220, %p219, %p217;
	min.s64 	%rd347, %rd346, %rd422;
	setp.eq.s16 	%p221, %rs317, 0;
	selp.b64 	%rd348, %rd346, %rd422, %p221;
	selp.b16 	%rs318, %rs316, %rs426, %p221;
	selp.b64 	%rd349, %rd347, %rd348, %p220;
	selp.b16 	%rs319, 1, %rs318, %p220;
	and.b16  	%rs320, %rs319, 255;
	add.s32 	%r209, %r443, 256;
	cvt.s64.s32 	%rd350, %r209;
	add.s64 	%rd351, %rd350, %rd8;
	add.s64 	%rd352, %rd351, %rd121;
	ld.global.u8 	%rs321, [%rd345+256];
	setp.eq.s16 	%p222, %rs321, %rs3;
	selp.u16 	%rs322, 1, 0, %p222;
	setp.ne.s16 	%p224, %rs320, 0;
	and.pred  	%p225, %p224, %p222;
	min.s64 	%rd353, %rd352, %rd349;
	setp.eq.s16 	%p226, %rs320, 0;
	selp.b64 	%rd354, %rd352, %rd349, %p226;
	selp.b16 	%rs323, %rs322, %rs319, %p226;
	selp.b64 	%rd422, %rd353, %rd354, %p225;
	selp.b16 	%rs426, 1, %rs323, %p225;
	add.s32 	%r443, %r443, 512;
$L__BB8_14:
	and.b32  	%r210, %r8, 256;
	setp.ne.s32 	%p227, %r210, 0;
	@%p227 bra 	$L__BB8_16;
	cvt.s64.s32 	%rd355, %r443;
	add.s64 	%rd356, %rd355, %rd8;
	add.s64 	%rd357, %rd2, %rd356;
	add.s64 	%rd358, %rd356, %rd121;
	ld.global.u8 	%rs324, [%rd357];
	setp.eq.s16 	%p228, %rs324, %rs3;
	selp.u16 	%rs326, 1, 0, %p228;
	and.b16  	%rs327, %rs426, 255;
	setp.ne.s16 	%p230, %rs327, 0;
	and.pred  	%p231, %p230, %p228;
	min.s64 	%rd359, %rd358, %rd422;
	setp.eq.s16 	%p232, %rs327, 0;
	selp.b64 	%rd360, %rd358, %rd422, %p232;
	selp.b16 	%rs328, %rs326, %rs426, %p232;
	selp.b64 	%rd422, %rd359, %rd360, %p231;
	selp.b16 	%rs426, 1, %rs328, %p231;
$L__BB8_16:
	setp.lt.s32 	%p233, %r4, 256;
	@%p233 bra 	$L__BB8_41;
	// begin inline asm
	mov.u32 %r329, %laneid;
	// end inline asm
	cvt.u32.u16 	%r350, %rs426;
	and.b32  	%r331, %r350, 255;
	mov.b32 	%r347, 1;
	mov.b32 	%r348, 31;
	mov.b32 	%r349, -1;
	// begin inline asm
	shfl.sync.down.b32 %r330, %r331, %r347, %r348, %r349;
	// end inline asm
	// begin inline asm
	shfl.sync.down.b32 %r335, %r336, %r347, %r348, %r349;
	// end inline asm
	mov.b64 	{%r341, %r346}, %rd422;
	// begin inline asm
	shfl.sync.down.b32 %r340, %r341, %r347, %r348, %r349;
	// end inline asm
	// begin inline asm
	shfl.sync.down.b32 %r345, %r346, %r347, %r348, %r349;
	// end inline asm
	mov.b64 	%rd24, {%r340, %r345};
	cvt.u16.u32 	%rs16, %r330;
	setp.gt.s32 	%p283, %r329, 30;
	@%p283 bra 	$L__BB8_21;
	and.b16  	%rs370, %rs426, 255;
	setp.eq.s16 	%p284, %rs370, 0;
	and.b16  	%rs371, %rs16, 255;
	setp.eq.s16 	%p285, %rs371, 0;
	or.pred  	%p286, %p284, %p285;
	@%p286 bra 	$L__BB8_20;
	min.s64 	%rd422, %rd24, %rd422;
	mov.b16 	%rs426, 1;
	bra.uni 	$L__BB8_21;
$L__BB8_20:
	setp.eq.s16 	%p287, %rs370, 0;
	selp.b64 	%rd422, %rd24, %rd422, %p287;
	selp.b16 	%rs426, %rs16, %rs426, %p287;
$L__BB8_21:
	cvt.u32.u16 	%r371, %rs426;
	and.b32  	%r352, %r371, 255;
	mov.b32 	%r368, 2;
	mov.b32 	%r369, 31;
	mov.b32 	%r370, -1;
	// begin inline asm
	shfl.sync.down.b32 %r351, %r352, %r368, %r369, %r370;
	// end inline asm
	// begin inline asm
	shfl.sync.down.b32 %r356, %r357, %r368, %r369, %r370;
	// end inline asm
	mov.b64 	{%r362, %r367}, %rd422;
	// begin inline asm
	shfl.sync.down.b32 %r361, %r362, %r368, %r369, %r370;
	// end inline asm
	// begin inline asm
	shfl.sync.down.b32 %r366, %r367, %r368, %r369, %r370;
	// end inline asm
	mov.b64 	%rd28, {%r361, %r366};
	cvt.u16.u32 	%rs19, %r351;
	setp.gt.s32 	%p288, %r329, 29;
	@%p288 bra 	$L__BB8_25;
	and.b16  	%rs374, %rs426, 255;
	setp.eq.s16 	%p289, %rs374, 0;
	and.b16  	%rs375, %rs19, 255;
	setp.eq.s16 	%p290, %rs375, 0;
	or.pred  	%p291, %p289, %p290;
	@%p291 bra 	$L__BB8_24;
	min.s64 	%rd422, %rd28, %rd422;
	mov.b16 	%rs426, 1;
	bra.uni 	$L__BB8_25;
$L__BB8_24:
	setp.eq.s16 	%p292, %rs374, 0;
	selp.b64 	%rd422, %rd28, %rd422, %p292;
	selp.b16 	%rs426, %rs19, %rs426, %p292;
$L__BB8_25:
	cvt.u32.u16 	%r392, %rs426;
	and.b32  	%r373, %r392, 255;
	mov.b32 	%r389, 4;
	mov.b32 	%r390, 31;
	mov.b32 	%r391, -1;
	// begin inline asm
	shfl.sync.down.b32 %r372, %r373, %r389, %r390, %r391;
	// end inline asm
	// begin inline asm
	shfl.sync.down.b32 %r377, %r378, %r389, %r390, %r391;
	// end inline asm
	mov.b64 	{%r383, %r388}, %rd422;
	// begin inline asm
	shfl.sync.down.b32 %r382, %r383, %r389, %r390, %r391;
	// end inline asm
	// begin inline asm
	shfl.sync.down.b32 %r387, %r388, %r389, %r390, %r391;
	// end inline asm
	mov.b64 	%rd32, {%r382, %r387};
	cvt.u16.u32 	%rs22, %r372;
	setp.gt.s32 	%p293, %r329, 27;
	@%p293 bra 	$L__BB8_29;
	and.b16  	%rs378, %rs426, 255;
	setp.eq.s16 	%p294, %rs378, 0;
	and.b16  	%rs379, %rs22, 255;
	setp.eq.s16 	%p295, %rs379, 0;
	or.pred  	%p296, %p294, %p295;
	@%p296 bra 	$L__BB8_28;
	min.s64 	%rd422, %rd32, %rd422;
	mov.b16 	%rs426, 1;
	bra.uni 	$L__BB8_29;
$L__BB8_28:
	setp.eq.s16 	%p297, %rs378, 0;
	selp.b64 	%rd422, %rd32, %rd422, %p297;
	selp.b16 	%rs426, %rs22, %rs426, %p297;
$L__BB8_29:
	cvt.u32.u16 	%r413, %rs426;
	and.b32  	%r394, %r413, 255;
	mov.b32 	%r410, 8;
	mov.b32 	%r411, 31;
	mov.b32 	%r412, -1;
	// begin inline asm
	shfl.sync.down.b32 %r393, %r394, %r410, %r411, %r412;
	// end inline asm
	// begin inline asm
	shfl.sync.down.b32 %r398, %r399, %r410, %r411, %r412;
	// end inline asm
	mov.b64 	{%r404, %r409}, %rd422;
	// begin inline asm
	shfl.sync.down.b32 %r403, %r404, %r410, %r411, %r412;
	// end inline asm
	// begin inline asm
	shfl.sync.down.b32 %r408, %r409, %r410, %r411, %r412;
	// end inline asm
	mov.b64 	%rd36, {%r403, %r408};
	cvt.u16.u32 	%rs25, %r393;
	setp.gt.s32 	%p298, %r329, 23;
	@%p298 bra 	$L__BB8_33;
	and.b16  	%rs382, %rs426, 255;
	setp.eq.s16 	%p299, %rs382, 0;
	and.b16  	%rs383, %rs25, 255;
	setp.eq.s16 	%p300, %rs383, 0;
	or.pred  	%p301, %p299, %p300;
	@%p301 bra 	$L__BB8_32;
	min.s64 	%rd422, %rd36, %rd422;
	mov.b16 	%rs426, 1;
	bra.uni 	$L__BB8_33;
$L__BB8_32:
	setp.eq.s16 	%p302, %rs382, 0;
	selp.b64 	%rd422, %rd36, %rd422, %p302;
	selp.b16 	%rs426, %rs25, %rs426, %p302;
$L__BB8_33:
	cvt.u32.u16 	%r434, %rs426;
	and.b32  	%r415, %r434, 255;
	mov.b32 	%r431, 16;
	mov.b32 	%r432, 31;
	mov.b32 	%r433, -1;
	// begin inline asm
	shfl.sync.down.b32 %r414, %r415, %r431, %r432, %r433;
	// end inline asm
	// begin inline asm
	shfl.sync.down.b32 %r419, %r420, %r431, %r432, %r433;
	// end inline asm
	mov.b64 	{%r425, %r430}, %rd422;
	// begin inline asm
	shfl.sync.down.b32 %r424, %r425, %r431, %r432, %r433;
	// end inline asm
	// begin inline asm
	shfl.sync.down.b32 %r429, %r430, %r431, %r432, %r433;
	// end inline asm
	mov.b64 	%rd40, {%r424, %r429};
	cvt.u16.u32 	%rs28, %r414;
	setp.gt.s32 	%p303, %r329, 15;
	@%p303 bra 	$L__BB8_37;
	and.b16  	%rs386, %rs426, 255;
	setp.eq.s16 	%p304, %rs386, 0;
	and.b16  	%rs387, %rs28, 255;
	setp.eq.s16 	%p305, %rs387, 0;
	or.pred  	%p306, %p304, %p305;
	@%p306 bra 	$L__BB8_36;
	min.s64 	%rd422, %rd40, %rd422;
	mov.b16 	%rs426, 1;
	bra.uni 	$L__BB8_37;
$L__BB8_36:
	setp.eq.s16 	%p307, %rs386, 0;
	selp.b64 	%rd422, %rd40, %rd422, %p307;
	selp.b16 	%rs426, %rs28, %rs426, %p307;
$L__BB8_37:
	setp.ne.s32 	%p308, %r329, 0;
	@%p308 bra 	$L__BB8_39;
	shr.u32 	%r435, %r5, 1;
	and.b32  	%r436, %r435, 496;
	mov.u32 	%r437, _ZZN3cub18CUB_300001_SM_10006detail6reduce18DeviceReduceKernelINS2_10policy_hubIN4cuda3std3__45tupleIJblEEEyN6thrust24THRUST_300001_SM_1000_NS8cuda_cub9__find_if7functorIS9_EEE10Policy1000ENSB_12zip_iteratorINS8_IJNSD_26transform_input_iterator_tIbNSB_6detail15normal_iteratorINSB_10device_ptrIcEEEENSK_10functional5actorINSP_9compositeIJNSP_16operator_adaptorINS7_8equal_toIvEEEENSQ_INSP_8argumentILj0EEEEENSQ_INSP_5valueINSB_16device_referenceIcEEEEEEEEEEEEENSB_17counting_iteratorIlNSB_11use_defaultES18_S18_EEEEEEEySF_S9_NS7_10__identityEEEvT0_PT3_T1_NS0_13GridEvenShareIS1G_EET2_T4_E12temp_storage;
	add.s32 	%r438, %r437, %r436;
	st.shared.u8 	[%r438+8], %rs426;
	st.shared.u64 	[%r438+16], %rd422;
$L__BB8_39:
	bar.sync 	0;
	setp.ne.s32 	%p309, %r5, 0;
	@%p309 bra 	$L__BB8_118;
	ld.shared.u8 	%rs390, [_ZZN3cub18CUB_300001_SM_10006detail6reduce18DeviceReduceKernelINS2_10policy_hubIN4cuda3std3__45tupleIJblEEEyN6thrust24THRUST_300001_SM_1000_NS8cuda_cub9__find_if7functorIS9_EEE10Policy1000ENSB_12zip_iteratorINS8_IJNSD_26transform_input_iterator_tIbNSB_6detail15normal_iteratorINSB_10device_ptrIcEEEENSK_10functional5actorINSP_9compositeIJNSP_16operator_adaptorINS7_8equal_toIvEEEENSQ_INSP_8argumentILj0EEEEENSQ_INSP_5valueINSB_16device_referenceIcEEEEEEEEEEEEENSB_17counting_iteratorIlNSB_11use_defaultES18_S18_EEEEEEEySF_S9_NS7_10__identityEEEvT0_PT3_T1_NS0_13GridEvenShareIS1G_EET2_T4_E12temp_storage+24];
	ld.shared.u64 	%rd382, [_ZZN3cub18CUB_300001_SM_10006detail6reduce18DeviceReduceKernelINS2_10policy_hubIN4cuda3std3__45tupleIJblEEEyN6thrust24THRUST_300001_SM_1000_NS8cuda_cub9__find_if7functorIS9_EEE10Policy1000ENSB_12zip_iteratorINS8_IJNSD_26transform_input_iterator_tIbNSB_6detail15normal_iteratorINSB_10device_ptrIcEEEENSK_10functional5actorINSP_9compositeIJNSP_16operator_adaptorINS7_8equal_toIvEEEENSQ_INSP_8argumentILj0EEEEENSQ_INSP_5valueINSB_16device_referenceIcEEEEEEEEEEEEENSB_17counting_iteratorIlNSB_11use_defaultES18_S18_EEEEEEEySF_S9_NS7_10__identityEEEvT0_PT3_T1_NS0_13GridEvenShareIS1G_EET2_T4_E12temp_storage+32];
	and.b16  	%rs391, %rs426, 255;
	setp.eq.s16 	%p310, %rs391, 0;
	setp.eq.s16 	%p311, %rs390, 0;
	min.s64 	%rd383, %rd382, %rd422;
	selp.b16 	%rs392, %rs426, 1, %p311;
	selp.b16 	%rs393, %rs390, %rs392, %p310;
	and.b16  	%rs394, %rs393, 255;
	selp.b64 	%rd384, %rd422, %rd383, %p311;
	selp.b64 	%rd385, %rd382, %rd384, %p310;
	ld.shared.u8 	%rs395, [_ZZN3cub18CUB_300001_SM_10006detail6reduce18DeviceReduceKernelINS2_10policy_hubIN4cuda3std3__45tupleIJblEEEyN6thrust24THRUST_300001_SM_1000_NS8cuda_cub9__find_if7functorIS9_EEE10Policy1000ENSB_12zip_iteratorINS8_IJNSD_26transform_input_iterator_tIbNSB_6detail15normal_iteratorINSB_10device_ptrIcEEEENSK_10functional5actorINSP_9compositeIJNSP_16operator_adaptorINS7_8equal_toIvEEEENSQ_INSP_8argumentILj0EEEEENSQ_INSP_5valueINSB_16device_referenceIcEEEEEEEEEEEEENSB_17counting_iteratorIlNSB_11use_defaultES18_S18_EEEEEEEySF_S9_NS7_10__identityEEEvT0_PT3_T1_NS0_13GridEvenShareIS1G_EET2_T4_E12temp_storage+40];
	ld.shared.u64 	%rd386, [_ZZN3cub18CUB_300001_SM_10006detail6reduce18DeviceReduceKernelINS2_10policy_hubIN4cuda3std3__45tupleIJblEEEyN6thrust24THRUST_300001_SM_1000_NS8cuda_cub9__find_if7functorIS9_EEE10Policy1000ENSB_12zip_iteratorINS8_IJNSD_26transform_input_iterator_tIbNSB_6detail15normal_iteratorINSB_10device_ptrIcEEEENSK_10functional5actorINSP_9compositeIJNSP_16operator_adaptorINS7_8equal_toIvEEEENSQ_INSP_8argumentILj0EEEEENSQ_INSP_5valueINSB_16device_referenceIcEEEEEEEEEEEEENSB_17counting_iteratorIlNSB_11use_defaultES18_S18_EEEEEEEySF_S9_NS7_10__identityEEEvT0_PT3_T1_NS0_13GridEvenShareIS1G_EET2_T4_E12temp_storage+48];
	setp.eq.s16 	%p312, %rs394, 0;
	setp.eq.s16 	%p313, %rs395, 0;
	min.s64 	%rd387, %rd386, %rd385;
	selp.b16 	%rs396, %rs393, 1, %p313;
	selp.b16 	%rs397, %rs395, %rs396, %p312;
	and.b16  	%rs398, %rs397, 255;
	selp.b64 	%rd388, %rd385, %rd387, %p313;
	selp.b64 	%rd389, %rd386, %rd388, %p312;
	ld.shared.u8 	%rs399, [_ZZN3cub18CUB_300001_SM_10006detail6reduce18DeviceReduceKernelINS2_10policy_hubIN4cuda3std3__45tupleIJblEEEyN6thrust24THRUST_300001_SM_1000_NS8cuda_cub9__find_if7functorIS9_EEE10Policy1000ENSB_12zip_iteratorINS8_IJNSD_26transform_input_iterator_tIbNSB_6detail15normal_iteratorINSB_10device_ptrIcEEEENSK_10functional5actorINSP_9compositeIJNSP_16operator_adaptorINS7_8equal_toIvEEEENSQ_INSP_8argumentILj0EEEEENSQ_INSP_5valueINSB_16device_referenceIcEEEEEEEEEEEEENSB_17counting_iteratorIlNSB_11use_defaultES18_S18_EEEEEEEySF_S9_NS7_10__identityEEEvT0_PT3_T1_NS0_13GridEvenShareIS1G_EET2_T4_E12temp_storage+56];
	ld.shared.u64 	%rd390, [_ZZN3cub18CUB_300001_SM_10006detail6reduce18DeviceReduceKernelINS2_10policy_hubIN4cuda3std3__45tupleIJblEEEyN6thrust24THRUST_300001_SM_1000_NS8cuda_cub9__find_if7functorIS9_EEE10Policy1000ENSB_12zip_iteratorINS8_IJNSD_26transform_input_iterator_tIbNSB_6detail15normal_iteratorINSB_10device_ptrIcEEEENSK_10functional5actorINSP_9compositeIJNSP_16operator_adaptorINS7_8equal_toIvEEEENSQ_INSP_8argumentILj0EEEEENSQ_INSP_5valueINSB_16device_referenceIcEEEEEEEEEEEEENSB_17counting_iteratorIlNSB_11use_defaultES18_S18_EEEEEEEySF_S9_NS7_10__identityEEEvT0_PT3_T1_NS0_13GridEvenShareIS1G_EET2_T4_E12temp_storage+64];
	setp.eq.s16 	%p314, %rs398, 0;
	setp.eq.s16 	%p315, %rs399, 0;
	min.s64 	%rd391, %rd390, %rd389;
	selp.b16 	%rs400, %rs397, 1, %p315;
	selp.b16 	%rs401, %rs399, %rs400, %p314;
	and.b16  	%rs402, %rs401, 255;
	selp.b64 	%rd392, %rd389, %rd391, %p315;
	selp.b64 	%rd393, %rd390, %rd392, %p314;
	ld.shared.u8 	%rs403, [_ZZN3cub18CUB_300001_SM_10006detail6reduce18DeviceReduceKernelINS2_10policy_hubIN4cuda3std3__45tupleIJblEEEyN6thrust24THRUST_300001_SM_1000_NS8cuda_cub9__find_if7functorIS9_EEE10Policy1000ENSB_12zip_iteratorINS8_IJNSD_26transform_input_iterator_tIbNSB_6detail15normal_iteratorINSB_10device_ptrIcEEEENSK_10functional5actorINSP_9compositeIJNSP_16operator_adaptorINS7_8equal_toIvEEEENSQ_INSP_8argumentILj0EEEEENSQ_INSP_5valueINSB_16device_referenceIcEEEEEEEEEEEEENSB_17counting_iteratorIlNSB_11use_defaultES18_S18_EEEEEEEySF_S9_NS7_10__identityEEEvT0_PT3_T1_NS0_13GridEvenShareIS1G_EET2_T4_E12temp_storage+72];
	ld.shared.u64 	%rd394, [_ZZN3cub18CUB_300001_SM_10006detail6reduce18DeviceReduceKernelINS2_10policy_hubIN4cuda3std3__45tupleIJblEEEyN6thrust24THRUST_300001_SM_1000_NS8cuda_cub9__find_if7functorIS9_EEE10Policy1000ENSB_12zip_iteratorINS8_IJNSD_26transform_input_iterator_tIbNSB_6detail15normal_iteratorINSB_10device_ptrIcEEEENSK_10functional5actorINSP_9compositeIJNSP_16operator_adaptorINS7_8equal_toIvEEEENSQ_INSP_8argumentILj0EEEEENSQ_INSP_5valueINSB_16device_referenceIcEEEEEEEEEEEEENSB_17counting_iteratorIlNSB_11use_defaultES18_S18_EEEEEEEySF_S9_NS7_10__identityEEEvT0_PT3_T1_NS0_13GridEvenShareIS1G_EET2_T4_E12temp_storage+80];
	setp.eq.s16 	%p316, %rs402, 0;
	setp.eq.s16 	%p317, %rs403, 0;
	min.s64 	%rd395, %rd394, %rd393;
	selp.b16 	%rs404, %rs401, 1, %p317;
	selp.b16 	%rs405, %rs403, %rs404, %p316;
	and.b16  	%rs406, %rs405, 255;
	selp.b64 	%rd396, %rd393, %rd395, %p317;
	selp.b64 	%rd397, %rd394, %rd396, %p316;
	ld.shared.u8 	%rs407, [_ZZN3cub18CUB_300001_SM_10006detail6reduce18DeviceReduceKernelINS2_10policy_hubIN4cuda3std3__45tupleIJblEEEyN6thrust24THRUST_300001_SM_1000_NS8cuda_cub9__find_if7functorIS9_EEE10Policy1000ENSB_12zip_iteratorINS8_IJNSD_26transform_input_iterator_tIbNSB_6detail15normal_iteratorINSB_10device_ptrIcEEEENSK_10functional5actorINSP_9compositeIJNSP_16operator_adaptorINS7_8equal_toIvEEEENSQ_INSP_8argumentILj0EEEEENSQ_INSP_5valueINSB_16device_referenceIcEEEEEEEEEEEEENSB_17counting_iteratorIlNSB_11use_defaultES18_S18_EEEEEEEySF_S9_NS7_10__identityEEEvT0_PT3_T1_NS0_13GridEvenShareIS1G_EET2_T4_E12temp_storage+88];
	ld.shared.u64 	%rd398, [_ZZN3cub18CUB_300001_SM_10006detail6reduce18DeviceReduceKernelINS2_10policy_hubIN4cuda3std3__45tupleIJblEEEyN6thrust24THRUST_300001_SM_1000_NS8cuda_cub9__find_if7functorIS9_EEE10Policy1000ENSB_12zip_iteratorINS8_IJNSD_26transform_input_iterator_tIbNSB_6detail15normal_iteratorINSB_10device_ptrIcEEEENSK_10functional5actorINSP_9compositeIJNSP_16operator_adaptorINS7_8equal_toIvEEEENSQ_INSP_8argumentILj0EEEEENSQ_INSP_5valueINSB_16device_referenceIcEEEEEEEEEEEEENSB_17counting_iteratorIlNSB_11use_defaultES18_S18_EEEEEEEySF_S9_NS7_10__identityEEEvT0_PT3_T1_NS0_13GridEvenShareIS1G_EET2_T4_E12temp_storage+96];
	setp.eq.s16 	%p318, %rs406, 0;
	setp.eq.s16 	%p319, %rs407, 0;
	min.s64 	%rd399, %rd398, %rd397;
	selp.b16 	%rs408, %rs405, 1, %p319;
	selp.b16 	%rs409, %rs407, %rs408, %p318;
	and.b16  	%rs410, %rs409, 255;
	selp.b64 	%rd400, %rd397, %rd399, %p319;
	selp.b64 	%rd401, %rd398, %rd400, %p318;
	ld.shared.u8 	%rs411, [_ZZN3cub18CUB_300001_SM_10006detail6reduce18DeviceReduceKernelINS2_10policy_hubIN4cuda3std3__45tupleIJblEEEyN6thrust24THRUST_300001_SM_1000_NS8cuda_cub9__find_if7functorIS9_EEE10Policy1000ENSB_12zip_iteratorINS8_IJNSD_26transform_input_iterator_tIbNSB_6detail15normal_iteratorINSB_10device_ptrIcEEEENSK_10functional5actorINSP_9compositeIJNSP_16operator_adaptorINS7_8equal_toIvEEEENSQ_INSP_8argumentILj0EEEEENSQ_INSP_5valueINSB_16device_referenceIcEEEEEEEEEEEEENSB_17counting_iteratorIlNSB_11use_defaultES18_S18_EEEEEEEySF_S9_NS7_10__identityEEEvT0_PT3_T1_NS0_13GridEvenShareIS1G_EET2_T4_E12temp_storage+104];
	ld.shared.u64 	%rd402, [_ZZN3cub18CUB_300001_SM_10006detail6reduce18DeviceReduceKernelINS2_10policy_hubIN4cuda3std3__45tupleIJblEEEyN6thrust24THRUST_300001_SM_1000_NS8cuda_cub9__find_if7functorIS9_EEE10Policy1000ENSB_12zip_iteratorINS8_IJNSD_26transform_input_iterator_tIbNSB_6detail15normal_iteratorINSB_10device_ptrIcEEEENSK_10functional5actorINSP_9compositeIJNSP_16operator_adaptorINS7_8equal_toIvEEEENSQ_INSP_8argumentILj0EEEEENSQ_INSP_5valueINSB_16device_referenceIcEEEEEEEEEEEEENSB_17counting_iteratorIlNSB_11use_defaultES18_S18_EEEEEEEySF_S9_NS7_10__identityEEEvT0_PT3_T1_NS0_13GridEvenShareIS1G_EET2_T4_E12temp_storage+112];
	setp.eq.s16 	%p320, %rs410, 0;
	setp.eq.s16 	%p321, %rs411, 0;
	min.s64 	%rd403, %rd402, %rd401;
	selp.b16 	%rs412, %rs409, 1, %p321;
	selp.b16 	%rs413, %rs411, %rs412, %p320;
	and.b16  	%rs414, %rs413, 255;
	selp.b64 	%rd404, %rd401, %rd403, %p321;
	selp.b64 	%rd405, %rd402, %rd404, %p320;
	ld.shared.u8 	%rs415, [_ZZN3cub18CUB_300001_SM_10006detail6reduce18DeviceReduceKernelINS2_10policy_hubIN4cuda3std3__45tupleIJblEEEyN6thrust24THRUST_300001_SM_1000_NS8cuda_cub9__find_if7functorIS9_EEE10Policy1000ENSB_12zip_iteratorINS8_IJNSD_26transform_input_iterator_tIbNSB_6detail15normal_iteratorINSB_10device_ptrIcEEEENSK_10functional5actorINSP_9compositeIJNSP_16operator_adaptorINS7_8equal_toIvEEEENSQ_INSP_8argumentILj0EEEEENSQ_INSP_5valueINSB_16device_referenceIcEEEEEEEEEEEEENSB_17counting_iteratorIlNSB_11use_defaultES18_S18_EEEEEEEySF_S9_NS7_10__identityEEEvT0_PT3_T1_NS0_13GridEvenShareIS1G_EET2_T4_E12temp_storage+120];
	ld.shared.u64 	%rd406, [_ZZN3cub18CUB_300001_SM_10006detail6reduce18DeviceReduceKernelINS2_10policy_hubIN4cuda3std3__45tupleIJblEEEyN6thrust24THRUST_300001_SM_1000_NS8cuda_cub9__find_if7functorIS9_EEE10Policy1000ENSB_12zip_iteratorINS8_IJNSD_26transform_input_iterator_tIbNSB_6detail15normal_iteratorINSB_10device_ptrIcEEEENSK_10functional5actorINSP_9compositeIJNSP_16operator_adaptorINS7_8equal_toIvEEEENSQ_INSP_8argumentILj0EEEEENSQ_INSP_5valueINSB_16device_referenceIcEEEEEEEEEEEEENSB_17counting_iteratorIlNSB_11use_defaultES18_S18_EEEEEEEySF_S9_NS7_10__identityEEEvT0_PT3_T1_NS0_13GridEvenShareIS1G_EET2_T4_E12temp_storage+128];
	setp.eq.s16 	%p322, %rs414, 0;
	setp.eq.s16 	%p323, %rs415, 0;
	min.s64 	%rd407, %rd406, %rd405;
	selp.b16 	%rs416, %rs413, 1, %p323;
	selp.b16 	%rs426, %rs415, %rs416, %p322;
	selp.b64 	%rd408, %rd405, %rd407, %p323;
	selp.b64 	%rd422, %rd406, %rd408, %p322;
	bra.uni 	$L__BB8_118;
$L__BB8_41:
	// begin inline asm
	mov.u32 %r211, %laneid;
	// end inline asm
	and.b32  	%r232, %r5, 992;
	add.s32 	%r233, %r232, 32;
	setp.gt.s32 	%p234, %r233, %r4;
	not.b32 	%r234, %r232;
	add.s32 	%r235, %r4, %r234;
	selp.b32 	%r230, %r235, 31, %p234;
	cvt.u32.u16 	%r236, %rs426;
	and.b32  	%r213, %r236, 255;
	mov.b32 	%r229, 1;
	mov.b32 	%r231, -1;
	// begin inline asm
	shfl.sync.down.b32 %r212, %r213, %r229, %r230, %r231;
	// end inline asm
	// begin inline asm
	shfl.sync.down.b32 %r217, %r218, %r229, %r230, %r231;
	// end inline asm
	mov.b64 	{%r223, %r228}, %rd422;
	// begin inline asm
	shfl.sync.down.b32 %r222, %r223, %r229, %r230, %r231;
	// end inline asm
	// begin inline asm
	shfl.sync.down.b32 %r227, %r228, %r229, %r230, %r231;
	// end inline asm
	mov.b64 	%rd45, {%r222, %r227};
	cvt.u16.u32 	%rs32, %r212;
	setp.ge.s32 	%p235, %r211, %r230;
	@%p235 bra 	$L__BB8_45;
	and.b16  	%rs329, %rs426, 255;
	setp.eq.s16 	%p236, %rs329, 0;
	and.b16  	%rs330, %rs32, 255;
	setp.eq.s16 	%p237, %rs330, 0;
	or.pred  	%p238, %p236, %p237;
	@%p238 bra 	$L__BB8_44;
	min.s64 	%rd422, %rd45, %rd422;
	mov.b16 	%rs426, 1;
	bra.uni 	$L__BB8_45;
$L__BB8_44:
	setp.eq.s16 	%p239, %rs329, 0;
	selp.b16 	%rs426, %rs32, %rs426, %p239;
	selp.b64 	%rd422, %rd45, %rd422, %p239;
$L__BB8_45:
	cvt.u32.u16 	%r257, %rs426;
	and.b32  	%r238, %r257, 255;
	mov.b32 	%r254, 2;
	mov.b32 	%r256, -1;
	// begin inline asm
	shfl.sync.down.b32 %r237, %r238, %r254, %r230, %r256;
	// end inline asm
	// begin inline asm
	shfl.sync.down.b32 %r242, %r243, %r254, %r230, %r256;
	// end inline asm
	mov.b64 	{%r248, %r253}, %rd422;
	// begin inline asm
	shfl.sync.down.b32 %r247, %r248, %r254, %r230, %r256;
	// end inline asm
	// begin inline asm
	shfl.sync.down.b32 %r252, %r253, %r254, %r230, %r256;
	// end inline asm
	mov.b64 	%rd49, {%r247, %r252};
	cvt.u16.u32 	%rs35, %r237;
	add.s32 	%r258, %r211, 2;
	setp.gt.s32 	%p240, %r258, %r230;
	@%p240 bra 	$L__BB8_49;
	and.b16  	%rs333, %rs426, 255;
	setp.eq.s16 	%p241, %rs333, 0;
	and.b16  	%rs334, %rs35, 255;
	setp.eq.s16 	%p242, %rs334, 0;
	or.pred  	%p243, %p241, %p242;
	@%p243 bra 	$L__BB8_48;
	min.s64 	%rd422, %rd49, %rd422;
	mov.b16 	%rs426, 1;
	bra.uni 	$L__BB8_49;
$L__BB8_48:
	setp.eq.s16 	%p244, %rs333, 0;
	selp.b16 	%rs426, %rs35, %rs426, %p244;
	selp.b64 	%rd422, %rd49, %rd422, %p244;
$L__BB8_49:
	cvt.u32.u16 	%r279, %rs426;
	and.b32  	%r260, %r279, 255;
	mov.b32 	%r276, 4;
	mov.b32 	%r278, -1;
	// begin inline asm
	shfl.sync.down.b32 %r259, %r260, %r276, %r230, %r278;
	// end inline asm
	// begin inline asm
	shfl.sync.down.b32 %r264, %r265, %r276, %r230, %r278;
	// end inline asm
	mov.b64 	{%r270, %r275}, %rd422;
	// begin inline asm
	shfl.sync.down.b32 %r269, %r270, %r276, %r230, %r278;
	// end inline asm
	// begin inline asm
	shfl.sync.down.b32 %r274, %r275, %r276, %r230, %r278;
	// end inline asm
	mov.b64 	%rd53, {%r269, %r274};
	cvt.u16.u32 	%rs38, %r259;
	add.s32 	%r280, %r211, 4;
	setp.gt.s32 	%p245, %r280, %r230;
	@%p245 bra 	$L__BB8_53;
	and.b16  	%rs337, %rs426, 255;
	setp.eq.s16 	%p246, %rs337, 0;
	and.b16  	%rs338, %rs38, 255;
	setp.eq.s16 	%p247, %rs338, 0;
	or.pred  	%p248, %p246, %p247;
	@%p248 bra 	$L__BB8_52;
	min.s64 	%rd422, %rd53, %rd422;
	mov.b16 	%rs426, 1;
	bra.uni 	$L__BB8_53;
$L__BB8_52:
	setp.eq.s16 	%p249, %rs337, 0;
	selp.b16 	%rs426, %rs38, %rs426, %p249;
	selp.b64 	%rd422, %rd53, %rd422, %p249;
$L__BB8_53:
	cvt.u32.u16 	%r301, %rs426;
	and.b32  	%r282, %r301, 255;
	mov.b32 	%r298, 8;
	mov.b32 	%r300, -1;
	// begin inline asm
	shfl.sync.down.b32 %r281, %r282, %r298, %r230, %r300;
	// end inline asm
	// begin inline asm
	shfl.sync.down.b32 %r286, %r287, %r298, %r230, %r300;
	// end inline asm
	mov.b64 	{%r292, %r297}, %rd422;
	// begin inline asm
	shfl.sync.down.b32 %r291, %r292, %r298, %r230, %r300;
	// end inline asm
	// begin inline asm
	shfl.sync.down.b32 %r296, %r297, %r298, %r230, %r300;
	// end inline asm
	mov.b64 	%rd57, {%r291, %r296};
	cvt.u16.u32 	%rs41, %r281;
	add.s32 	%r302, %r211, 8;
	setp.gt.s32 	%p250, %r302, %r230;
	@%p250 bra 	$L__BB8_57;
	and.b16  	%rs341, %rs426, 255;
	setp.eq.s16 	%p251, %rs341, 0;
	and.b16  	%rs342, %rs41, 255;
	setp.eq.s16 	%p252, %rs342, 0;
	or.pred  	%p253, %p251, %p252;
	@%p253 bra 	$L__BB8_56;
	min.s64 	%rd422, %rd57, %rd422;
	mov.b16 	%rs426, 1;
	bra.uni 	$L__BB8_57;
$L__BB8_56:
	setp.eq.s16 	%p254, %rs341, 0;
	selp.b16 	%rs426, %rs41, %rs426, %p254;
	selp.b64 	%rd422, %rd57, %rd422, %p254;
$L__BB8_57:
	cvt.u32.u16 	%r323, %rs426;
	and.b32  	%r304, %r323, 255;
	mov.b32 	%r320, 16;
	mov.b32 	%r322, -1;
	// begin inline asm
	shfl.sync.down.b32 %r303, %r304, %r320, %r230, %r322;
	// end inline asm
	// begin inline asm
	shfl.sync.down.b32 %r308, %r309, %r320, %r230, %r322;
	// end inline asm
	mov.b64 	{%r314, %r319}, %rd422;
	// begin inline asm
	shfl.sync.down.b32 %r313, %r314, %r320, %r230, %r322;
	// end inline asm
	// begin inline asm
	shfl.sync.down.b32 %r318, %r319, %r320, %r230, %r322;
	// end inline asm
	mov.b64 	%rd61, {%r313, %r318};
	cvt.u16.u32 	%rs44, %r303;
	add.s32 	%r324, %r211, 16;
	setp.gt.s32 	%p255, %r324, %r230;
	@%p255 bra 	$L__BB8_61;
	and.b16  	%rs345, %rs426, 255;
	setp.eq.s16 	%p256, %rs345, 0;
	and.b16  	%rs346, %rs44, 255;
	setp.eq.s16 	%p257, %rs346, 0;
	or.pred  	%p258, %p256, %p257;
	@%p258 bra 	$L__BB8_60;
	min.s64 	%rd422, %rd61, %rd422;
	mov.b16 	%rs426, 1;
	bra.uni 	$L__BB8_61;
$L__BB8_60:
	setp.eq.s16 	%p259, %rs345, 0;
	selp.b16 	%rs426, %rs44, %rs426, %p259;
	selp.b64 	%rd422, %rd61, %rd422, %p259;
$L__BB8_61:
	setp.ne.s32 	%p260, %r211, 0;
	@%p260 bra 	$L__BB8_63;
	shr.u32 	%r325, %r5, 1;
	and.b32  	%r326, %r325, 496;
	mov.u32 	%r327, _ZZN3cub18CUB_300001_SM_10006detail6reduce18DeviceReduceKernelINS2_10policy_hubIN4cuda3std3__45tupleIJblEEEyN6thrust24THRUST_300001_SM_1000_NS8cuda_cub9__find_if7functorIS9_EEE10Policy1000ENSB_12zip_iteratorINS8_IJNSD_26transform_input_iterator_tIbNSB_6detail15normal_iteratorINSB_10device_ptrIcEEEENSK_10functional5actorINSP_9compositeIJNSP_16operator_adaptorINS7_8equal_toIvEEEENSQ_INSP_8argumentILj0EEEEENSQ_INSP_5valueINSB_16device_referenceIcEEEEEEEEEEEEENSB_17counting_iteratorIlNSB_11use_defaultES18_S18_EEEEEEEySF_S9_NS7_10__identityEEEvT0_PT3_T1_NS0_13GridEvenShareIS1G_EET2_T4_E12temp_storage;
	add.s32 	%r328, %r327, %r326;
	st.shared.u8 	[%r328+8], %rs426;
	st.shared.u64 	[%r328+16], %rd422;
$L__BB8_63:
	bar.sync 	0;
	setp.ne.s32 	%p261, %r5, 0;
	@%p261 bra 	$L__BB8_118;
	setp.lt.s32 	%p262, %r4, 33;
	@%p262 bra 	$L__BB8_66;
	ld.shared.u8 	%rs349, [_ZZN3cub18CUB_300001_SM_10006detail6reduce18DeviceReduceKernelINS2_10policy_hubIN4cuda3std3__45tupleIJblEEEyN6thrust24THRUST_300001_SM_1000_NS8cuda_cub9__find_if7functorIS9_EEE10Policy1000ENSB_12zip_iteratorINS8_IJNSD_26transform_input_iterator_tIbNSB_6detail15normal_iteratorINSB_10device_ptrIcEEEENSK_10functional5actorINSP_9compositeIJNSP_16operator_adaptorINS7_8equal_toIvEEEENSQ_INSP_8argumentILj0EEEEENSQ_INSP_5valueINSB_16device_referenceIcEEEEEEEEEEEEENSB_17counting_iteratorIlNSB_11use_defaultES18_S18_EEEEEEEySF_S9_NS7_10__identityEEEvT0_PT3_T1_NS0_13GridEvenShareIS1G_EET2_T4_E12temp_storage+24];
	ld.shared.u64 	%rd361, [_ZZN3cub18CUB_300001_SM_10006detail6reduce18DeviceReduceKernelINS2_10policy_hubIN4cuda3std3__45tupleIJblEEEyN6thrust24THRUST_300001_SM_1000_NS8cuda_cub9__find_if7functorIS9_EEE10Policy1000ENSB_12zip_iteratorINS8_IJNSD_26transform_input_iterator_tIbNSB_6detail15normal_iteratorINSB_10device_ptrIcEEEENSK_10functional5actorINSP_9compositeIJNSP_16operator_adaptorINS7_8equal_toIvEEEENSQ_INSP_8argumentILj0EEEEENSQ_INSP_5valueINSB_16device_referenceIcEEEEEEEEEEEEENSB_17counting_iteratorIlNSB_11use_defaultES18_S18_EEEEEEEySF_S9_NS7_10__identityEEEvT0_PT3_T1_NS0_13GridEvenShareIS1G_EET2_T4_E12temp_storage+32];
	and.b16  	%rs350, %rs426, 255;
	setp.eq.s16 	%p263, %rs350, 0;
	setp.eq.s16 	%p264, %rs349, 0;
	min.s64 	%rd362, %rd361, %rd422;
	selp.b16 	%rs351, %rs426, 1, %p264;
	selp.b16 	%rs426, %rs349, %rs351, %p263;
	selp.b64 	%rd363, %rd422, %rd362, %p264;
	selp.b64 	%rd422, %rd361, %rd363, %p263;
$L__BB8_66:
	setp.lt.s32 	%p265, %r4, 65;
	@%p265 bra 	$L__BB8_68;
	ld.shared.u8 	%rs352, [_ZZN3cub18CUB_300001_SM_10006detail6reduce18DeviceReduceKernelINS2_10policy_hubIN4cuda3std3__45tupleIJblEEEyN6thrust24THRUST_300001_SM_1000_NS8cuda_cub9__find_if7functorIS9_EEE10Policy1000ENSB_12zip_iteratorINS8_IJNSD_26transform_input_iterator_tIbNSB_6detail15normal_iteratorINSB_10device_ptrIcEEEENSK_10functional5actorINSP_9compositeIJNSP_16operator_adaptorINS7_8equal_toIvEEEENSQ_INSP_8argumentILj0EEEEENSQ_INSP_5valueINSB_16device_referenceIcEEEEEEEEEEEEENSB_17counting_iteratorIlNSB_11use_defaultES18_S18_EEEEEEEySF_S9_NS7_10__identityEEEvT0_PT3_T1_NS0_13GridEvenShareIS1G_EET2_T4_E12temp_storage+40];
	ld.shared.u64 	%rd364, [_ZZN3cub18CUB_300001_SM_10006detail6reduce18DeviceReduceKernelINS2_10policy_hubIN4cuda3std3__45tupleIJblEEEyN6thrust24THRUST_300001_SM_1000_NS8cuda_cub9__find_if7functorIS9_EEE10Policy1000ENSB_12zip_iteratorINS8_IJNSD_26transform_input_iterator_tIbNSB_6detail15normal_iteratorINSB_10device_ptrIcEEEENSK_10functional5actorINSP_9compositeIJNSP_16operator_adaptorINS7_8equal_toIvEEEENSQ_INSP_8argumentILj0EEEEENSQ_INSP_5valueINSB_16device_referenceIcEEEEEEEEEEEEENSB_17counting_iteratorIlNSB_11use_defaultES18_S18_EEEEEEEySF_S9_NS7_10__identityEEEvT0_PT3_T1_NS0_13GridEvenShareIS1G_EET2_T4_E12temp_storage+48];
	and.b16  	%rs353, %rs426, 255;
	setp.eq.s16 	%p266, %rs353, 0;
	setp.eq.s16 	%p267, %rs352, 0;
	min.s64 	%rd365, %rd364, %rd422;
	selp.b16 	%rs354, %rs426, 1, %p267;
	selp.b16 	%rs426, %rs352, %rs354, %p266;
	selp.b64 	%rd366, %rd422, %rd365, %p267;
	selp.b64 	%rd422, %rd364, %rd366, %p266;
$L__BB8_68:
	setp.lt.s32 	%p268, %r4, 97;
	@%p268 bra 	$L__BB8_70;
	ld.shared.u8 	%rs355, [_ZZN3cub18CUB_300001_SM_10006detail6reduce18DeviceReduceKernelINS2_10policy_hubIN4cuda3std3__45tupleIJblEEEyN6thrust24THRUST_300001_SM_1000_NS8cuda_cub9__find_if7functorIS9_EEE10Policy1000ENSB_12zip_iteratorINS8_IJNSD_26transform_input_iterator_tIbNSB_6detail15normal_iteratorINSB_10device_ptrIcEEEENSK_10functional5actorINSP_9compositeIJNSP_16operator_adaptorINS7_8equal_toIvEEEENSQ_INSP_8argumentILj0EEEEENSQ_INSP_5valueINSB_16device_referenceIcEEEEEEEEEEEEENSB_17counting_iteratorIlNSB_11use_defaultES18_S18_EEEEEEEySF_S9_NS7_10__identityEEEvT0_PT3_T1_NS0_13GridEvenShareIS1G_EET2_T4_E12temp_storage+56];
	ld.shared.u64 	%rd367, [_ZZN3cub18CUB_300001_SM_10006detail6reduce18DeviceReduceKernelINS2_10policy_hubIN4cuda3std3__45tupleIJblEEEyN6thrust24THRUST_300001_SM_1000_NS8cuda_cub9__find_if7functorIS9_EEE10Policy1000ENSB_12zip_iteratorINS8_IJNSD_26transform_input_iterator_tIbNSB_6detail15normal_iteratorINSB_10device_ptrIcEEEENSK_10functional5actorINSP_9compositeIJNSP_16operator_adaptorINS7_8equal_toIvEEEENSQ_INSP_8argumentILj0EEEEENSQ_INSP_5valueINSB_16device_referenceIcEEEEEEEEEEEEENSB_17counting_iteratorIlNSB_11use_defaultES18_S18_EEEEEEEySF_S9_NS7_10__identityEEEvT0_PT3_T1_NS0_13GridEvenShareIS1G_EET2_T4_E12temp_storage+64];
	and.b16  	%rs356, %rs426, 255;
	setp.eq.s16 	%p269, %rs356, 0;
	setp.eq.s16 	%p270, %rs355, 0;
	min.s64 	%rd368, %rd367, %rd422;
	selp.b16 	%rs357, %rs426, 1, %p270;
	selp.b16 	%rs426, %rs355, %rs357, %p269;
	selp.b64 	%rd369, %rd422, %rd368, %p270;
	selp.b64 	%rd422, %rd367, %rd369, %p269;
$L__BB8_70:
	setp.lt.s32 	%p271, %r4, 129;
	@%p271 bra 	$L__BB8_72;
	ld.shared.u8 	%rs358, [_ZZN3cub18CUB_300001_SM_10006detail6reduce18DeviceReduceKernelINS2_10policy_hubIN4cuda3std3__45tupleIJblEEEyN6thrust24THRUST_300001_SM_1000_NS8cuda_cub9__find_if7functorIS9_EEE10Policy1000ENSB_12zip_iteratorINS8_IJNSD_26transform_input_iterator_tIbNSB_6detail15normal_iteratorINSB_10device_ptrIcEEEENSK_10functional5actorINSP_9compositeIJNSP_16operator_adaptorINS7_8equal_toIvEEEENSQ_INSP_8argumentILj0EEEEENSQ_INSP_5valueINSB_16device_referenceIcEEEEEEEEEEEEENSB_17counting_iteratorIlNSB_11use_defaultES18_S18_EEEEEEEySF_S9_NS7_10__identityEEEvT0_PT3_T1_NS0_13GridEvenShareIS1G_EET2_T4_E12temp_storage+72];
	ld.shared.u64 	%rd370, [_ZZN3cub18CUB_300001_SM_10006detail6reduce18DeviceReduceKernelINS2_10policy_hubIN4cuda3std3__45tupleIJblEEEyN6thrust24THRUST_300001_SM_1000_NS8cuda_cub9__find_if7functorIS9_EEE10Policy1000ENSB_12zip_iteratorINS8_IJNSD_26transform_input_iterator_tIbNSB_6detail15normal_iteratorINSB_10device_ptrIcEEEENSK_10functional5actorINSP_9compositeIJNSP_16operator_adaptorINS7_8equal_toIvEEEENSQ_INSP_8argumentILj0EEEEENSQ_INSP_5valueINSB_16device_referenceIcEEEEEEEEEEEEENSB_17counting_iteratorIlNSB_11use_defaultES18_S18_EEEEEEEySF_S9_NS7_10__identityEEEvT0_PT3_T1_NS0_13GridEvenShareIS1G_EET2_T4_E12temp_storage+80];
	and.b16  	%rs359, %rs426, 255;
	setp.eq.s16 	%p272, %rs359, 0;
	setp.eq.s16 	%p273, %rs358, 0;
	min.s64 	%rd371, %rd370, %rd422;
	selp.b16 	%rs360, %rs426, 1, %p273;
	selp.b16 	%rs426, %rs358, %rs360, %p272;
	selp.b64 	%rd372, %rd422, %rd371, %p273;
	selp.b64 	%rd422, %rd370, %rd372, %p272;
$L__BB8_72:
	setp.lt.s32 	%p274, %r4, 161;
	@%p274 bra 	$L__BB8_74;
	ld.shared.u8 	%rs361, [_ZZN3cub18CUB_300001_SM_10006detail6reduce18DeviceReduceKernelINS2_10policy_hubIN4cuda3std3__45tupleIJblEEEyN6thrust24THRUST_300001_SM_1000_NS8cuda_cub9__find_if7functorIS9_EEE10Policy1000ENSB_12zip_iteratorINS8_IJNSD_26transform_input_iterator_tIbNSB_6detail15normal_iteratorINSB_10device_ptrIcEEEENSK_10functional5actorINSP_9compositeIJNSP_16operator_adaptorINS7_8equal_toIvEEEENSQ_INSP_8argumentILj0EEEEENSQ_INSP_5valueINSB_16device_referenceIcEEEEEEEEEEEEENSB_17counting_iteratorIlNSB_11use_defaultES18_S18_EEEEEEEySF_S9_NS7_10__identityEEEvT0_PT3_T1_NS0_13GridEvenShareIS1G_EET2_T4_E12temp_storage+88];
	ld.shared.u64 	%rd373, [_ZZN3cub18CUB_300001_SM_10006detail6reduce18DeviceReduceKernelINS2_10policy_hubIN4cuda3std3__45tupleIJblEEEyN6thrust24THRUST_300001_SM_1000_NS8cuda_cub9__find_if7functorIS9_EEE10Policy1000ENSB_12zip_iteratorINS8_IJNSD_26transform_input_iterator_tIbNSB_6detail15normal_iteratorINSB_10device_ptrIcEEEENSK_10functional5actorINSP_9compositeIJNSP_16operator_adaptorINS7_8equal_toIvEEEENSQ_INSP_8argumentILj0EEEEENSQ_INSP_5valueINSB_16device_referenceIcEEEEEEEEEEEEENSB_17counting_iteratorIlNSB_11use_defaultES18_S18_EEEEEEEySF_S9_NS7_10__identityEEEvT0_PT3_T1_NS0_13GridEvenShareIS1G_EET2_T4_E12temp_storage+96];
	and.b16  	%rs362, %rs426, 255;
	setp.eq.s16 	%p275, %rs362, 0;
	setp.eq.s16 	%p276, %rs361, 0;
	min.s64 	%rd374, %rd373, %rd422;
	selp.b16 	%rs363, %rs426, 1, %p276;
	selp.b16 	%rs426, %rs361, %rs363, %p275;
	selp.b64 	%rd375, %rd422, %rd374, %p276;
	selp.b64 	%rd422, %rd373, %rd375, %p275;
$L__BB8_74:
	setp.lt.s32 	%p277, %r4, 193;
	@%p277 bra 	$L__BB8_76;
	ld.shared.u8 	%rs364, [_ZZN3cub18CUB_300001_SM_10006detail6reduce18DeviceReduceKernelINS2_10policy_hubIN4cuda3std3__45tupleIJblEEEyN6thrust24THRUST_300001_SM_1000_NS8cuda_cub9__find_if7functorIS9_EEE10Policy1000ENSB_12zip_iteratorINS8_IJNSD_26transform_input_iterator_tIbNSB_6detail15normal_iteratorINSB_10device_ptrIcEEEENSK_10functional5actorINSP_9compositeIJNSP_16operator_adaptorINS7_8equal_toIvEEEENSQ_INSP_8argumentILj0EEEEENSQ_INSP_5valueINSB_16device_referenceIcEEEEEEEEEEEEENSB_17counting_iteratorIlNSB_11use_defaultES18_S18_EEEEEEEySF_S9_NS7_10__identityEEEvT0_PT3_T1_NS0_13GridEvenShareIS1G_EET2_T4_E12temp_storage+104];
	ld.shared.u64 	%rd376, [_ZZN3cub18CUB_300001_SM_10006detail6reduce18DeviceReduceKernelINS2_10policy_hubIN4cuda3std3__45tupleIJblEEEyN6thrust24THRUST_300001_SM_1000_NS8cuda_cub9__find_if7functorIS9_EEE10Policy1000ENSB_12zip_iteratorINS8_IJNSD_26transform_input_iterator_tIbNSB_6detail15normal_iteratorINSB_10device_ptrIcEEEENSK_10functional5actorINSP_9compositeIJNSP_16operator_adaptorINS7_8equal_toIvEEEENSQ_INSP_8argumentILj0EEEEENSQ_INSP_5valueINSB_16device_referenceIcEEEEEEEEEEEEENSB_17counting_iteratorIlNSB_11use_defaultES18_S18_EEEEEEEySF_S9_NS7_10__identityEEEvT0_PT3_T1_NS0_13GridEvenShareIS1G_EET2_T4_E12temp_storage+112];
	and.b16  	%rs365, %rs426, 255;
	setp.eq.s16 	%p278, %rs365, 0;
	setp.eq.s16 	%p279, %rs364, 0;
	min.s64 	%rd377, %rd376, %rd422;
	selp.b16 	%rs366, %rs426, 1, %p279;
	selp.b16 	%rs426, %rs364, %rs366, %p278;
	selp.b64 	%rd378, %rd422, %rd377, %p279;
	selp.b64 	%rd422, %rd376, %rd378, %p278;
$L__BB8_76:
	setp.lt.s32 	%p280, %r4, 225;
	@%p280 bra 	$L__BB8_118;
	ld.shared.u8 	%rs367, [_ZZN3cub18CUB_300001_SM_10006detail6reduce18DeviceReduceKernelINS2_10policy_hubIN4cuda3std3__45tupleIJblEEEyN6thrust24THRUST_300001_SM_1000_NS8cuda_cub9__find_if7functorIS9_EEE10Policy1000ENSB_12zip_iteratorINS8_IJNSD_26transform_input_iterator_tIbNSB_6detail15normal_iteratorINSB_10device_ptrIcEEEENSK_10functional5actorINSP_9compositeIJNSP_16operator_adaptorINS7_8equal_toIvEEEENSQ_INSP_8argumentILj0EEEEENSQ_INSP_5valueINSB_16device_referenceIcEEEEEEEEEEEEENSB_17counting_iteratorIlNSB_11use_defaultES18_S18_EEEEEEEySF_S9_NS7_10__identityEEEvT0_PT3_T1_NS0_13GridEvenShareIS1G_EET2_T4_E12temp_storage+120];
	ld.shared.u64 	%rd379, [_ZZN3cub18CUB_300001_SM_10006detail6reduce18DeviceReduceKernelINS2_10policy_hubIN4cuda3std3__45tupleIJblEEEyN6thrust24THRUST_300001_SM_1000_NS8cuda_cub9__find_if7functorIS9_EEE10Policy1000ENSB_12zip_iteratorINS8_IJNSD_26transform_input_iterator_tIbNSB_6detail15normal_iteratorINSB_10device_ptrIcEEEENSK_10functional5actorINSP_9compositeIJNSP_16operator_adaptorINS7_8equal_toIvEEEENSQ_INSP_8argumentILj0EEEEENSQ_INSP_5valueINSB_16device_referenceIcEEEEEEEEEEEEENSB_17counting_iteratorIlNSB_11use_defaultES18_S18_EEEEEEEySF_S9_NS7_10__identityEEEvT0_PT3_T1_NS0_13GridEvenShareIS1G_EET2_T4_E12temp_storage+128];
	and.b16  	%rs368, %rs426, 255;
	setp.eq.s16 	%p281, %rs368, 0;
	setp.eq.s16 	%p282, %rs367, 0;
	min.s64 	%rd380, %rd379, %rd422;
	selp.b16 	%rs369, %rs426, 1, %p282;
	selp.b16 	%rs426, %rs367, %rs369, %p281;
	selp.b64 	%rd381, %rd422, %rd380, %p282;
	selp.b64 	%rd422, %rd379, %rd381, %p281;
	bra.uni 	$L__BB8_118;
$L__BB8_78:
	mov.u32 	%r26, %tid.x;
	cvta.to.global.u64 	%rd123, %rd120;
	add.s64 	%rd124, %rd121, %rd8;
	ld.global.u8 	%rs95, [%rd123];
	cvt.u64.u32 	%rd78, %r26;
	add.s64 	%rd125, %rd78, %rd8;
	add.s64 	%rd126, %rd2, %rd125;
	ld.global.u8 	%rs97, [%rd126];
	setp.eq.s16 	%p2, %rs97, %rs95;
	add.s32 	%r49, %r26, 256;
	cvt.u64.u32 	%rd127, %r49;
	ld.global.u8 	%rs98, [%rd126+256];
	setp.eq.s16 	%p3, %rs98, %rs95;
	add.s32 	%r50, %r26, 512;
	cvt.u64.u32 	%rd128, %r50;
	add.s64 	%rd129, %rd124, %rd128;
	ld.global.u8 	%rs101, [%rd126+512];
	setp.eq.s16 	%p4, %rs101, %rs95;
	add.s64 	%rd130, %rd129, 256;
	ld.global.u8 	%rs102, [%rd126+768];
	setp.eq.s16 	%p6, %rs102, %rs95;
	or.pred  	%p8, %p2, %p3;
	selp.b64 	%rd131, %rd78, %rd127, %p2;
	add.s64 	%rd132, %rd124, %rd131;
	min.s64 	%rd133, %rd129, %rd132;
	selp.b64 	%rd134, %rd133, %rd132, %p4;
	or.pred  	%p9, %p8, %p4;
	selp.b64 	%rd135, %rd134, %rd129, %p8;
	min.s64 	%rd136, %rd130, %rd135;
	selp.b64 	%rd137, %rd136, %rd135, %p6;
	or.pred  	%p10, %p9, %p6;
	selp.u16 	%rs426, 1, 0, %p10;
	selp.b64 	%rd422, %rd137, %rd130, %p9;
	setp.lt.u64 	%p11, %rd9, %rd7;
	@%p11 bra 	$L__BB8_94;
	cvt.u32.u64 	%r52, %rd7;
	cvt.u32.u64 	%r53, %rd8;
	cvt.u32.u64 	%r27, %rd1;
	not.b32 	%r54, %r26;
	add.s32 	%r55, %r54, %r27;
	sub.s32 	%r56, %r55, %r52;
	sub.s32 	%r446, %r56, %r53;
	mov.b32 	%r447, 0;
	mov.u64 	%rd439, %rd8;
$L__BB8_80:
	add.s64 	%rd439, %rd439, %rd7;
	add.s64 	%rd138, %rd1, -1024;
	setp.gt.u64 	%p12, %rd439, %rd138;
	@%p12 bra 	$L__BB8_82;
	cvt.u32.u64 	%r57, %rd7;
	add.s64 	%rd139, %rd439, %rd78;
	add.s64 	%rd140, %rd2, %rd139;
	add.s64 	%rd141, %rd139, %rd121;
	ld.global.u8 	%rs103, [%rd140];
	setp.eq.s16 	%p13, %rs103, %rs95;
	add.s64 	%rd142, %rd141, 256;
	ld.global.u8 	%rs105, [%rd140+256];
	setp.eq.s16 	%p14, %rs105, %rs95;
	selp.u16 	%rs106, 1, 0, %p14;
	add.s64 	%rd143, %rd141, 512;
	ld.global.u8 	%rs107, [%rd140+512];
	setp.eq.s16 	%p15, %rs107, %rs95;
	selp.u16 	%rs108, 1, 0, %p15;
	add.s64 	%rd144, %rd141, 768;
	ld.global.u8 	%rs109, [%rd140+768];
	setp.eq.s16 	%p16, %rs109, %rs95;
	selp.u16 	%rs110, 1, 0, %p16;
	and.b16  	%rs111, %rs426, 255;
	setp.eq.s16 	%p17, %rs111, 0;
	selp.u16 	%rs112, 1, 0, %p13;
	min.s64 	%rd145, %rd141, %rd422;
	selp.b16 	%rs113, 1, %rs426, %p13;
	selp.b64 	%rd146, %rd145, %rd422, %p13;
	selp.b16 	%rs114, %rs112, %rs113, %p17;
	and.b16  	%rs115, %rs114, 255;
	selp.b64 	%rd147, %rd141, %rd146, %p17;
	setp.eq.s16 	%p18, %rs115, 0;
	min.s64 	%rd148, %rd142, %rd147;
	selp.b16 	%rs116, 1, %rs114, %p14;
	selp.b64 	%rd149, %rd148, %rd147, %p14;
	selp.b16 	%rs117, %rs106, %rs116, %p18;
	and.b16  	%rs118, %rs117, 255;
	selp.b64 	%rd150, %rd142, %rd149, %p18;
	setp.eq.s16 	%p19, %rs118, 0;
	min.s64 	%rd151, %rd143, %rd150;
	selp.b16 	%rs119, 1, %rs117, %p15;
	selp.b64 	%rd152, %rd151, %rd150, %p15;
	selp.b16 	%rs120, %rs108, %rs119, %p19;
	and.b16  	%rs121, %rs120, 255;
	selp.b64 	%rd153, %rd143, %rd152, %p19;
	setp.eq.s16 	%p20, %rs121, 0;
	min.s64 	%rd154, %rd144, %rd153;
	selp.b16 	%rs122, 1, %rs120, %p16;
	selp.b64 	%rd155, %rd154, %rd153, %p16;
	selp.b16 	%rs426, %rs110, %rs122, %p20;
	selp.b64 	%rd422, %rd144, %rd155, %p20;
	sub.s64 	%rd156, %rd1, %rd439;
	setp.lt.u64 	%p21, %rd156, %rd7;
	add.s32 	%r447, %r447, 1;
	sub.s32 	%r446, %r446, %r57;
	@%p21 bra 	$L__BB8_94;
	bra.uni 	$L__BB8_80;
$L__BB8_82:
	setp.le.u64 	%p22, %rd1, %rd439;
	cvt.u32.u64 	%r58, %rd439;
	cvt.u32.u64 	%r59, %rd1;
	sub.s32 	%r60, %r59, %r58;
	setp.ge.s32 	%p23, %r26, %r60;
	or.pred  	%p24, %p22, %p23;
	@%p24 bra 	$L__BB8_94;
	cvt.u32.u64 	%r62, %rd8;
	cvt.u32.u64 	%r63, %rd7;
	not.b32 	%r64, %r26;
	add.s32 	%r33, %r64, %r27;
	add.s32 	%r65, %r63, %r62;
	sub.s32 	%r66, %r33, %r65;
	mul.lo.s32 	%r67, %r1, %r447;
	shl.b32 	%r68, %r67, 10;
	sub.s32 	%r69, %r66, %r68;
	shr.u32 	%r70, %r69, 8;
	add.s32 	%r34, %r70, 1;
	and.b32  	%r35, %r34, 7;
	setp.lt.u32 	%p25, %r69, 1792;
	mov.u32 	%r450, %r26;
	@%p25 bra 	$L__BB8_86;
	shr.u32 	%r71, %r446, 8;
	add.s32 	%r72, %r71, 1;
	and.b32  	%r73, %r72, 33554424;
	neg.s32 	%r448, %r73;
	mov.u32 	%r450, %r26;
$L__BB8_85:
	.pragma "nounroll";
	cvt.u64.u32 	%rd158, %r450;
	add.s64 	%rd159, %rd439, %rd158;
	add.s64 	%rd160, %rd2, %rd159;
	add.s64 	%rd161, %rd159, %rd121;
	ld.global.u8 	%rs124, [%rd160];
	setp.eq.s16 	%p26, %rs124, %rs95;
	selp.u16 	%rs126, 1, 0, %p26;
	and.b16  	%rs127, %rs426, 255;
	setp.ne.s16 	%p28, %rs127, 0;
	and.pred  	%p29, %p28, %p26;
	min.s64 	%rd162, %rd161, %rd422;
	setp.eq.s16 	%p30, %rs127, 0;
	selp.b16 	%rs128, %rs126, %rs426, %p30;
	selp.b64 	%rd163, %rd161, %rd422, %p30;
	selp.b16 	%rs129, 1, %rs128, %p29;
	and.b16  	%rs130, %rs129, 255;
	selp.b64 	%rd164, %rd162, %rd163, %p29;
	add.s64 	%rd165, %rd161, 256;
	ld.global.u8 	%rs131, [%rd160+256];
	setp.eq.s16 	%p31, %rs131, %rs95;
	selp.u16 	%rs132, 1, 0, %p31;
	setp.ne.s16 	%p33, %rs130, 0;
	and.pred  	%p34, %p33, %p31;
	min.s64 	%rd166, %rd165, %rd164;
	setp.eq.s16 	%p35, %rs130, 0;
	selp.b16 	%rs133, %rs132, %rs129, %p35;
	selp.b64 	%rd167, %rd165, %rd164, %p35;
	selp.b16 	%rs134, 1, %rs133, %p34;
	and.b16  	%rs135, %rs134, 255;
	selp.b64 	%rd168, %rd166, %rd167, %p34;
	add.s64 	%rd169, %rd161, 512;
	ld.global.u8 	%rs136, [%rd160+512];
	setp.eq.s16 	%p36, %rs136, %rs95;
	selp.u16 	%rs137, 1, 0, %p36;
	setp.ne.s16 	%p38, %rs135, 0;
	and.pred  	%p39, %p38, %p36;
	min.s64 	%rd170, %rd169, %rd168;
	setp.eq.s16 	%p40, %rs135, 0;
	selp.b16 	%rs138, %rs137, %rs134, %p40;
	selp.b64 	%rd171, %rd169, %rd168, %p40;
	selp.b16 	%rs139, 1, %rs138, %p39;
	and.b16  	%rs140, %rs139, 255;
	selp.b64 	%rd172, %rd170, %rd171, %p39;
	add.s64 	%rd173, %rd161, 768;
	ld.global.u8 	%rs141, [%rd160+768];
	setp.eq.s16 	%p41, %rs141, %rs95;
	selp.u16 	%rs142, 1, 0, %p41;
	setp.ne.s16 	%p43, %rs140, 0;
	and.pred  	%p44, %p43, %p41;
	min.s64 	%rd174, %rd173, %rd172;
	setp.eq.s16 	%p45, %rs140, 0;
	selp.b16 	%rs143, %rs142, %rs139, %p45;
	selp.b64 	%rd175, %rd173, %rd172, %p45;
	selp.b16 	%rs144, 1, %rs143, %p44;
	and.b16  	%rs145, %rs144, 255;
	selp.b64 	%rd176, %rd174, %rd175, %p44;
	add.s64 	%rd177, %rd161, 1024;
	ld.global.u8 	%rs146, [%rd160+1024];
	setp.eq.s16 	%p46, %rs146, %rs95;
	selp.u16 	%rs147, 1, 0, %p46;
	setp.ne.s16 	%p48, %rs145, 0;
	and.pred  	%p49, %p48, %p46;
	min.s64 	%rd178, %rd177, %rd176;
	setp.eq.s16 	%p50, %rs145, 0;
	selp.b16 	%rs148, %rs147, %rs144, %p50;
	selp.b64 	%rd179, %rd177, %rd176, %p50;
	selp.b16 	%rs149, 1, %rs148, %p49;
	and.b16  	%rs150, %rs149, 255;
	selp.b64 	%rd180, %rd178, %rd179, %p49;
	add.s64 	%rd181, %rd161, 1280;
	ld.global.u8 	%rs151, [%rd160+1280];
	setp.eq.s16 	%p51, %rs151, %rs95;
	selp.u16 	%rs152, 1, 0, %p51;
	setp.ne.s16 	%p53, %rs150, 0;
	and.pred  	%p54, %p53, %p51;
	min.s64 	%rd182, %rd181, %rd180;
	setp.eq.s16 	%p55, %rs150, 0;
	selp.b16 	%rs153, %rs152, %rs149, %p55;
	selp.b64 	%rd183, %rd181, %rd180, %p55;
	selp.b16 	%rs154, 1, %rs153, %p54;
	and.b16  	%rs155, %rs154, 255;
	selp.b64 	%rd184, %rd182, %rd183, %p54;
	add.s64 	%rd185, %rd161, 1536;
	ld.global.u8 	%rs156, [%rd160+1536];
	setp.eq.s16 	%p56, %rs156, %rs95;
	selp.u16 	%rs157, 1, 0, %p56;
	setp.ne.s16 	%p58, %rs155, 0;
	and.pred  	%p59, %p58, %p56;
	min.s64 	%rd186, %rd185, %rd184;
	setp.eq.s16 	%p60, %rs155, 0;
	selp.b16 	%rs158, %rs157, %rs154, %p60;
	selp.b64 	%rd187, %rd185, %rd184, %p60;
	selp.b16 	%rs159, 1, %rs158, %p59;
	and.b16  	%rs160, %rs159, 255;
	selp.b64 	%rd188, %rd186, %rd187, %p59;
	add.s64 	%rd189, %rd161, 1792;
	ld.global.u8 	%rs161, [%rd160+1792];
	setp.eq.s16 	%p61, %rs161, %rs95;
	selp.u16 	%rs162, 1, 0, %p61;
	setp.ne.s16 	%p63, %rs160, 0;
	and.pred  	%p64, %p63, %p61;
	min.s64 	%rd190, %rd189, %rd188;
	setp.eq.s16 	%p65, %rs160, 0;
	selp.b16 	%rs163, %rs162, %rs159, %p65;
	selp.b64 	%rd191, %rd189, %rd188, %p65;
	selp.b16 	%rs426, 1, %rs163, %p64;
	selp.b64 	%rd422, %rd190, %rd191, %p64;
	add.s32 	%r450, %r450, 2048;
	add.s32 	%r448, %r448, 8;
	setp.ne.s32 	%p66, %r448, 0;
	@%p66 bra 	$L__BB8_85;
$L__BB8_86:
	setp.eq.s32 	%p67, %r35, 0;
	@%p67 bra 	$L__BB8_94;
	setp.lt.u32 	%p68, %r35, 4;
	@%p68 bra 	$L__BB8_89;
	cvt.u64.u32 	%rd193, %r450;
	add.s64 	%rd194, %rd439, %rd193;
	add.s64 	%rd195, %rd2, %rd194;
	add.s64 	%rd196, %rd194, %rd121;
	ld.global.u8 	%rs165, [%rd195];
	setp.eq.s16 	%p69, %rs165, %rs95;
	selp.u16 	%rs167, 1, 0, %p69;
	and.b16  	%rs168, %rs426, 255;
	setp.ne.s16 	%p71, %rs168, 0;
	and.pred  	%p72, %p71, %p69;
	min.s64 	%rd197, %rd196, %rd422;
	setp.eq.s16 	%p73, %rs168, 0;
	selp.b16 	%rs169, %rs167, %rs426, %p73;
	selp.b64 	%rd198, %rd196, %rd422, %p73;
	selp.b16 	%rs170, 1, %rs169, %p72;
	and.b16  	%rs171, %rs170, 255;
	selp.b64 	%rd199, %rd197, %rd198, %p72;
	add.s32 	%r74, %r450, 256;
	cvt.u64.u32 	%rd200, %r74;
	add.s64 	%rd201, %rd439, %rd200;
	add.s64 	%rd202, %rd201, %rd121;
	ld.global.u8 	%rs172, [%rd195+256];
	setp.eq.s16 	%p74, %rs172, %rs95;
	selp.u16 	%rs173, 1, 0, %p74;
	setp.ne.s16 	%p76, %rs171, 0;
	and.pred  	%p77, %p76, %p74;
	min.s64 	%rd203, %rd202, %rd199;
	setp.eq.s16 	%p78, %rs171, 0;
	selp.b16 	%rs174, %rs173, %rs170, %p78;
	selp.b64 	%rd204, %rd202, %rd199, %p78;
	selp.b16 	%rs175, 1, %rs174, %p77;
	and.b16  	%rs176, %rs175, 255;
	selp.b64 	%rd205, %rd203, %rd204, %p77;
	add.s32 	%r75, %r450, 512;
	cvt.u64.u32 	%rd206, %r75;
	add.s64 	%rd207, %rd439, %rd206;
	add.s64 	%rd208, %rd207, %rd121;
	ld.global.u8 	%rs177, [%rd195+512];
	setp.eq.s16 	%p79, %rs177, %rs95;
	selp.u16 	%rs178, 1, 0, %p79;
	setp.ne.s16 	%p81, %rs176, 0;
	and.pred  	%p82, %p81, %p79;
	min.s64 	%rd209, %rd208, %rd205;
	setp.eq.s16 	%p83, %rs176, 0;
	selp.b16 	%rs179, %rs178, %rs175, %p83;
	selp.b64 	%rd210, %rd208, %rd205, %p83;
	selp.b16 	%rs180, 1, %rs179, %p82;
	and.b16  	%rs181, %rs180, 255;
	selp.b64 	%rd211, %rd209, %rd210, %p82;
	add.s32 	%r76, %r450, 768;
	cvt.u64.u32 	%rd212, %r76;
	add.s64 	%rd213, %rd439, %rd212;
	add.s64 	%rd214, %rd213, %rd121;
	ld.global.u8 	%rs182, [%rd195+768];
	setp.eq.s16 	%p84, %rs182, %rs95;
	selp.u16 	%rs183, 1, 0, %p84;
	setp.ne.s16 	%p86, %rs181, 0;
	and.pred  	%p87, %p86, %p84;
	min.s64 	%rd215, %rd214, %rd211;
	setp.eq.s16 	%p88, %rs181, 0;
	selp.b16 	%rs184, %rs183, %rs180, %p88;
	selp.b64 	%rd216, %rd214, %rd211, %p88;
	selp.b16 	%rs426, 1, %rs184, %p87;
	selp.b64 	%rd422, %rd215, %rd216, %p87;
	add.s32 	%r450, %r450, 1024;
$L__BB8_89:
	and.b32  	%r77, %r34, 3;
	setp.eq.s32 	%p89, %r77, 0;
	@%p89 bra 	$L__BB8_94;
	setp.eq.s32 	%p90, %r77, 1;
	@%p90 bra 	$L__BB8_92;
	cvt.u64.u32 	%rd218, %r450;
	add.s64 	%rd219, %rd439, %rd218;
	add.s64 	%rd220, %rd2, %rd219;
	add.s64 	%rd221, %rd219, %rd121;
	ld.global.u8 	%rs186, [%rd220];
	setp.eq.s16 	%p91, %rs186, %rs95;
	selp.u16 	%rs188, 1, 0, %p91;
	and.b16  	%rs189, %rs426, 255;
	setp.ne.s16 	%p93, %rs189, 0;
	and.pred  	%p94, %p93, %p91;
	min.s64 	%rd222, %rd221, %rd422;
	setp.eq.s16 	%p95, %rs189, 0;
	selp.b16 	%rs190, %rs188, %rs426, %p95;
	selp.b64 	%rd223, %rd221, %rd422, %p95;
	selp.b16 	%rs191, 1, %rs190, %p94;
	and.b16  	%rs192, %rs191, 255;
	selp.b64 	%rd224, %rd222, %rd223, %p94;
	add.s32 	%r78, %r450, 256;
	cvt.u64.u32 	%rd225, %r78;
	add.s64 	%rd226, %rd439, %rd225;
	add.s64 	%rd227, %rd226, %rd121;
	ld.global.u8 	%rs193, [%rd220+256];
	setp.eq.s16 	%p96, %rs193, %rs95;
	selp.u16 	%rs194, 1, 0, %p96;
	setp.ne.s16 	%p98, %rs192, 0;
	and.pred  	%p99, %p98, %p96;
	min.s64 	%rd228, %rd227, %rd224;
	setp.eq.s16 	%p100, %rs192, 0;
	selp.b16 	%rs195, %rs194, %rs191, %p100;
	selp.b64 	%rd229, %rd227, %rd224, %p100;
	selp.b16 	%rs426, 1, %rs195, %p99;
	selp.b64 	%rd422, %rd228, %rd229, %p99;
	add.s32 	%r450, %r450, 512;
$L__BB8_92:
	and.b32  	%r79, %r33, 256;
	setp.ne.s32 	%p101, %r79, 0;
	@%p101 bra 	$L__BB8_94;
	cvt.u64.u32 	%rd230, %r450;
	add.s64 	%rd231, %rd439, %rd230;
	add.s64 	%rd232, %rd2, %rd231;
	add.s64 	%rd233, %rd231, %rd121;
	ld.global.u8 	%rs196, [%rd232];
	setp.eq.s16 	%p102, %rs196, %rs95;
	selp.u16 	%rs198, 1, 0, %p102;
	and.b16  	%rs199, %rs426, 255;
	setp.ne.s16 	%p104, %rs199, 0;
	and.pred  	%p105, %p104, %p102;
	min.s64 	%rd234, %rd233, %rd422;
	setp.eq.s16 	%p106, %rs199, 0;
	selp.b16 	%rs200, %rs198, %rs426, %p106;
	selp.b64 	%rd235, %rd233, %rd422, %p106;
	selp.b16 	%rs426, 1, %rs200, %p105;
	selp.b64 	%rd422, %rd234, %rd235, %p105;
$L__BB8_94:
	// begin inline asm
	mov.u32 %r80, %laneid;
	// end inline asm
	cvt.u32.u16 	%r101, %rs426;
	and.b32  	%r82, %r101, 255;
	mov.b32 	%r98, 1;
	mov.b32 	%r99, 31;
	mov.b32 	%r100, -1;
	// begin inline asm
	shfl.sync.down.b32 %r81, %r82, %r98, %r99, %r100;
	// end inline asm
	// begin inline asm
	shfl.sync.down.b32 %r86, %r87, %r98, %r99, %r100;
	// end inline asm
	mov.b64 	{%r92, %r97}, %rd422;
	// begin inline asm
	shfl.sync.down.b32 %r91, %r92, %r98, %r99, %r100;
	// end inline asm
	// begin inline asm
	shfl.sync.down.b32 %r96, %r97, %r98, %r99, %r100;
	// end inline asm
	mov.b64 	%rd97, {%r91, %r96};
	cvt.u16.u32 	%rs76, %r81;
	setp.gt.s32 	%p107, %r80, 30;
	@%p107 bra 	$L__BB8_98;
	and.b16  	%rs201, %rs426, 255;
	setp.eq.s16 	%p108, %rs201, 0;
	and.b16  	%rs202, %rs76, 255;
	setp.eq.s16 	%p109, %rs202, 0;
	or.pred  	%p110, %p108, %p109;
	@%p110 bra 	$L__BB8_97;
	min.s64 	%rd422, %rd97, %rd422;
	mov.b16 	%rs426, 1;
	bra.uni 	$L__BB8_98;
$L__BB8_97:
	setp.eq.s16 	%p111, %rs201, 0;
	selp.b16 	%rs426, %rs76, %rs426, %p111;
	selp.b64 	%rd422, %rd97, %rd422, %p111;
$L__BB8_98:
	cvt.u32.u16 	%r122, %rs426;
	and.b32  	%r103, %r122, 255;
	mov.b32 	%r119, 2;
	mov.b32 	%r120, 31;
	mov.b32 	%r121, -1;
	// begin inline asm
	shfl.sync.down.b32 %r102, %r103, %r119, %r120, %r121;
	// end inline asm
	// begin inline asm
	shfl.sync.down.b32 %r107, %r108, %r119, %r120, %r121;
	// end inline asm
	mov.b64 	{%r113, %r118}, %rd422;
	// begin inline asm
	shfl.sync.down.b32 %r112, %r113, %r119, %r120, %r121;
	// end inline asm
	// begin inline asm
	shfl.sync.down.b32 %r117, %r118, %r119, %r120, %r121;
	// end inline asm
	mov.b64 	%rd101, {%r112, %r117};
	cvt.u16.u32 	%rs79, %r102;
	setp.gt.s32 	%p112, %r80, 29;
	@%p112 bra 	$L__BB8_102;
	and.b16  	%rs205, %rs426, 255;
	setp.eq.s16 	%p113, %rs205, 0;
	and.b16  	%rs206, %rs79, 255;
	setp.eq.s16 	%p114, %rs206, 0;
	or.pred  	%p115, %p113, %p114;
	@%p115 bra 	$L__BB8_101;
	min.s64 	%rd422, %rd101, %rd422;
	mov.b16 	%rs426, 1;
	bra.uni 	$L__BB8_102;
$L__BB8_101:
	setp.eq.s16 	%p116, %rs205, 0;
	selp.b16 	%rs426, %rs79, %rs426, %p116;
	selp.b64 	%rd422, %rd101, %rd422, %p116;
$L__BB8_102:
	cvt.u32.u16 	%r143, %rs426;
	and.b32  	%r124, %r143, 255;
	mov.b32 	%r140, 4;
	mov.b32 	%r141, 31;
	mov.b32 	%r142, -1;
	// begin inline asm
	shfl.sync.down.b32 %r123, %r124, %r140, %r141, %r142;
	// end inline asm
	// begin inline asm
	shfl.sync.down.b32 %r128, %r129, %r140, %r141, %r142;
	// end inline asm
	mov.b64 	{%r134, %r139}, %rd422;
	// begin inline asm
	shfl.sync.down.b32 %r133, %r134, %r140, %r141, %r142;
	// end inline asm
	// begin inline asm
	shfl.sync.down.b32 %r138, %r139, %r140, %r141, %r142;
	// end inline asm
	mov.b64 	%rd105, {%r133, %r138};
	cvt.u16.u32 	%rs82, %r123;
	setp.gt.s32 	%p117, %r80, 27;
	@%p117 bra 	$L__BB8_106;
	and.b16  	%rs209, %rs426, 255;
	setp.eq.s16 	%p118, %rs209, 0;
	and.b16  	%rs210, %rs82, 255;
	setp.eq.s16 	%p119, %rs210, 0;
	or.pred  	%p120, %p118, %p119;
	@%p120 bra 	$L__BB8_105;
	min.s64 	%rd422, %rd105, %rd422;
	mov.b16 	%rs426, 1;
	bra.uni 	$L__BB8_106;
$L__BB8_105:
	setp.eq.s16 	%p121, %rs209, 0;
	selp.b16 	%rs426, %rs82, %rs426, %p121;
	selp.b64 	%rd422, %rd105, %rd422, %p121;
$L__BB8_106:
	cvt.u32.u16 	%r164, %rs426;
	and.b32  	%r145, %r164, 255;
	mov.b32 	%r161, 8;
	mov.b32 	%r162, 31;
	mov.b32 	%r163, -1;
	// begin inline asm
	shfl.sync.down.b32 %r144, %r145, %r161, %r162, %r163;
	// end inline asm
	// begin inline asm
	shfl.sync.down.b32 %r149, %r150, %r161, %r162, %r163;
	// end inline asm
	mov.b64 	{%r155, %r160}, %rd422;
	// begin inline asm
	shfl.sync.down.b32 %r154, %r155, %r161, %r162, %r163;
	// end inline asm
	// begin inline asm
	shfl.sync.down.b32 %r159, %r160, %r161, %r162, %r163;
	// end inline asm
	mov.b64 	%rd109, {%r154, %r159};
	cvt.u16.u32 	%rs85, %r144;
	setp.gt.s32 	%p122, %r80, 23;
	@%p122 bra 	$L__BB8_110;
	and.b16  	%rs213, %rs426, 255;
	setp.eq.s16 	%p123, %rs213, 0;
	and.b16  	%rs214, %rs85, 255;
	setp.eq.s16 	%p124, %rs214, 0;
	or.pred  	%p125, %p123, %p124;
	@%p125 bra 	$L__BB8_109;
	min.s64 	%rd422, %rd109, %rd422;
	mov.b16 	%rs426, 1;
	bra.uni 	$L__BB8_110;
$L__BB8_109:
	setp.eq.s16 	%p126, %rs213, 0;
	selp.b16 	%rs426, %rs85, %rs426, %p126;
	selp.b64 	%rd422, %rd109, %rd422, %p126;
$L__BB8_110:
	cvt.u32.u16 	%r185, %rs426;
	and.b32  	%r166, %r185, 255;
	mov.b32 	%r182, 16;
	mov.b32 	%r183, 31;
	mov.b32 	%r184, -1;
	// begin inline asm
	shfl.sync.down.b32 %r165, %r166, %r182, %r183, %r184;
	// end inline asm
	// begin inline asm
	shfl.sync.down.b32 %r170, %r171, %r182, %r183, %r184;
	// end inline asm
	mov.b64 	{%r176, %r181}, %rd422;
	// begin inline asm
	shfl.sync.down.b32 %r175, %r176, %r182, %r183, %r184;
	// end inline asm
	// begin inline asm
	shfl.sync.down.b32 %r180, %r181, %r182, %r183, %r184;
	// end inline asm
	mov.b64 	%rd113, {%r175, %r180};
	cvt.u16.u32 	%rs88, %r165;
	setp.gt.s32 	%p127, %r80, 15;
	@%p127 bra 	$L__BB8_114;
	and.b16  	%rs217, %rs426, 255;
	setp.eq.s16 	%p128, %rs217, 0;
	and.b16  	%rs218, %rs88, 255;
	setp.eq.s16 	%p129, %rs218, 0;
	or.pred  	%p130, %p128, %p129;
	@%p130 bra 	$L__BB8_113;
	min.s64 	%rd422, %rd113, %rd422;
	mov.b16 	%rs426, 1;
	bra.uni 	$L__BB8_114;
$L__BB8_113:
	setp.eq.s16 	%p131, %rs217, 0;
	selp.b16 	%rs426, %rs88, %rs426, %p131;
	selp.b64 	%rd422, %rd113, %rd422, %p131;
$L__BB8_114:
	setp.ne.s32 	%p132, %r80, 0;
	@%p132 bra 	$L__BB8_116;
	shr.u32 	%r186, %r26, 1;
	and.b32  	%r187, %r186, 496;
	mov.u32 	%r188, _ZZN3cub18CUB_300001_SM_10006detail6reduce18DeviceReduceKernelINS2_10policy_hubIN4cuda3std3__45tupleIJblEEEyN6thrust24THRUST_300001_SM_1000_NS8cuda_cub9__find_if7functorIS9_EEE10Policy1000ENSB_12zip_iteratorINS8_IJNSD_26transform_input_iterator_tIbNSB_6detail15normal_iteratorINSB_10device_ptrIcEEEENSK_10functional5actorINSP_9compositeIJNSP_16operator_adaptorINS7_8equal_toIvEEEENSQ_INSP_8argumentILj0EEEEENSQ_INSP_5valueINSB_16device_referenceIcEEEEEEEEEEEEENSB_17counting_iteratorIlNSB_11use_defaultES18_S18_EEEEEEEySF_S9_NS7_10__identityEEEvT0_PT3_T1_NS0_13GridEvenShareIS1G_EET2_T4_E12temp_storage;
	add.s32 	%r189, %r188, %r187;
	st.shared.u8 	[%r189+8], %rs426;
	st.shared.u64 	[%r189+16], %rd422;
$L__BB8_116:
	bar.sync 	0;
	setp.ne.s32 	%p133, %r26, 0;
	@%p133 bra 	$L__BB8_118;
	ld.shared.u8 	%rs221, [_ZZN3cub18CUB_300001_SM_10006detail6reduce18DeviceReduceKernelINS2_10policy_hubIN4cuda3std3__45tupleIJblEEEyN6thrust24THRUST_300001_SM_1000_NS8cuda_cub9__find_if7functorIS9_EEE10Policy1000ENSB_12zip_iteratorINS8_IJNSD_26transform_input_iterator_tIbNSB_6detail15normal_iteratorINSB_10device_ptrIcEEEENSK_10functional5actorINSP_9compositeIJNSP_16operator_adaptorINS7_8equal_toIvEEEENSQ_INSP_8argumentILj0EEEEENSQ_INSP_5valueINSB_16device_referenceIcEEEEEEEEEEEEENSB_17counting_iteratorIlNSB_11use_defaultES18_S18_EEEEEEEySF_S9_NS7_10__identityEEEvT0_PT3_T1_NS0_13GridEvenShareIS1G_EET2_T4_E12temp_storage+24];
	ld.shared.u64 	%rd236, [_ZZN3cub18CUB_300001_SM_10006detail6reduce18DeviceReduceKernelINS2_10policy_hubIN4cuda3std3__45tupleIJblEEEyN6thrust24THRUST_300001_SM_1000_NS8cuda_cub9__find_if7functorIS9_EEE10Policy1000ENSB_12zip_iteratorINS8_IJNSD_26transform_input_iterator_tIbNSB_6detail15normal_iteratorINSB_10device_ptrIcEEEENSK_10functional5actorINSP_9compositeIJNSP_16operator_adaptorINS7_8equal_toIvEEEENSQ_INSP_8argumentILj0EEEEENSQ_INSP_5valueINSB_16device_referenceIcEEEEEEEEEEEEENSB_17counting_iteratorIlNSB_11use_defaultES18_S18_EEEEEEEySF_S9_NS7_10__identityEEEvT0_PT3_T1_NS0_13GridEvenShareIS1G_EET2_T4_E12temp_storage+32];
	and.b16  	%rs222, %rs426, 255;
	setp.eq.s16 	%p134, %rs222, 0;
	setp.eq.s16 	%p135, %rs221, 0;
	min.s64 	%rd237, %rd236, %rd422;
	selp.b16 	%rs223, %rs426, 1, %p135;
	selp.b16 	%rs224, %rs221, %rs223, %p134;
	and.b16  	%rs225, %rs224, 255;
	selp.b64 	%rd238, %rd422, %rd237, %p135;
	selp.b64 	%rd239, %rd236, %rd238, %p134;
	ld.shared.u8 	%rs226, [_ZZN3cub18CUB_300001_SM_10006detail6reduce18DeviceReduceKernelINS2_10policy_hubIN4cuda3std3__45tupleIJblEEEyN6thrust24THRUST_300001_SM_1000_NS8cuda_cub9__find_if7functorIS9_EEE10Policy1000ENSB_12zip_iteratorINS8_IJNSD_26transform_input_iterator_tIbNSB_6detail15normal_iteratorINSB_10device_ptrIcEEEENSK_10functional5actorINSP_9compositeIJNSP_16operator_adaptorINS7_8equal_toIvEEEENSQ_INSP_8argumentILj0EEEEENSQ_INSP_5valueINSB_16device_referenceIcEEEEEEEEEEEEENSB_17counting_iteratorIlNSB_11use_defaultES18_S18_EEEEEEEySF_S9_NS7_10__identityEEEvT0_PT3_T1_NS0_13GridEvenShareIS1G_EET2_T4_E12temp_storage+40];
	ld.shared.u64 	%rd240, [_ZZN3cub18CUB_300001_SM_10006detail6reduce18DeviceReduceKernelINS2_10policy_hubIN4cuda3std3__45tupleIJblEEEyN6thrust24THRUST_300001_SM_1000_NS8cuda_cub9__find_if7functorIS9_EEE10Policy1000ENSB_12zip_iteratorINS8_IJNSD_26transform_input_iterator_tIbNSB_6detail15normal_iteratorINSB_10device_ptrIcEEEENSK_10functional5actorINSP_9compositeIJNSP_16operator_adaptorINS7_8equal_toIvEEEENSQ_INSP_8argumentILj0EEEEENSQ_INSP_5valueINSB_16device_referenceIcEEEEEEEEEEEEENSB_17counting_iteratorIlNSB_11use_defaultES18_S18_EEEEEEEySF_S9_NS7_10__identityEEEvT0_PT3_T1_NS0_13GridEvenShareIS1G_EET2_T4_E12temp_storage+48];
	setp.eq.s16 	%p136, %rs225, 0;
	setp.eq.s16 	%p137, %rs226, 0;
	min.s64 	%rd241, %rd240, %rd239;
	selp.b16 	%rs227, %rs224, 1, %p137;
	selp.b16 	%rs228, %rs226, %rs227, %p136;
	and.b16  	%rs229, %rs228, 255;
	selp.b64 	%rd242, %rd239, %rd241, %p137;
	selp.b64 	%rd243, %rd240, %rd242, %p136;
	ld.shared.u8 	%rs230, [_ZZN3cub18CUB_300001_SM_10006detail6reduce18DeviceReduceKernelINS2_10policy_hubIN4cuda3std3__45tupleIJblEEEyN6thrust24THRUST_300001_SM_1000_NS8cuda_cub9__find_if7functorIS9_EEE10Policy1000ENSB_12zip_iteratorINS8_IJNSD_26transform_input_iterator_tIbNSB_6detail15normal_iteratorINSB_10device_ptrIcEEEENSK_10functional5actorINSP_9compositeIJNSP_16operator_adaptorINS7_8equal_toIvEEEENSQ_INSP_8argumentILj0EEEEENSQ_INSP_5valueINSB_16device_referenceIcEEEEEEEEEEEEENSB_17counting_iteratorIlNSB_11use_defaultES18_S18_EEEEEEEySF_S9_NS7_10__identityEEEvT0_PT3_T1_NS0_13GridEvenShareIS1G_EET2_T4_E12temp_storage+56];
	ld.shared.u64 	%rd244, [_ZZN3cub18CUB_300001_SM_10006detail6reduce18DeviceReduceKernelINS2_10policy_hubIN4cuda3std3__45tupleIJblEEEyN6thrust24THRUST_300001_SM_1000_NS8cuda_cub9__find_if7functorIS9_EEE10Policy1000ENSB_12zip_iteratorINS8_IJNSD_26transform_input_iterator_tIbNSB_6detail15normal_iteratorINSB_10device_ptrIcEEEENSK_10functional5actorINSP_9compositeIJNSP_16operator_adaptorINS7_8equal_toIvEEEENSQ_INSP_8argumentILj0EEEEENSQ_INSP_5valueINSB_16device_referenceIcEEEEEEEEEEEEENSB_17counting_iteratorIlNSB_11use_defaultES18_S18_EEEEEEEySF_S9_NS7_10__identityEEEvT0_PT3_T1_NS0_13GridEvenShareIS1G_EET2_T4_E12temp_storage+64];
	setp.eq.s16 	%p138, %rs229, 0;
	setp.eq.s16 	%p139, %rs230, 0;
	min.s64 	%rd245, %rd244, %rd243;
	selp.b16 	%rs231, %rs228, 1, %p139;
	selp.b16 	%rs232, %rs230, %rs231, %p138;
	and.b16  	%rs233, %rs232, 255;
	selp.b64 	%rd246, %rd243, %rd245, %p139;
	selp.b64 	%rd247, %rd244, %rd246, %p138;
	ld.shared.u8 	%rs234, [_ZZN3cub18CUB_300001_SM_10006detail6reduce18DeviceReduceKernelINS2_10policy_hubIN4cuda3std3__45tupleIJblEEEyN6thrust24THRUST_300001_SM_1000_NS8cuda_cub9__find_if7functorIS9_EEE10Policy1000ENSB_12zip_iteratorINS8_IJNSD_26transform_input_iterator_tIbNSB_6detail15normal_iteratorINSB_10device_ptrIcEEEENSK_10functional5actorINSP_9compositeIJNSP_16operator_adaptorINS7_8equal_toIvEEEENSQ_INSP_8argumentILj0EEEEENSQ_INSP_5valueINSB_16device_referenceIcEEEEEEEEEEEEENSB_17counting_iteratorIlNSB_11use_defaultES18_S18_EEEEEEEySF_S9_NS7_10__identityEEEvT0_PT3_T1_NS0_13GridEvenShareIS1G_EET2_T4_E12temp_storage+72];
	ld.shared.u64 	%rd248, [_ZZN3cub18CUB_300001_SM_10006detail6reduce18DeviceReduceKernelINS2_10policy_hubIN4cuda3std3__45tupleIJblEEEyN6thrust24THRUST_300001_SM_1000_NS8cuda_cub9__find_if7functorIS9_EEE10Policy1000ENSB_12zip_iteratorINS8_IJNSD_26transform_input_iterator_tIbNSB_6detail15normal_iteratorINSB_10device_ptrIcEEEENSK_10functional5actorINSP_9compositeIJNSP_16operator_adaptorINS7_8equal_toIvEEEENSQ_INSP_8argumentILj0EEEEENSQ_INSP_5valueINSB_16device_referenceIcEEEEEEEEEEEEENSB_17counting_iteratorIlNSB_11use_defaultES18_S18_EEEEEEEySF_S9_NS7_10__identityEEEvT0_PT3_T1_NS0_13GridEvenShareIS1G_EET2_T4_E12temp_storage+80];
	setp.eq.s16 	%p140, %rs233, 0;
	setp.eq.s16 	%p141, %rs234, 0;
	min.s64 	%rd249, %rd248, %rd247;
	selp.b16 	%rs235, %rs232, 1, %p141;
	selp.b16 	%rs236, %rs234, %rs235, %p140;
	and.b16  	%rs237, %rs236, 255;
	selp.b64 	%rd250, %rd247, %rd249, %p141;
	selp.b64 	%rd251, %rd248, %rd250, %p140;
	ld.shared.u8 	%rs238, [_ZZN3cub18CUB_300001_SM_10006detail6reduce18DeviceReduceKernelINS2_10policy_hubIN4cuda3std3__45tupleIJblEEEyN6thrust24THRUST_300001_SM_1000_NS8cuda_cub9__find_if7functorIS9_EEE10Policy1000ENSB_12zip_iteratorINS8_IJNSD_26transform_input_iterator_tIbNSB_6detail15normal_iteratorINSB_10device_ptrIcEEEENSK_10functional5actorINSP_9compositeIJNSP_16operator_adaptorINS7_8equal_toIvEEEENSQ_INSP_8argumentILj0EEEEENSQ_INSP_5valueINSB_16device_referenceIcEEEEEEEEEEEEENSB_17counting_iteratorIlNSB_11use_defaultES18_S18_EEEEEEEySF_S9_NS7_10__identityEEEvT0_PT3_T1_NS0_13GridEvenShareIS1G_EET2_T4_E12temp_storage+88];
	ld.shared.u64 	%rd252, [_ZZN3cub18CUB_300001_SM_10006detail6reduce18DeviceReduceKernelINS2_10policy_hubIN4cuda3std3__45tupleIJblEEEyN6thrust24THRUST_300001_SM_1000_NS8cuda_cub9__find_if7functorIS9_EEE10Policy1000ENSB_12zip_iteratorINS8_IJNSD_26transform_input_iterator_tIbNSB_6detail15normal_iteratorINSB_10device_ptrIcEEEENSK_10functional5actorINSP_9compositeIJNSP_16operator_adaptorINS7_8equal_toIvEEEENSQ_INSP_8argumentILj0EEEEENSQ_INSP_5valueINSB_16device_referenceIcEEEEEEEEEEEEENSB_17counting_iteratorIlNSB_11use_defaultES18_S18_EEEEEEEySF_S9_NS7_10__identityEEEvT0_PT3_T1_NS0_13GridEvenShareIS1G_EET2_T4_E12temp_storage+96];
	setp.eq.s16 	%p142, %rs237, 0;
	setp.eq.s16 	%p143, %rs238, 0;
	min.s64 	%rd253, %rd252, %rd251;
	selp.b16 	%rs239, %rs236, 1, %p143;
	selp.b16 	%rs240, %rs238, %rs239, %p142;
	and.b16  	%rs241, %rs240, 255;
	selp.b64 	%rd254, %rd251, %rd253, %p143;
	selp.b64 	%rd255, %rd252, %rd254, %p142;
	ld.shared.u8 	%rs242, [_ZZN3cub18CUB_300001_SM_10006detail6reduce18DeviceReduceKernelINS2_10policy_hubIN4cuda3std3__45tupleIJblEEEyN6thrust24THRUST_300001_SM_1000_NS8cuda_cub9__find_if7functorIS9_EEE10Policy1000ENSB_12zip_iteratorINS8_IJNSD_26transform_input_iterator_tIbNSB_6detail15normal_iteratorINSB_10device_ptrIcEEEENSK_10functional5actorINSP_9compositeIJNSP_16operator_adaptorINS7_8equal_toIvEEEENSQ_INSP_8argumentILj0EEEEENSQ_INSP_5valueINSB_16device_referenceIcEEEEEEEEEEEEENSB_17counting_iteratorIlNSB_11use_defaultES18_S18_EEEEEEEySF_S9_NS7_10__identityEEEvT0_PT3_T1_NS0_13GridEvenShareIS1G_EET2_T4_E12temp_storage+104];
	ld.shared.u64 	%rd256, [_ZZN3cub18CUB_300001_SM_10006detail6reduce18DeviceReduceKernelINS2_10policy_hubIN4cuda3std3__45tupleIJblEEEyN6thrust24THRUST_300001_SM_1000_NS8cuda_cub9__find_if7functorIS9_EEE10Policy1000ENSB_12zip_iteratorINS8_IJNSD_26transform_input_iterator_tIbNSB_6detail15normal_iteratorINSB_10device_ptrIcEEEENSK_10functional5actorINSP_9compositeIJNSP_16operator_adaptorINS7_8equal_toIvEEEENSQ_INSP_8argumentILj0EEEEENSQ_INSP_5valueINSB_16device_referenceIcEEEEEEEEEEEEENSB_17counting_iteratorIlNSB_11use_defaultES18_S18_EEEEEEEySF_S9_NS7_10__identityEEEvT0_PT3_T1_NS0_13GridEvenShareIS1G_EET2_T4_E12temp_storage+112];
	setp.eq.s16 	%p144, %rs241, 0;
	setp.eq.s16 	%p145, %rs242, 0;
	min.s64 	%rd257, %rd256, %rd255;
	selp.b16 	%rs243, %rs240, 1, %p145;
	selp.b16 	%rs244, %rs242, %rs243, %p144;
	and.b16  	%rs245, %rs244, 255;
	selp.b64 	%rd258, %rd255, %rd257, %p145;
	selp.b64 	%rd259, %rd256, %rd258, %p144;
	ld.shared.u8 	%rs246, [_ZZN3cub18CUB_300001_SM_10006detail6reduce18DeviceReduceKernelINS2_10policy_hubIN4cuda3std3__45tupleIJblEEEyN6thrust24THRUST_300001_SM_1000_NS8cuda_cub9__find_if7functorIS9_EEE10Policy1000ENSB_12zip_iteratorINS8_IJNSD_26transform_input_iterator_tIbNSB_6detail15normal_iteratorINSB_10device_ptrIcEEEENSK_10functional5actorINSP_9compositeIJNSP_16operator_adaptorINS7_8equal_toIvEEEENSQ_INSP_8argumentILj0EEEEENSQ_INSP_5valueINSB_16device_referenceIcEEEEEEEEEEEEENSB_17counting_iteratorIlNSB_11use_defaultES18_S18_EEEEEEEySF_S9_NS7_10__identityEEEvT0_PT3_T1_NS0_13GridEvenShareIS1G_EET2_T4_E12temp_storage+120];
	ld.shared.u64 	%rd260, [_ZZN3cub18CUB_300001_SM_10006detail6reduce18DeviceReduceKernelINS2_10policy_hubIN4cuda3std3__45tupleIJblEEEyN6thrust24THRUST_300001_SM_1000_NS8cuda_cub9__find_if7functorIS9_EEE10Policy1000ENSB_12zip_iteratorINS8_IJNSD_26transform_input_iterator_tIbNSB_6detail15normal_iteratorINSB_10device_ptrIcEEEENSK_10functional5actorINSP_9compositeIJNSP_16operator_adaptorINS7_8equal_toIvEEEENSQ_INSP_8argumentILj0EEEEENSQ_INSP_5valueINSB_16device_referenceIcEEEEEEEEEEEEENSB_17counting_iteratorIlNSB_11use_defaultES18_S18_EEEEEEEySF_S9_NS7_10__identityEEEvT0_PT3_T1_NS0_13GridEvenShareIS1G_EET2_T4_E12temp_storage+128];
	setp.eq.s16 	%p146, %rs245, 0;
	setp.eq.s16 	%p147, %rs246, 0;
	min.s64 	%rd261, %rd260, %rd259;
	selp.b16 	%rs247, %rs244, 1, %p147;
	selp.b16 	%rs426, %rs246, %rs247, %p146;
	selp.b64 	%rd262, %rd259, %rd261, %p147;
	selp.b64 	%rd422, %rd260, %rd262, %p146;
$L__BB8_118:
	mov.u32 	%r439, %tid.x;
	setp.ne.s32 	%p324, %r439, 0;
	@%p324 bra 	$L__BB8_120;
	ld.param.u64 	%rd412, [_ZN3cub18CUB_300001_SM_10006detail6reduce18DeviceReduceKernelINS2_10policy_hubIN4cuda3std3__45tupleIJblEEEyN6thrust24THRUST_300001_SM_1000_NS8cuda_cub9__find_if7functorIS9_EEE10Policy1000ENSB_12zip_iteratorINS8_IJNSD_26transform_input_iterator_tIbNSB_6detail15normal_iteratorINSB_10device_ptrIcEEEENSK_10functional5actorINSP_9compositeIJNSP_16operator_adaptorINS7_8equal_toIvEEEENSQ_INSP_8argumentILj0EEEEENSQ_INSP_5valueINSB_16device_referenceIcEEEEEEEEEEEEENSB_17counting_iteratorIlNSB_11use_defaultES18_S18_EEEEEEEySF_S9_NS7_10__identityEEEvT0_PT3_T1_NS0_13GridEvenShareIS1G_EET2_T4__param_1];
	cvta.to.global.u64 	%rd409, %rd412;
	mul.wide.u32 	%rd410, %r2, 16;
	add.s64 	%rd411, %rd409, %rd410;
	st.global.u8 	[%rd411], %rs426;
	st.global.u64 	[%rd411+8], %rd422;
$L__BB8_120:
	ret;

}
	// .globl	_ZN3cub18CUB_300001_SM_10006detail6reduce28DeviceReduceSingleTileKernelINS2_10policy_hubIN4cuda3std3__45tupleIJblEEEyN6thrust24THRUST_300001_SM_1000_NS8cuda_cub9__find_if7functorIS9_EEE10Policy1000EPS9_SI_iSF_S9_S9_NS7_10__identityEEEvT0_T1_T2_T3_T4_T6_
.visible .entry _ZN3cub18CUB_300001_SM_10006detail6reduce28DeviceReduceSingleTileKernelINS2_10policy_hubIN4cuda3std3__45tupleIJblEEEyN6thrust24THRUST_300001_SM_1000_NS8cuda_cub9__find_if7functorIS9_EEE10Policy1000EPS9_SI_iSF_S9_S9_NS7_10__identityEEEvT0_T1_T2_T3_T4_T6_(
	.param .u64 .ptr .align 1 _ZN3cub18CUB_300001_SM_10006detail6reduce28DeviceReduceSingleTileKernelINS2_10policy_hubIN4cuda3std3__45tupleIJblEEEyN6thrust24THRUST_300001_SM_1000_NS8cuda_cub9__find_if7functorIS9_EEE10Policy1000EPS9_SI_iSF_S9_S9_NS7_10__identityEEEvT0_T1_T2_T3_T4_T6__param_0,
	.param .u64 .ptr .align 1 _ZN3cub18CUB_300001_SM_10006detail6reduce28DeviceReduceSingleTileKernelINS2_10policy_hubIN4cuda3std3__45tupleIJblEEEyN6thrust24THRUST_300001_SM_1000_NS8cuda_cub9__find_if7functorIS9_EEE10Policy1000EPS9_SI_iSF_S9_S9_NS7_10__identityEEEvT0_T1_T2_T3_T4_T6__param_1,
	.param .u32 _ZN3cub18CUB_300001_SM_10006detail6reduce28DeviceReduceSingleTileKernelINS2_10policy_hubIN4cuda3std3__45tupleIJblEEEyN6thrust24THRUST_300001_SM_1000_NS8cuda_cub9__find_if7functorIS9_EEE10Policy1000EPS9_SI_iSF_S9_S9_NS7_10__identityEEEvT0_T1_T2_T3_T4_T6__param_2,
	.param .align 1 .b8 _ZN3cub18CUB_300001_SM_10006detail6reduce28DeviceReduceSingleTileKernelINS2_10policy_hubIN4cuda3std3__45tupleIJblEEEyN6thrust24THRUST_300001_SM_1000_NS8cuda_cub9__find_if7functorIS9_EEE10Policy1000EPS9_SI_iSF_S9_S9_NS7_10__identityEEEvT0_T1_T2_T3_T4_T6__param_3[1],
	.param .align 8 .b8 _ZN3cub18CUB_300001_SM_10006detail6reduce28DeviceReduceSingleTileKernelINS2_10policy_hubIN4cuda3std3__45tupleIJblEEEyN6thrust24THRUST_300001_SM_1000_NS8cuda_cub9__find_if7functorIS9_EEE10Policy1000EPS9_SI_iSF_S9_S9_NS7_10__identityEEEvT0_T1_T2_T3_T4_T6__param_4[16],
	.param .align 1 .b8 _ZN3cub18CUB_300001_SM_10006detail6reduce28DeviceReduceSingleTileKernelINS2_10policy_hubIN4cuda3std3__45tupleIJblEEEyN6thrust24THRUST_300001_SM_1000_NS8cuda_cub9__find_if7functorIS9_EEE10Policy1000EPS9_SI_iSF_S9_S9_NS7_10__identityEEEvT0_T1_T2_T3_T4_T6__param_5[1]
)
.maxntid 256
.minnctapersm 1
{
	.reg .pred 	%p<188>;
	.reg .b16 	%rs<340>;
	.reg .b32 	%r<406>;
	.reg .b64 	%rd<359>;
	// demoted variable
	.shared .align 8 .b8 _ZZN3cub18CUB_300001_SM_10006detail6reduce28DeviceReduceSingleTileKernelINS2_10policy_hubIN4cuda3std3__45tupleIJblEEEyN6thrust24THRUST_300001_SM_1000_NS8cuda_cub9__find_if7functorIS9_EEE10Policy1000EPS9_SI_iSF_S9_S9_NS7_10__identityEEEvT0_T1_T2_T3_T4_T6_E12temp_storage[152];
	ld.param.u64 	%rd106, [_ZN3cub18CUB_300001_SM_10006detail6reduce28DeviceReduceSingleTileKernelINS2_10policy_hubIN4cuda3std3__45tupleIJblEEEyN6thrust24THRUST_300001_SM_1000_NS8cuda_cub9__find_if7functorIS9_EEE10Policy1000EPS9_SI_iSF_S9_S9_NS7_10__identityEEEvT0_T1_T2_T3_T4_T6__param_4+8];
	ld.param.u64 	%rd105, [_ZN3cub18CUB_300001_SM_10006detail6reduce28DeviceReduceSingleTileKernelINS2_10policy_hubIN4cuda3std3__45tupleIJblEEEyN6thrust24THRUST_300001_SM_1000_NS8cuda_cub9__find_if7functorIS9_EEE10Policy1000EPS9_SI_iSF_S9_S9_NS7_10__identityEEEvT0_T1_T2_T3_T4_T6__param_0];
	ld.param.u64 	%rd107, [_ZN3cub18CUB_300001_SM_10006detail6reduce28DeviceReduceSingleTileKernelINS2_10policy_hubIN4cuda3std3__45tupleIJblEEEyN6thrust24THRUST_300001_SM_1000_NS8cuda_cub9__find_if7functorIS9_EEE10Policy1000EPS9_SI_iSF_S9_S9_NS7_10__identityEEEvT0_T1_T2_T3_T4_T6__param_1];
	ld.param.u32 	%r38, [_ZN3cub18CUB_300001_SM_10006detail6reduce28DeviceReduceSingleTileKernelINS2_10policy_hubIN4cuda3std3__45tupleIJblEEEyN6thrust24THRUST_300001_SM_1000_NS8cuda_cub9__find_if7functorIS9_EEE10Policy1000EPS9_SI_iSF_S9_S9_NS7_10__identityEEEvT0_T1_T2_T3_T4_T6__param_2];
	ld.param.u8 	%rs82, [_ZN3cub18CUB_300001_SM_10006detail6reduce28DeviceReduceSingleTileKernelINS2_10policy_hubIN4cuda3std3__45tupleIJblEEEyN6thrust24THRUST_300001_SM_1000_NS8cuda_cub9__find_if7functorIS9_EEE10Policy1000EPS9_SI_iSF_S9_S9_NS7_10__identityEEEvT0_T1_T2_T3_T4_T6__param_4];
	cvta.to.global.u64 	%rd1, %rd107;
	setp.ne.s32 	%p1, %r38, 0;
	@%p1 bra 	$L__BB9_3;
	mov.u32 	%r392, %tid.x;
	setp.ne.s32 	%p187, %r392, 0;
	@%p187 bra 	$L__BB9_112;
	st.global.u8 	[%rd1], %rs82;
	st.global.u64 	[%rd1+8], %rd106;
	bra.uni 	$L__BB9_112;
$L__BB9_3:
	setp.gt.s32 	%p2, %r38, 1023;
	@%p2 bra 	$L__BB9_74;
	mov.u32 	%r1, %tid.x;
	setp.ge.s32 	%p77, %r1, %r38;
	mov.b16 	%rs311, 0;
	mov.b64 	%rd329, 0;
	mov.u32 	%r396, %r1;
	@%p77 bra 	$L__BB9_6;
	mul.wide.u32 	%rd234, %r1, 16;
	add.s64 	%rd231, %rd105, %rd234;
	// begin inline asm
	ld.global.nc.u64 %rd230, [%rd231];
	// end inline asm
	add.s64 	%rd233, %rd231, 8;
	// begin inline asm
	ld.global.nc.u64 %rd329, [%rd233];
	// end inline asm
	cvt.u16.u64 	%rs311, %rd230;
	add.s32 	%r396, %r1, 256;
$L__BB9_6:
	setp.ge.s32 	%p78, %r396, %r38;
	@%p78 bra 	$L__BB9_12;
	not.b32 	%r158, %r396;
	add.s32 	%r4, %r38, %r158;
	and.b32  	%r159, %r4, 768;
	setp.eq.s32 	%p79, %r159, 768;
	@%p79 bra 	$L__BB9_10;
	mul.wide.u32 	%rd236, %r396, 16;
	add.s64 	%rd323, %rd105, %rd236;
	shr.u32 	%r160, %r4, 8;
	add.s32 	%r161, %r160, 1;
	and.b32  	%r162, %r161, 3;
	neg.s32 	%r394, %r162;
$L__BB9_9:
	.pragma "nounroll";
	// begin inline asm
	ld.global.nc.u64 %rd237, [%rd323];
	// end inline asm
	add.s64 	%rd240, %rd323, 8;
	// begin inline asm
	ld.global.nc.u64 %rd239, [%rd240];
	// end inline asm
	cvt.u16.u64 	%rs190, %rd237;
	and.b16  	%rs191, %rs190, 255;
	and.b16  	%rs192, %rs311, 255;
	setp.eq.s16 	%p80, %rs192, 0;
	setp.eq.s16 	%p81, %rs191, 0;
	min.s64 	%rd241, %rd239, %rd329;
	selp.b64 	%rd242, %rd329, %rd241, %p81;
	selp.b64 	%rd329, %rd239, %rd242, %p80;
	selp.b16 	%rs193, %rs311, 1, %p81;
	selp.b16 	%rs311, %rs190, %rs193, %p80;
	add.s32 	%r396, %r396, 256;
	add.s64 	%rd323, %rd323, 4096;
	add.s32 	%r394, %r394, 1;
	setp.ne.s32 	%p82, %r394, 0;
	@%p82 bra 	$L__BB9_9;
$L__BB9_10:
	setp.lt.u32 	%p83, %r4, 768;
	@%p83 bra 	$L__BB9_12;
$L__BB9_11:
	mul.wide.s32 	%rd259, %r396, 16;
	add.s64 	%rd244, %rd105, %rd259;
	// begin inline asm
	ld.global.nc.u64 %rd243, [%rd244];
	// end inline asm
	add.s64 	%rd246, %rd244, 8;
	// begin inline asm
	ld.global.nc.u64 %rd245, [%rd246];
	// end inline asm
	cvt.u16.u64 	%rs194, %rd243;
	and.b16  	%rs195, %rs194, 255;
	and.b16  	%rs196, %rs311, 255;
	setp.eq.s16 	%p84, %rs196, 0;
	setp.eq.s16 	%p85, %rs195, 0;
	min.s64 	%rd260, %rd245, %rd329;
	selp.b64 	%rd261, %rd329, %rd260, %p85;
	selp.b64 	%rd262, %rd245, %rd261, %p84;
	selp.b16 	%rs197, %rs311, 1, %p85;
	selp.b16 	%rs198, %rs194, %rs197, %p84;
	and.b16  	%rs199, %rs198, 255;
	add.s64 	%rd248, %rd244, 4096;
	// begin inline asm
	ld.global.nc.u64 %rd247, [%rd248];
	// end inline asm
	add.s64 	%rd250, %rd244, 4104;
	// begin inline asm
	ld.global.nc.u64 %rd249, [%rd250];
	// end inline asm
	cvt.u16.u64 	%rs200, %rd247;
	and.b16  	%rs201, %rs200, 255;
	setp.eq.s16 	%p86, %rs199, 0;
	setp.eq.s16 	%p87, %rs201, 0;
	min.s64 	%rd263, %rd249, %rd262;
	selp.b64 	%rd264, %rd262, %rd263, %p87;
	selp.b64 	%rd265, %rd249, %rd264, %p86;
	selp.b16 	%rs202, %rs198, 1, %p87;
	selp.b16 	%rs203, %rs200, %rs202, %p86;
	and.b16  	%rs204, %rs203, 255;
	add.s64 	%rd252, %rd244, 8192;
	// begin inline asm
	ld.global.nc.u64 %rd251, [%rd252];
	// end inline asm
	add.s64 	%rd254, %rd244, 8200;
	// begin inline asm
	ld.global.nc.u64 %rd253, [%rd254];
	// end inline asm
	cvt.u16.u64 	%rs205, %rd251;
	and.b16  	%rs206, %rs205, 255;
	setp.eq.s16 	%p88, %rs204, 0;
	setp.eq.s16 	%p89, %rs206, 0;
	min.s64 	%rd266, %rd253, %rd265;
	selp.b64 	%rd267, %rd265, %rd266, %p89;
	selp.b64 	%rd268, %rd253, %rd267, %p88;
	selp.b16 	%rs207, %rs203, 1, %p89;
	selp.b16 	%rs208, %rs205, %rs207, %p88;
	and.b16  	%rs209, %rs208, 255;
	add.s64 	%rd256, %rd244, 12288;
	// begin inline asm
	ld.global.nc.u64 %rd255, [%rd256];
	// end inline asm
	add.s64 	%rd258, %rd244, 12296;
	// begin inline asm
	ld.global.nc.u64 %rd257, [%rd258];
	// end inline asm
	cvt.u16.u64 	%rs210, %rd255;
	and.b16  	%rs211, %rs210, 255;
	setp.eq.s16 	%p90, %rs209, 0;
	setp.eq.s16 	%p91, %rs211, 0;
	min.s64 	%rd269, %rd257, %rd268;
	selp.b64 	%rd270, %rd268, %rd269, %p91;
	selp.b64 	%rd329, %rd257, %rd270, %p90;
	selp.b16 	%rs212, %rs208, 1, %p91;
	selp.b16 	%rs311, %rs210, %rs212, %p90;
	add.s32 	%r396, %r396, 1024;
	setp.lt.s32 	%p92, %r396, %r38;
	@%p92 bra 	$L__BB9_11;
$L__BB9_12:
	setp.lt.s32 	%p93, %r38, 256;
	@%p93 bra 	$L__BB9_37;
	// begin inline asm
	mov.u32 %r281, %laneid;
	// end inline asm
	cvt.u32.u16 	%r302, %rs311;
	and.b32  	%r283, %r302, 255;
	mov.b32 	%r299, 1;
	mov.b32 	%r300, 31;
	mov.b32 	%r301, -1;
	// begin inline asm
	shfl.sync.down.b32 %r282, %r283, %r299, %r300, %r301;
	// end inline asm
	// begin inline asm
	shfl.sync.down.b32 %r287, %r288, %r299, %r300, %r301;
	// end inline asm
	mov.b64 	{%r293, %r298}, %rd329;
	// begin inline asm
	shfl.sync.down.b32 %r292, %r293, %r299, %r300, %r301;
	// end inline asm
	// begin inline asm
	shfl.sync.down.b32 %r297, %r298, %r299, %r300, %r301;
	// end inline asm
	mov.b64 	%rd14, {%r292, %r297};
	cvt.u16.u32 	%rs10, %r282;
	setp.gt.s32 	%p143, %r281, 30;
	@%p143 bra 	$L__BB9_17;
	and.b16  	%rs254, %rs311, 255;
	setp.eq.s16 	%p144, %rs254, 0;
	and.b16  	%rs255, %rs10, 255;
	setp.eq.s16 	%p145, %rs255, 0;
	or.pred  	%p146, %p144, %p145;
	@%p146 bra 	$L__BB9_16;
	min.s64 	%rd329, %rd14, %rd329;
	mov.b16 	%rs311, 1;
	bra.uni 	$L__BB9_17;
$L__BB9_16:
	setp.eq.s16 	%p147, %rs254, 0;
	selp.b64 	%rd329, %rd14, %rd329, %p147;
	selp.b16 	%rs311, %rs10, %rs311, %p147;
$L__BB9_17:
	cvt.u32.u16 	%r323, %rs311;
	and.b32  	%r304, %r323, 255;
	mov.b32 	%r320, 2;
	mov.b32 	%r321, 31;
	mov.b32 	%r322, -1;
	// begin inline asm
	shfl.sync.down.b32 %r303, %r304, %r320, %r321, %r322;
	// end inline asm
	// begin inline asm
	shfl.sync.down.b32 %r308, %r309, %r320, %r321, %r322;
	// end inline asm
	mov.b64 	{%r314, %r319}, %rd329;
	// begin inline asm
	shfl.sync.down.b32 %r313, %r314, %r320, %r321, %r322;
	// end inline asm
	// begin inline asm
	shfl.sync.down.b32 %r318, %r319, %r320, %r321, %r322;
	// end inline asm
	mov.b64 	%rd18, {%r313, %r318};
	cvt.u16.u32 	%rs13, %r303;
	setp.gt.s32 	%p148, %r281, 29;
	@%p148 bra 	$L__BB9_21;
	and.b16  	%rs258, %rs311, 255;
	setp.eq.s16 	%p149, %rs258, 0;
	and.b16  	%rs259, %rs13, 255;
	setp.eq.s16 	%p150, %rs259, 0;
	or.pred  	%p151, %p149, %p150;
	@%p151 bra 	$L__BB9_20;
	min.s64 	%rd329, %rd18, %rd329;
	mov.b16 	%rs311, 1;
	bra.uni 	$L__BB9_21;
$L__BB9_20:
	setp.eq.s16 	%p152, %rs258, 0;
	selp.b64 	%rd329, %rd18, %rd329, %p152;
	selp.b16 	%rs311, %rs13, %rs311, %p152;
$L__BB9_21:
	cvt.u32.u16 	%r344, %rs311;
	and.b32  	%r325, %r344, 255;
	mov.b32 	%r341, 4;
	mov.b32 	%r342, 31;
	mov.b32 	%r343, -1;
	// begin inline asm
	shfl.sync.down.b32 %r324, %r325, %r341, %r342, %r343;
	// end inline asm
	// begin inline asm
	shfl.sync.down.b32 %r329, %r330, %r341, %r342, %r343;
	// end inline asm
	mov.b64 	{%r335, %r340}, %rd329;
	// begin inline asm
	shfl.sync.down.b32 %r334, %r335, %r341, %r342, %r343;
	// end inline asm
	// begin inline asm
	shfl.sync.down.b32 %r339, %r340, %r341, %r342, %r343;
	// end inline asm
	mov.b64 	%rd22, {%r334, %r339};
	cvt.u16.u32 	%rs16, %r324;
	setp.gt.s32 	%p153, %r281, 27;
	@%p153 bra 	$L__BB9_25;
	and.b16  	%rs262, %rs311, 255;
	setp.eq.s16 	%p154, %rs262, 0;
	and.b16  	%rs263, %rs16, 255;
	setp.eq.s16 	%p155, %rs263, 0;
	or.pred  	%p156, %p154, %p155;
	@%p156 bra 	$L__BB9_24;
	min.s64 	%rd329, %rd22, %rd329;
	mov.b16 	%rs311, 1;
	bra.uni 	$L__BB9_25;
$L__BB9_24:
	setp.eq.s16 	%p157, %rs262, 0;
	selp.b64 	%rd329, %rd22, %rd329, %p157;
	selp.b16 	%rs311, %rs16, %rs311, %p157;
$L__BB9_25:
	cvt.u32.u16 	%r365, %rs311;
	and.b32  	%r346, %r365, 255;
	mov.b32 	%r362, 8;
	mov.b32 	%r363, 31;
	mov.b32 	%r364, -1;
	// begin inline asm
	shfl.sync.down.b32 %r345, %r346, %r362, %r363, %r364;
	// end inline asm
	// begin inline asm
	shfl.sync.down.b32 %r350, %r351, %r362, %r363, %r364;
	// end inline asm
	mov.b64 	{%r356, %r361}, %rd329;
	// begin inline asm
	shfl.sync.down.b32 %r355, %r356, %r362, %r363, %r364;
	// end inline asm
	// begin inline asm
	shfl.sync.down.b32 %r360, %r361, %r362, %r363, %r364;
	// end inline asm
	mov.b64 	%rd26, {%r355, %r360};
	cvt.u16.u32 	%rs19, %r345;
	setp.gt.s32 	%p158, %r281, 23;
	@%p158 bra 	$L__BB9_29;
	and.b16  	%rs266, %rs311, 255;
	setp.eq.s16 	%p159, %rs266, 0;
	and.b16  	%rs267, %rs19, 255;
	setp.eq.s16 	%p160, %rs267, 0;
	or.pred  	%p161, %p159, %p160;
	@%p161 bra 	$L__BB9_28;
	min.s64 	%rd329, %rd26, %rd329;
	mov.b16 	%rs311, 1;
	bra.uni 	$L__BB9_29;
$L__BB9_28:
	setp.eq.s16 	%p162, %rs266, 0;
	selp.b64 	%rd329, %rd26, %rd329, %p162;
	selp.b16 	%rs311, %rs19, %rs311, %p162;
$L__BB9_29:
	cvt.u32.u16 	%r386, %rs311;
	and.b32  	%r367, %r386, 255;
	mov.b32 	%r383, 16;
	mov.b32 	%r384, 31;
	mov.b32 	%r385, -1;
	// begin inline asm
	shfl.sync.down.b32 %r366, %r367, %r383, %r384, %r385;
	// end inline asm
	// begin inline asm
	shfl.sync.down.b32 %r371, %r372, %r383, %r384, %r385;
	// end inline asm
	mov.b64 	{%r377, %r382}, %rd329;
	// begin inline asm
	shfl.sync.down.b32 %r376, %r377, %r383, %r384, %r385;
	// end inline asm
	// begin inline asm
	shfl.sync.down.b32 %r381, %r382, %r383, %r384, %r385;
	// end inline asm
	mov.b64 	%rd30, {%r376, %r381};
	cvt.u16.u32 	%rs22, %r366;
	setp.gt.s32 	%p163, %r281, 15;
	@%p163 bra 	$L__BB9_33;
	and.b16  	%rs270, %rs311, 255;
	setp.eq.s16 	%p164, %rs270, 0;
	and.b16  	%rs271, %rs22, 255;
	setp.eq.s16 	%p165, %rs271, 0;
	or.pred  	%p166, %p164, %p165;
	@%p166 bra 	$L__BB9_32;
	min.s64 	%rd329, %rd30, %rd329;
	mov.b16 	%rs311, 1;
	bra.uni 	$L__BB9_33;
$L__BB9_32:
	setp.eq.s16 	%p167, %rs270, 0;
	selp.b64 	%rd329, %rd30, %rd329, %p167;
	selp.b16 	%rs311, %rs22, %rs311, %p167;
$L__BB9_33:
	setp.ne.s32 	%p168, %r281, 0;
	@%p168 bra 	$L__BB9_35;
	shr.u32 	%r387, %r1, 1;
	and.b32  	%r388, %r387, 496;
	mov.u32 	%r389, _ZZN3cub18CUB_300001_SM_10006detail6reduce28DeviceReduceSingleTileKernelINS2_10policy_hubIN4cuda3std3__45tupleIJblEEEyN6thrust24THRUST_300001_SM_1000_NS8cuda_cub9__find_if7functorIS9_EEE10Policy1000EPS9_SI_iSF_S9_S9_NS7_10__identityEEEvT0_T1_T2_T3_T4_T6_E12temp_storage;
	add.s32 	%r390, %r389, %r388;
	st.shared.u8 	[%r390+8], %rs311;
	st.shared.u64 	[%r390+16], %rd329;
$L__BB9_35:
	bar.sync 	0;
	setp.ne.s32 	%p169, %r1, 0;
	@%p169 bra 	$L__BB9_110;
	ld.shared.u8 	%rs274, [_ZZN3cub18CUB_300001_SM_10006detail6reduce28DeviceReduceSingleTileKernelINS2_10policy_hubIN4cuda3std3__45tupleIJblEEEyN6thrust24THRUST_300001_SM_1000_NS8cuda_cub9__find_if7functorIS9_EEE10Policy1000EPS9_SI_iSF_S9_S9_NS7_10__identityEEEvT0_T1_T2_T3_T4_T6_E12temp_storage+24];
	ld.shared.u64 	%rd292, [_ZZN3cub18CUB_300001_SM_10006detail6reduce28DeviceReduceSingleTileKernelINS2_10policy_hubIN4cuda3std3__45tupleIJblEEEyN6thrust24THRUST_300001_SM_1000_NS8cuda_cub9__find_if7functorIS9_EEE10Policy1000EPS9_SI_iSF_S9_S9_NS7_10__identityEEEvT0_T1_T2_T3_T4_T6_E12temp_storage+32];
	and.b16  	%rs275, %rs311, 255;
	setp.eq.s16 	%p170, %rs275, 0;
	setp.eq.s16 	%p171, %rs274, 0;
	min.s64 	%rd293, %rd292, %rd329;
	selp.b64 	%rd294, %rd329, %rd293, %p171;
	selp.b64 	%rd295, %rd292, %rd294, %p170;
	selp.b16 	%rs276, %rs311, 1, %p171;
	selp.b16 	%rs277, %rs274, %rs276, %p170;
	and.b16  	%rs278, %rs277, 255;
	ld.shared.u8 	%rs279, [_ZZN3cub18CUB_300001_SM_10006detail6reduce28DeviceReduceSingleTileKernelINS2_10policy_hubIN4cuda3std3__45tupleIJblEEEyN6thrust24THRUST_300001_SM_1000_NS8cuda_cub9__find_if7functorIS9_EEE10Policy1000EPS9_SI_iSF_S9_S9_NS7_10__identityEEEvT0_T1_T2_T3_T4_T6_E12temp_storage+40];
	ld.shared.u64 	%rd296, [_ZZN3cub18CUB_300001_SM_10006detail6reduce28DeviceReduceSingleTileKernelINS2_10policy_hubIN4cuda3std3__45tupleIJblEEEyN6thrust24THRUST_300001_SM_1000_NS8cuda_cub9__find_if7functorIS9_EEE10Policy1000EPS9_SI_iSF_S9_S9_NS7_10__identityEEEvT0_T1_T2_T3_T4_T6_E12temp_storage+48];
	setp.eq.s16 	%p172, %rs278, 0;
	setp.eq.s16 	%p173, %rs279, 0;
	min.s64 	%rd297, %rd296, %rd295;
	selp.b64 	%rd298, %rd295, %rd297, %p173;
	selp.b64 	%rd299, %rd296, %rd298, %p172;
	selp.b16 	%rs280, %rs277, 1, %p173;
	selp.b16 	%rs281, %rs279, %rs280, %p172;
	and.b16  	%rs282, %rs281, 255;
	ld.shared.u8 	%rs283, [_ZZN3cub18CUB_300001_SM_10006detail6reduce28DeviceReduceSingleTileKernelINS2_10policy_hubIN4cuda3std3__45tupleIJblEEEyN6thrust24THRUST_300001_SM_1000_NS8cuda_cub9__find_if7functorIS9_EEE10Policy1000EPS9_SI_iSF_S9_S9_NS7_10__identityEEEvT0_T1_T2_T3_T4_T6_E12temp_storage+56];
	ld.shared.u64 	%rd300, [_ZZN3cub18CUB_300001_SM_10006detail6reduce28DeviceReduceSingleTileKernelINS2_10policy_hubIN4cuda3std3__45tupleIJblEEEyN6thrust24THRUST_300001_SM_1000_NS8cuda_cub9__find_if7functorIS9_EEE10Policy1000EPS9_SI_iSF_S9_S9_NS7_10__identityEEEvT0_T1_T2_T3_T4_T6_E12temp_storage+64];
	setp.eq.s16 	%p174, %rs282, 0;
	setp.eq.s16 	%p175, %rs283, 0;
	min.s64 	%rd301, %rd300, %rd299;
	selp.b16 	%rs284, %rs281, 1, %p175;
	selp.b16 	%rs285, %rs283, %rs284, %p174;
	and.b16  	%rs286, %rs285, 255;
	selp.b64 	%rd302, %rd299, %rd301, %p175;
	selp.b64 	%rd303, %rd300, %rd302, %p174;
	ld.shared.u8 	%rs287, [_ZZN3cub18CUB_300001_SM_10006detail6reduce28DeviceReduceSingleTileKernelINS2_10policy_hubIN4cuda3std3__45tupleIJblEEEyN6thrust24THRUST_300001_SM_1000_NS8cuda_cub9__find_if7functorIS9_EEE10Policy1000EPS9_SI_iSF_S9_S9_NS7_10__identityEEEvT0_T1_T2_T3_T4_T6_E12temp_storage+72];
	ld.shared.u64 	%rd304, [_ZZN3cub18CUB_300001_SM_10006detail6reduce28DeviceReduceSingleTileKernelINS2_10policy_hubIN4cuda3std3__45tupleIJblEEEyN6thrust24THRUST_300001_SM_1000_NS8cuda_cub9__find_if7functorIS9_EEE10Policy1000EPS9_SI_iSF_S9_S9_NS7_10__identityEEEvT0_T1_T2_T3_T4_T6_E12temp_storage+80];
	setp.eq.s16 	%p176, %rs286, 0;
	setp.eq.s16 	%p177, %rs287, 0;
	min.s64 	%rd305, %rd304, %rd303;
	selp.b16 	%rs288, %rs285, 1, %p177;
	selp.b16 	%rs289, %rs287, %rs288, %p176;
	and.b16  	%rs290, %rs289, 255;
	selp.b64 	%rd306, %rd303, %rd305, %p177;
	selp.b64 	%rd307, %rd304, %rd306, %p176;
	ld.shared.u8 	%rs291, [_ZZN3cub18CUB_300001_SM_10006detail6reduce28DeviceReduceSingleTileKernelINS2_10policy_hubIN4cuda3std3__45tupleIJblEEEyN6thrust24THRUST_300001_SM_1000_NS8cuda_cub9__find_if7functorIS9_EEE10Policy1000EPS9_SI_iSF_S9_S9_NS7_10__identityEEEvT0_T1_T2_T3_T4_T6_E12temp_storage+88];
	ld.shared.u64 	%rd308, [_ZZN3cub18CUB_300001_SM_10006detail6reduce28DeviceReduceSingleTileKernelINS2_10policy_hubIN4cuda3std3__45tupleIJblEEEyN6thrust24THRUST_300001_SM_1000_NS8cuda_cub9__find_if7functorIS9_EEE10Policy1000EPS9_SI_iSF_S9_S9_NS7_10__identityEEEvT0_T1_T2_T3_T4_T6_E12temp_storage+96];
	setp.eq.s16 	%p178, %rs290, 0;
	setp.eq.s16 	%p179, %rs291, 0;
	min.s64 	%rd309, %rd308, %rd307;
	selp.b16 	%rs292, %rs289, 1, %p179;
	selp.b16 	%rs293, %rs291, %rs292, %p178;
	and.b16  	%rs294, %rs293, 255;
	selp.b64 	%rd310, %rd307, %rd309, %p179;
	selp.b64 	%rd311, %rd308, %rd310, %p178;
	ld.shared.u8 	%rs295, [_ZZN3cub18CUB_300001_SM_10006detail6reduce28DeviceReduceSingleTileKernelINS2_10policy_hubIN4cuda3std3__45tupleIJblEEEyN6thrust24THRUST_300001_SM_1000_NS8cuda_cub9__find_if7functorIS9_EEE10Policy1000EPS9_SI_iSF_S9_S9_NS7_10__identityEEEvT0_T1_T2_T3_T4_T6_E12temp_storage+104];
	ld.shared.u64 	%rd312, [_ZZN3cub18CUB_300001_SM_10006detail6reduce28DeviceReduceSingleTileKernelINS2_10policy_hubIN4cuda3std3__45tupleIJblEEEyN6thrust24THRUST_300001_SM_1000_NS8cuda_cub9__find_if7functorIS9_EEE10Policy1000EPS9_SI_iSF_S9_S9_NS7_10__identityEEEvT0_T1_T2_T3_T4_T6_E12temp_storage+112];
	setp.eq.s16 	%p180, %rs294, 0;
	setp.eq.s16 	%p181, %rs295, 0;
	min.s64 	%rd313, %rd312, %rd311;
	selp.b16 	%rs296, %rs293, 1, %p181;
	selp.b16 	%rs297, %rs295, %rs296, %p180;
	and.b16  	%rs298, %rs297, 255;
	selp.b64 	%rd314, %rd311, %rd313, %p181;
	selp.b64 	%rd315, %rd312, %rd314, %p180;
	ld.shared.u8 	%rs299, [_ZZN3cub18CUB_300001_SM_10006detail6reduce28DeviceReduceSingleTileKernelINS2_10policy_hubIN4cuda3std3__45tupleIJblEEEyN6thrust24THRUST_300001_SM_1000_NS8cuda_cub9__find_if7functorIS9_EEE10Policy1000EPS9_SI_iSF_S9_S9_NS7_10__identityEEEvT0_T1_T2_T3_T4_T6_E12temp_storage+120];
	ld.shared.u64 	%rd316, [_ZZN3cub18CUB_300001_SM_10006detail6reduce28DeviceReduceSingleTileKernelINS2_10policy_hubIN4cuda3std3__45tupleIJblEEEyN6thrust24THRUST_300001_SM_1000_NS8cuda_cub9__find_if7functorIS9_EEE10Policy1000EPS9_SI_iSF_S9_S9_NS7_10__identityEEEvT0_T1_T2_T3_T4_T6_E12temp_storage+128];
	setp.eq.s16 	%p182, %rs298, 0;
	setp.eq.s16 	%p183, %rs299, 0;
	min.s64 	%rd317, %rd316, %rd315;
	selp.b16 	%rs300, %rs297, 1, %p183;
	selp.b16 	%rs311, %rs299, %rs300, %p182;
	selp.b64 	%rd318, %rd315, %rd317, %p183;
	selp.b64 	%rd329, %rd316, %rd318, %p182;
	bra.uni 	$L__BB9_110;
$L__BB9_37:
	// begin inline asm
	mov.u32 %r163, %laneid;
	// end inline asm
	and.b32  	%r184, %r1, 992;
	add.s32 	%r185, %r184, 32;
	setp.gt.s32 	%p94, %r185, %r38;
	not.b32 	%r186, %r184;
	add.s32 	%r187, %r38, %r186;
	selp.b32 	%r182, %r187, 31, %p94;
	cvt.u32.u16 	%r188, %rs311;
	and.b32  	%r165, %r188, 255;
	mov.b32 	%r181, 1;
	mov.b32 	%r183, -1;
	// begin inline asm
	shfl.sync.down.b32 %r164, %r165, %r181, %r182, %r183;
	// end inline asm
	// begin inline asm
	shfl.sync.down.b32 %r169, %r170, %r181, %r182, %r183;
	// end inline asm
	mov.b64 	{%r175, %r180}, %rd329;
	// begin inline asm
	shfl.sync.down.b32 %r174, %r175, %r181, %r182, %r183;
	// end inline asm
	// begin inline asm
	shfl.sync.down.b32 %r179, %r180, %r181, %r182, %r183;
	// end inline asm
	mov.b64 	%rd35, {%r174, %r179};
	cvt.u16.u32 	%rs26, %r164;
	setp.ge.s32 	%p95, %r163, %r182;
	@%p95 bra 	$L__BB9_41;
	and.b16  	%rs213, %rs311, 255;
	setp.eq.s16 	%p96, %rs213, 0;
	and.b16  	%rs214, %rs26, 255;
	setp.eq.s16 	%p97, %rs214, 0;
	or.pred  	%p98, %p96, %p97;
	@%p98 bra 	$L__BB9_40;
	min.s64 	%rd329, %rd35, %rd329;
	mov.b16 	%rs311, 1;
	bra.uni 	$L__BB9_41;
$L__BB9_40:
	setp.eq.s16 	%p99, %rs213, 0;
	selp.b16 	%rs311, %rs26, %rs311, %p99;
	selp.b64 	%rd329, %rd35, %rd329, %p99;
$L__BB9_41:
	cvt.u32.u16 	%r209, %rs311;
	and.b32  	%r190, %r209, 255;
	mov.b32 	%r206, 2;
	mov.b32 	%r208, -1;
	// begin inline asm
	shfl.sync.down.b32 %r189, %r190, %r206, %r182, %r208;
	// end inline asm
	// begin inline asm
	shfl.sync.down.b32 %r194, %r195, %r206, %r182, %r208;
	// end inline asm
	mov.b64 	{%r200, %r205}, %rd329;
	// begin inline asm
	shfl.sync.down.b32 %r199, %r200, %r206, %r182, %r208;
	// end inline asm
	// begin inline asm
	shfl.sync.down.b32 %r204, %r205, %r206, %r182, %r208;
	// end inline asm
	mov.b64 	%rd39, {%r199, %r204};
	cvt.u16.u32 	%rs29, %r189;
	add.s32 	%r210, %r163, 2;
	setp.gt.s32 	%p100, %r210, %r182;
	@%p100 bra 	$L__BB9_45;
	and.b16  	%rs217, %rs311, 255;
	setp.eq.s16 	%p101, %rs217, 0;
	and.b16  	%rs218, %rs29, 255;
	setp.eq.s16 	%p102, %rs218, 0;
	or.pred  	%p103, %p101, %p102;
	@%p103 bra 	$L__BB9_44;
	min.s64 	%rd329, %rd39, %rd329;
	mov.b16 	%rs311, 1;
	bra.uni 	$L__BB9_45;
$L__BB9_44:
	setp.eq.s16 	%p104, %rs217, 0;
	selp.b16 	%rs311, %rs29, %rs311, %p104;
	selp.b64 	%rd329, %rd39, %rd329, %p104;
$L__BB9_45:
	cvt.u32.u16 	%r231, %rs311;
	and.b32  	%r212, %r231, 255;
	mov.b32 	%r228, 4;
	mov.b32 	%r230, -1;
	// begin inline asm
	shfl.sync.down.b32 %r211, %r212, %r228, %r182, %r230;
	// end inline asm
	// begin inline asm
	shfl.sync.down.b32 %r216, %r217, %r228, %r182, %r230;
	// end inline asm
	mov.b64 	{%r222, %r227}, %rd329;
	// begin inline asm
	shfl.sync.down.b32 %r221, %r222, %r228, %r182, %r230;
	// end inline asm
	// begin inline asm
	shfl.sync.down.b32 %r226, %r227, %r228, %r182, %r230;
	// end inline asm
	mov.b64 	%rd43, {%r221, %r226};
	cvt.u16.u32 	%rs32, %r211;
	add.s32 	%r232, %r163, 4;
	setp.gt.s32 	%p105, %r232, %r182;
	@%p105 bra 	$L__BB9_49;
	and.b16  	%rs221, %rs311, 255;
	setp.eq.s16 	%p106, %rs221, 0;
	and.b16  	%rs222, %rs32, 255;
	setp.eq.s16 	%p107, %rs222, 0;
	or.pred  	%p108, %p106, %p107;
	@%p108 bra 	$L__BB9_48;
	min.s64 	%rd329, %rd43, %rd329;
	mov.b16 	%rs311, 1;
	bra.uni 	$L__BB9_49;
$L__BB9_48:
	setp.eq.s16 	%p109, %rs221, 0;
	selp.b16 	%rs311, %rs32, %rs311, %p109;
	selp.b64 	%rd329, %rd43, %rd329, %p109;
$L__BB9_49:
	cvt.u32.u16 	%r253, %rs311;
	and.b32  	%r234, %r253, 255;
	mov.b32 	%r250, 8;
	mov.b32 	%r252, -1;
	// begin inline asm
	shfl.sync.down.b32 %r233, %r234, %r250, %r182, %r252;
	// end inline asm
	// begin inline asm
	shfl.sync.down.b32 %r238, %r239, %r250, %r182, %r252;
	// end inline asm
	mov.b64 	{%r244, %r249}, %rd329;
	// begin inline asm
	shfl.sync.down.b32 %r243, %r244, %r250, %r182, %r252;
	// end inline asm
	// begin inline asm
	shfl.sync.down.b32 %r248, %r249, %r250, %r182, %r252;
	// end inline asm
	mov.b64 	%rd47, {%r243, %r248};
	cvt.u16.u32 	%rs35, %r233;
	add.s32 	%r254, %r163, 8;
	setp.gt.s32 	%p110, %r254, %r182;
	@%p110 bra 	$L__BB9_53;
	and.b16  	%rs225, %rs311, 255;
	setp.eq.s16 	%p111, %rs225, 0;
	and.b16  	%rs226, %rs35, 255;
	setp.eq.s16 	%p112, %rs226, 0;
	or.pred  	%p113, %p111, %p112;
	@%p113 bra 	$L__BB9_52;
	min.s64 	%rd329, %rd47, %rd329;
	mov.b16 	%rs311, 1;
	bra.uni 	$L__BB9_53;
$L__BB9_52:
	setp.eq.s16 	%p114, %rs225, 0;
	selp.b16 	%rs311, %rs35, %rs311, %p114;
	selp.b64 	%rd329, %rd47, %rd329, %p114;
$L__BB9_53:
	cvt.u32.u16 	%r275, %rs311;
	and.b32  	%r256, %r275, 255;
	mov.b32 	%r272, 16;
	mov.b32 	%r274, -1;
	// begin inline asm
	shfl.sync.down.b32 %r255, %r256, %r272, %r182, %r274;
	// end inline asm
	// begin inline asm
	shfl.sync.down.b32 %r260, %r261, %r272, %r182, %r274;
	// end inline asm
	mov.b64 	{%r266, %r271}, %rd329;
	// begin inline asm
	shfl.sync.down.b32 %r265, %r266, %r272, %r182, %r274;
	// end inline asm
	// begin inline asm
	shfl.sync.down.b32 %r270, %r271, %r272, %r182, %r274;
	// end inline asm
	mov.b64 	%rd51, {%r265, %r270};
	cvt.u16.u32 	%rs38, %r255;
	add.s32 	%r276, %r163, 16;
	setp.gt.s32 	%p115, %r276, %r182;
	@%p115 bra 	$L__BB9_57;
	and.b16  	%rs229, %rs311, 255;
	setp.eq.s16 	%p116, %rs229, 0;
	and.b16  	%rs230, %rs38, 255;
	setp.eq.s16 	%p117, %rs230, 0;
	or.pred  	%p118, %p116, %p117;
	@%p118 bra 	$L__BB9_56;
	min.s64 	%rd329, %rd51, %rd329;
	mov.b16 	%rs311, 1;
	bra.uni 	$L__BB9_57;
$L__BB9_56:
	setp.eq.s16 	%p119, %rs229, 0;
	selp.b16 	%rs311, %rs38, %rs311, %p119;
	selp.b64 	%rd329, %rd51, %rd329, %p119;
$L__BB9_57:
	setp.ne.s32 	%p120, %r163, 0;
	@%p120 bra 	$L__BB9_59;
	shr.u32 	%r277, %r1, 1;
	and.b32  	%r278, %r277, 496;
	mov.u32 	%r279, _ZZN3cub18CUB_300001_SM_10006detail6reduce28DeviceReduceSingleTileKernelINS2_10policy_hubIN4cuda3std3__45tupleIJblEEEyN6thrust24THRUST_300001_SM_1000_NS8cuda_cub9__find_if7functorIS9_EEE10Policy1000EPS9_SI_iSF_S9_S9_NS7_10__identityEEEvT0_T1_T2_T3_T4_T6_E12temp_storage;
	add.s32 	%r280, %r279, %r278;
	st.shared.u8 	[%r280+8], %rs311;
	st.shared.u64 	[%r280+16], %rd329;
$L__BB9_59:
	bar.sync 	0;
	setp.ne.s32 	%p121, %r1, 0;
	@%p121 bra 	$L__BB9_110;
	setp.lt.s32 	%p122, %r38, 33;
	@%p122 bra 	$L__BB9_62;
	ld.shared.u8 	%rs233, [_ZZN3cub18CUB_300001_SM_10006detail6reduce28DeviceReduceSingleTileKernelINS2_10policy_hubIN4cuda3std3__45tupleIJblEEEyN6thrust24THRUST_300001_SM_1000_NS8cuda_cub9__find_if7functorIS9_EEE10Policy1000EPS9_SI_iSF_S9_S9_NS7_10__identityEEEvT0_T1_T2_T3_T4_T6_E12temp_storage+24];
	ld.shared.u64 	%rd271, [_ZZN3cub18CUB_300001_SM_10006detail6reduce28DeviceReduceSingleTileKernelINS2_10policy_hubIN4cuda3std3__45tupleIJblEEEyN6thrust24THRUST_300001_SM_1000_NS8cuda_cub9__find_if7functorIS9_EEE10Policy1000EPS9_SI_iSF_S9_S9_NS7_10__identityEEEvT0_T1_T2_T3_T4_T6_E12temp_storage+32];
	and.b16  	%rs234, %rs311, 255;
	setp.eq.s16 	%p123, %rs234, 0;
	setp.eq.s16 	%p124, %rs233, 0;
	min.s64 	%rd272, %rd271, %rd329;
	selp.b16 	%rs235, %rs311, 1, %p124;
	selp.b16 	%rs311, %rs233, %rs235, %p123;
	selp.b64 	%rd273, %rd329, %rd272, %p124;
	selp.b64 	%rd329, %rd271, %rd273, %p123;
$L__BB9_62:
	setp.lt.s32 	%p125, %r38, 65;
	@%p125 bra 	$L__BB9_64;
	ld.shared.u8 	%rs236, [_ZZN3cub18CUB_300001_SM_10006detail6reduce28DeviceReduceSingleTileKernelINS2_10policy_hubIN4cuda3std3__45tupleIJblEEEyN6thrust24THRUST_300001_SM_1000_NS8cuda_cub9__find_if7functorIS9_EEE10Policy1000EPS9_SI_iSF_S9_S9_NS7_10__identityEEEvT0_T1_T2_T3_T4_T6_E12temp_storage+40];
	ld.shared.u64 	%rd274, [_ZZN3cub18CUB_300001_SM_10006detail6reduce28DeviceReduceSingleTileKernelINS2_10policy_hubIN4cuda3std3__45tupleIJblEEEyN6thrust24THRUST_300001_SM_1000_NS8cuda_cub9__find_if7functorIS9_EEE10Policy1000EPS9_SI_iSF_S9_S9_NS7_10__identityEEEvT0_T1_T2_T3_T4_T6_E12temp_storage+48];
	and.b16  	%rs237, %rs311, 255;
	setp.eq.s16 	%p126, %rs237, 0;
	setp.eq.s16 	%p127, %rs236, 0;
	min.s64 	%rd275, %rd274, %rd329;
	selp.b16 	%rs238, %rs311, 1, %p127;
	selp.b16 	%rs311, %rs236, %rs238, %p126;
	selp.b64 	%rd276, %rd329, %rd275, %p127;
	selp.b64 	%rd329, %rd274, %rd276, %p126;
$L__BB9_64:
	setp.lt.s32 	%p128, %r38, 97;
	@%p128 bra 	$L__BB9_66;
	ld.shared.u8 	%rs239, [_ZZN3cub18CUB_300001_SM_10006detail6reduce28DeviceReduceSingleTileKernelINS2_10policy_hubIN4cuda3std3__45tupleIJblEEEyN6thrust24THRUST_300001_SM_1000_NS8cuda_cub9__find_if7functorIS9_EEE10Policy1000EPS9_SI_iSF_S9_S9_NS7_10__identityEEEvT0_T1_T2_T3_T4_T6_E12temp_storage+56];
	ld.shared.u64 	%rd277, [_ZZN3cub18CUB_300001_SM_10006detail6reduce28DeviceReduceSingleTileKernelINS2_10policy_hubIN4cuda3std3__45tupleIJblEEEyN6thrust24THRUST_300001_SM_1000_NS8cuda_cub9__find_if7functorIS9_EEE10Policy1000EPS9_SI_iSF_S9_S9_NS7_10__identityEEEvT0_T1_T2_T3_T4_T6_E12temp_storage+64];
	and.b16  	%rs240, %rs311, 255;
	setp.eq.s16 	%p129, %rs240, 0;
	setp.eq.s16 	%p130, %rs239, 0;
	min.s64 	%rd278, %rd277, %rd329;
	selp.b16 	%rs241, %rs311, 1, %p130;
	selp.b16 	%rs311, %rs239, %rs241, %p129;
	selp.b64 	%rd279, %rd329, %rd278, %p130;
	selp.b64 	%rd329, %rd277, %rd279, %p129;
$L__BB9_66:
	setp.lt.s32 	%p131, %r38, 129;
	@%p131 bra 	$L__BB9_68;
	ld.shared.u8 	%rs242, [_ZZN3cub18CUB_300001_SM_10006detail6reduce28DeviceReduceSingleTileKernelINS2_10policy_hubIN4cuda3std3__45tupleIJblEEEyN6thrust24THRUST_300001_SM_1000_NS8cuda_cub9__find_if7functorIS9_EEE10Policy1000EPS9_SI_iSF_S9_S9_NS7_10__identityEEEvT0_T1_T2_T3_T4_T6_E12temp_storage+72];
	ld.shared.u64 	%rd280, [_ZZN3cub18CUB_300001_SM_10006detail6reduce28DeviceReduceSingleTileKernelINS2_10policy_hubIN4cuda3std3__45tupleIJblEEEyN6thrust24THRUST_300001_SM_1000_NS8cuda_cub9__find_if7functorIS9_EEE10Policy1000EPS9_SI_iSF_S9_S9_NS7_10__identityEEEvT0_T1_T2_T3_T4_T6_E12temp_storage+80];
	and.b16  	%rs243, %rs311, 255;
	setp.eq.s16 	%p132, %rs243, 0;
	setp.eq.s16 	%p133, %rs242, 0;
	min.s64 	%rd281, %rd280, %rd329;
	selp.b16 	%rs244, %rs311, 1, %p133;
	selp.b16 	%rs311, %rs242, %rs244, %p132;
	selp.b64 	%rd282, %rd329, %rd281, %p133;
	selp.b64 	%rd329, %rd280, %rd282, %p132;
$L__BB9_68:
	setp.lt.s32 	%p134, %r38, 161;
	@%p134 bra 	$L__BB9_70;
	ld.shared.u8 	%rs245, [_ZZN3cub18CUB_300001_SM_10006detail6reduce28DeviceReduceSingleTileKernelINS2_10policy_hubIN4cuda3std3__45tupleIJblEEEyN6thrust24THRUST_300001_SM_1000_NS8cuda_cub9__find_if7functorIS9_EEE10Policy1000EPS9_SI_iSF_S9_S9_NS7_10__identityEEEvT0_T1_T2_T3_T4_T6_E12temp_storage+88];
	ld.shared.u64 	%rd283, [_ZZN3cub18CUB_300001_SM_10006detail6reduce28DeviceReduceSingleTileKernelINS2_10policy_hubIN4cuda3std3__45tupleIJblEEEyN6thrust24THRUST_300001_SM_1000_NS8cuda_cub9__find_if7functorIS9_EEE10Policy1000EPS9_SI_iSF_S9_S9_NS7_10__identityEEEvT0_T1_T2_T3_T4_T6_E12temp_storage+96];
	and.b16  	%rs246, %rs311, 255;
	setp.eq.s16 	%p135, %rs246, 0;
	setp.eq.s16 	%p136, %rs245, 0;
	min.s64 	%rd284, %rd283, %rd329;
	selp.b16 	%rs247, %rs311, 1, %p136;
	selp.b16 	%rs311, %rs245, %rs247, %p135;
	selp.b64 	%rd285, %rd329, %rd284, %p136;
	selp.b64 	%rd329, %rd283, %rd285, %p135;
$L__BB9_70:
	setp.lt.s32 	%p137, %r38, 193;
	@%p137 bra 	$L__BB9_72;
	ld.shared.u8 	%rs248, [_ZZN3cub18CUB_300001_SM_10006detail6reduce28DeviceReduceSingleTileKernelINS2_10policy_hubIN4cuda3std3__45tupleIJblEEEyN6thrust24THRUST_300001_SM_1000_NS8cuda_cub9__find_if7functorIS9_EEE10Policy1000EPS9_SI_iSF_S9_S9_NS7_10__identityEEEvT0_T1_T2_T3_T4_T6_E12temp_storage+104];
	ld.shared.u64 	%rd286, [_ZZN3cub18CUB_300001_SM_10006detail6reduce28DeviceReduceSingleTileKernelINS2_10policy_hubIN4cuda3std3__45tupleIJblEEEyN6thrust24THRUST_300001_SM_1000_NS8cuda_cub9__find_if7functorIS9_EEE10Policy1000EPS9_SI_iSF_S9_S9_NS7_10__identityEEEvT0_T1_T2_T3_T4_T6_E12temp_storage+112];
	and.b16  	%rs249, %rs311, 255;
	setp.eq.s16 	%p138, %rs249, 0;
	setp.eq.s16 	%p139, %rs248, 0;
	min.s64 	%rd287, %rd286, %rd329;
	selp.b16 	%rs250, %rs311, 1, %p139;
	selp.b16 	%rs311, %rs248, %rs250, %p138;
	selp.b64 	%rd288, %rd329, %rd287, %p139;
	selp.b64 	%rd329, %rd286, %rd288, %p138;
$L__BB9_72:
	setp.lt.s32 	%p140, %r38, 225;
	@%p140 bra 	$L__BB9_110;
	ld.shared.u8 	%rs251, [_ZZN3cub18CUB_300001_SM_10006detail6reduce28DeviceReduceSingleTileKernelINS2_10policy_hubIN4cuda3std3__45tupleIJblEEEyN6thrust24THRUST_300001_SM_1000_NS8cuda_cub9__find_if7functorIS9_EEE10Policy1000EPS9_SI_iSF_S9_S9_NS7_10__identityEEEvT0_T1_T2_T3_T4_T6_E12temp_storage+120];
	ld.shared.u64 	%rd289, [_ZZN3cub18CUB_300001_SM_10006detail6reduce28DeviceReduceSingleTileKernelINS2_10policy_hubIN4cuda3std3__45tupleIJblEEEyN6thrust24THRUST_300001_SM_1000_NS8cuda_cub9__find_if7functorIS9_EEE10Policy1000EPS9_SI_iSF_S9_S9_NS7_10__identityEEEvT0_T1_T2_T3_T4_T6_E12temp_storage+128];
	and.b16  	%rs252, %rs311, 255;
	setp.eq.s16 	%p141, %rs252, 0;
	setp.eq.s16 	%p142, %rs251, 0;
	min.s64 	%rd290, %rd289, %rd329;
	selp.b16 	%rs253, %rs311, 1, %p142;
	selp.b16 	%rs311, %rs251, %rs253, %p141;
	selp.b64 	%rd291, %rd329, %rd290, %p142;
	selp.b64 	%rd329, %rd289, %rd291, %p141;
	bra.uni 	$L__BB9_110;
$L__BB9_74:
	mov.u32 	%r16, %tid.x;
	mul.wide.u32 	%rd124, %r16, 16;
	add.s64 	%rd109, %rd105, %rd124;
	// begin inline asm
	ld.global.nc.u64 %rd108, [%rd109];
	// end inline asm
	add.s64 	%rd111, %rd109, 8;
	// begin inline asm
	ld.global.nc.u64 %rd110, [%rd111];
	// end inline asm
	cvt.u16.u64 	%rs83, %rd108;
	and.b16  	%rs84, %rs83, 255;
	add.s64 	%rd113, %rd109, 4096;
	// begin inline asm
	ld.global.nc.u64 %rd112, [%rd113];
	// end inline asm
	add.s64 	%rd115, %rd109, 4104;
	// begin inline asm
	ld.global.nc.u64 %rd114, [%rd115];
	// end inline asm
	cvt.u16.u64 	%rs85, %rd112;
	and.b16  	%rs86, %rs85, 255;
	add.s64 	%rd117, %rd109, 8192;
	// begin inline asm
	ld.global.nc.u64 %rd116, [%rd117];
	// end inline asm
	add.s64 	%rd119, %rd109, 8200;
	// begin inline asm
	ld.global.nc.u64 %rd118, [%rd119];
	// end inline asm
	cvt.u16.u64 	%rs87, %rd116;
	and.b16  	%rs88, %rs87, 255;
	add.s64 	%rd121, %rd109, 12288;
	// begin inline asm
	ld.global.nc.u64 %rd120, [%rd121];
	// end inline asm
	add.s64 	%rd123, %rd109, 12296;
	// begin inline asm
	ld.global.nc.u64 %rd122, [%rd123];
	// end inline asm
	cvt.u16.u64 	%rs89, %rd120;
	and.b16  	%rs90, %rs89, 255;
	setp.eq.s16 	%p3, %rs84, 0;
	setp.eq.s16 	%p4, %rs86, 0;
	min.s64 	%rd125, %rd114, %rd110;
	selp.b16 	%rs91, %rs83, 1, %p4;
	selp.b64 	%rd126, %rd110, %rd125, %p4;
	selp.b16 	%rs92, %rs85, %rs91, %p3;
	and.b16  	%rs93, %rs92, 255;
	selp.b64 	%rd127, %rd114, %rd126, %p3;
	setp.eq.s16 	%p5, %rs93, 0;
	setp.eq.s16 	%p6, %rs88, 0;
	min.s64 	%rd128, %rd118, %rd127;
	selp.b16 	%rs94, %rs92, 1, %p6;
	selp.b64 	%rd129, %rd127, %rd128, %p6;
	selp.b16 	%rs95, %rs87, %rs94, %p5;
	and.b16  	%rs96, %rs95, 255;
	selp.b64 	%rd130, %rd118, %rd129, %p5;
	setp.eq.s16 	%p7, %rs96, 0;
	setp.eq.s16 	%p8, %rs90, 0;
	min.s64 	%rd131, %rd122, %rd130;
	selp.b16 	%rs97, %rs95, 1, %p8;
	selp.b64 	%rd132, %rd130, %rd131, %p8;
	selp.b16 	%rs311, %rs89, %rs97, %p7;
	selp.b64 	%rd329, %rd122, %rd132, %p7;
	setp.lt.u32 	%p9, %r38, 2048;
	mov.b32 	%r399, 1024;
	@%p9 bra 	$L__BB9_78;
	add.s32 	%r17, %r38, -1024;
	mov.b32 	%r399, 1024;
$L__BB9_76:
	mul.wide.s32 	%rd149, %r399, 16;
	add.s64 	%rd134, %rd109, %rd149;
	// begin inline asm
	ld.global.nc.u64 %rd133, [%rd134];
	// end inline asm
	add.s64 	%rd136, %rd134, 8;
	// begin inline asm
	ld.global.nc.u64 %rd135, [%rd136];
	// end inline asm
	cvt.u16.u64 	%rs98, %rd133;
	and.b16  	%rs99, %rs98, 255;
	add.s64 	%rd138, %rd134, 4096;
	// begin inline asm
	ld.global.nc.u64 %rd137, [%rd138];
	// end inline asm
	add.s64 	%rd140, %rd134, 4104;
	// begin inline asm
	ld.global.nc.u64 %rd139, [%rd140];
	// end inline asm
	cvt.u16.u64 	%rs100, %rd137;
	and.b16  	%rs101, %rs100, 255;
	add.s64 	%rd142, %rd134, 8192;
	// begin inline asm
	ld.global.nc.u64 %rd141, [%rd142];
	// end inline asm
	add.s64 	%rd144, %rd134, 8200;
	// begin inline asm
	ld.global.nc.u64 %rd143, [%rd144];
	// end inline asm
	cvt.u16.u64 	%rs102, %rd141;
	and.b16  	%rs103, %rs102, 255;
	add.s64 	%rd146, %rd134, 12288;
	// begin inline asm
	ld.global.nc.u64 %rd145, [%rd146];
	// end inline asm
	add.s64 	%rd148, %rd134, 12296;
	// begin inline asm
	ld.global.nc.u64 %rd147, [%rd148];
	// end inline asm
	cvt.u16.u64 	%rs104, %rd145;
	and.b16  	%rs105, %rs104, 255;
	and.b16  	%rs106, %rs311, 255;
	setp.eq.s16 	%p10, %rs106, 0;
	setp.eq.s16 	%p11, %rs99, 0;
	min.s64 	%rd150, %rd135, %rd329;
	selp.b16 	%rs107, %rs311, 1, %p11;
	selp.b64 	%rd151, %rd329, %rd150, %p11;
	selp.b16 	%rs108, %rs98, %rs107, %p10;
	and.b16  	%rs109, %rs108, 255;
	selp.b64 	%rd152, %rd135, %rd151, %p10;
	setp.eq.s16 	%p12, %rs109, 0;
	setp.eq.s16 	%p13, %rs101, 0;
	min.s64 	%rd153, %rd139, %rd152;
	selp.b16 	%rs110, %rs108, 1, %p13;
	selp.b64 	%rd154, %rd152, %rd153, %p13;
	selp.b16 	%rs111, %rs100, %rs110, %p12;
	and.b16  	%rs112, %rs111, 255;
	selp.b64 	%rd155, %rd139, %rd154, %p12;
	setp.eq.s16 	%p14, %rs112, 0;
	setp.eq.s16 	%p15, %rs103, 0;
	min.s64 	%rd156, %rd143, %rd155;
	selp.b16 	%rs113, %rs111, 1, %p15;
	selp.b64 	%rd157, %rd155, %rd156, %p15;
	selp.b16 	%rs114, %rs102, %rs113, %p14;
	and.b16  	%rs115, %rs114, 255;
	selp.b64 	%rd158, %rd143, %rd157, %p14;
	setp.eq.s16 	%p16, %rs115, 0;
	setp.eq.s16 	%p17, %rs105, 0;
	min.s64 	%rd159, %rd147, %rd158;
	selp.b16 	%rs116, %rs114, 1, %p17;
	selp.b64 	%rd160, %rd158, %rd159, %p17;
	selp.b16 	%rs311, %rs104, %rs116, %p16;
	selp.b64 	%rd329, %rd147, %rd160, %p16;
	sub.s32 	%r41, %r38, %r399;
	setp.lt.s32 	%p18, %r41, 1024;
	@%p18 bra 	$L__BB9_86;
	add.s32 	%r399, %r399, 1024;
	setp.le.s32 	%p19, %r399, %r17;
	@%p19 bra 	$L__BB9_76;
$L__BB9_78:
	setp.le.s32 	%p20, %r38, %r399;
	@%p20 bra 	$L__BB9_86;
	sub.s32 	%r21, %r38, %r399;
	setp.ge.s32 	%p21, %r16, %r21;
	@%p21 bra 	$L__BB9_86;
	not.b32 	%r42, %r16;
	add.s32 	%r43, %r38, %r42;
	sub.s32 	%r22, %r43, %r399;
	and.b32  	%r44, %r22, 768;
	setp.eq.s32 	%p22, %r44, 768;
	mov.u32 	%r403, %r16;
	@%p22 bra 	$L__BB9_83;
	add.s32 	%r401, %r16, %r399;
	shr.u32 	%r45, %r22, 8;
	add.s32 	%r46, %r45, 1;
	and.b32  	%r47, %r46, 3;
	neg.s32 	%r400, %r47;
	mov.u32 	%r403, %r16;
$L__BB9_82:
	.pragma "nounroll";
	mul.wide.u32 	%rd166, %r401, 16;
	add.s64 	%rd163, %rd105, %rd166;
	// begin inline asm
	ld.global.nc.u64 %rd162, [%rd163];
	// end inline asm
	add.s64 	%rd165, %rd163, 8;
	// begin inline asm
	ld.global.nc.u64 %rd164, [%rd165];
	// end inline asm
	cvt.u16.u64 	%rs118, %rd162;
	and.b16  	%rs119, %rs118, 255;
	and.b16  	%rs120, %rs311, 255;
	setp.eq.s16 	%p23, %rs120, 0;
	setp.eq.s16 	%p24, %rs119, 0;
	min.s64 	%rd167, %rd164, %rd329;
	selp.b16 	%rs121, %rs311, 1, %p24;
	selp.b16 	%rs311, %rs118, %rs121, %p23;
	selp.b64 	%rd168, %rd329, %rd167, %p24;
	selp.b64 	%rd329, %rd164, %rd168, %p23;
	add.s32 	%r403, %r403, 256;
	add.s32 	%r401, %r401, 256;
	add.s32 	%r400, %r400, 1;
	setp.ne.s32 	%p25, %r400, 0;
	@%p25 bra 	$L__BB9_82;
$L__BB9_83:
	setp.lt.u32 	%p26, %r22, 768;
	@%p26 bra 	$L__BB9_86;
	cvt.u64.u32 	%rd169, %r403;
	cvt.u64.u32 	%rd170, %r399;
	add.s64 	%rd171, %rd169, %rd170;
	shl.b64 	%rd172, %rd171, 4;
	add.s64 	%rd173, %rd172, %rd105;
	add.s64 	%rd350, %rd173, 12296;
	add.s32 	%r404, %r403, %r399;
$L__BB9_85:
	mul.wide.u32 	%rd190, %r404, 16;
	add.s64 	%rd175, %rd105, %rd190;
	// begin inline asm
	ld.global.nc.u64 %rd174, [%rd175];
	// end inline asm
	add.s64 	%rd177, %rd175, 8;
	// begin inline asm
	ld.global.nc.u64 %rd176, [%rd177];
	// end inline asm
	cvt.u16.u64 	%rs122, %rd174;
	and.b16  	%rs123, %rs122, 255;
	and.b16  	%rs124, %rs311, 255;
	setp.eq.s16 	%p27, %rs124, 0;
	setp.eq.s16 	%p28, %rs123, 0;
	min.s64 	%rd191, %rd176, %rd329;
	selp.b16 	%rs125, %rs311, 1, %p28;
	selp.b16 	%rs126, %rs122, %rs125, %p27;
	and.b16  	%rs127, %rs126, 255;
	selp.b64 	%rd192, %rd329, %rd191, %p28;
	selp.b64 	%rd193, %rd176, %rd192, %p27;
	add.s64 	%rd179, %rd350, -8200;
	// begin inline asm
	ld.global.nc.u64 %rd178, [%rd179];
	// end inline asm
	add.s64 	%rd181, %rd350, -8192;
	// begin inline asm
	ld.global.nc.u64 %rd180, [%rd181];
	// end inline asm
	cvt.u16.u64 	%rs128, %rd178;
	and.b16  	%rs129, %rs128, 255;
	setp.eq.s16 	%p29, %rs127, 0;
	setp.eq.s16 	%p30, %rs129, 0;
	min.s64 	%rd194, %rd180, %rd193;
	selp.b16 	%rs130, %rs126, 1, %p30;
	selp.b16 	%rs131, %rs128, %rs130, %p29;
	and.b16  	%rs132, %rs131, 255;
	selp.b64 	%rd195, %rd193, %rd194, %p30;
	selp.b64 	%rd196, %rd180, %rd195, %p29;
	add.s64 	%rd183, %rd350, -4104;
	// begin inline asm
	ld.global.nc.u64 %rd182, [%rd183];
	// end inline asm
	add.s64 	%rd185, %rd350, -4096;
	// begin inline asm
	ld.global.nc.u64 %rd184, [%rd185];
	// end inline asm
	cvt.u16.u64 	%rs133, %rd182;
	and.b16  	%rs134, %rs133, 255;
	setp.eq.s16 	%p31, %rs132, 0;
	setp.eq.s16 	%p32, %rs134, 0;
	min.s64 	%rd197, %rd184, %rd196;
	selp.b16 	%rs135, %rs131, 1, %p32;
	selp.b16 	%rs136, %rs133, %rs135, %p31;
	and.b16  	%rs137, %rs136, 255;
	selp.b64 	%rd198, %rd196, %rd197, %p32;
	selp.b64 	%rd199, %rd184, %rd198, %p31;
	add.s64 	%rd187, %rd350, -8;
	// begin inline asm
	ld.global.nc.u64 %rd186, [%rd187];
	// end inline asm
	// begin inline asm
	ld.global.nc.u64 %rd188, [%rd350];
	// end inline asm
	cvt.u16.u64 	%rs138, %rd186;
	and.b16  	%rs139, %rs138, 255;
	setp.eq.s16 	%p33, %rs137, 0;
	setp.eq.s16 	%p34, %rs139, 0;
	min.s64 	%rd200, %rd188, %rd199;
	selp.b16 	%rs140, %rs136, 1, %p34;
	selp.b16 	%rs311, %rs138, %rs140, %p33;
	selp.b64 	%rd201, %rd199, %rd200, %p34;
	selp.b64 	%rd329, %rd188, %rd201, %p33;
	add.s32 	%r403, %r403, 1024;
	add.s64 	%rd350, %rd350, 16384;
	add.s32 	%r404, %r404, 1024;
	setp.lt.s32 	%p35, %r403, %r21;
	@%p35 bra 	$L__BB9_85;
$L__BB9_86:
	// begin inline asm
	mov.u32 %r48, %laneid;
	// end inline asm
	cvt.u32.u16 	%r69, %rs311;
	and.b32  	%r50, %r69, 255;
	mov.b32 	%r66, 1;
	mov.b32 	%r67, 31;
	mov.b32 	%r68, -1;
	// begin inline asm
	shfl.sync.down.b32 %r49, %r50, %r66, %r67, %r68;
	// end inline asm
	// begin inline asm
	shfl.sync.down.b32 %r54, %r55, %r66, %r67, %r68;
	// end inline asm
	mov.b64 	{%r60, %r65}, %rd329;
	// begin inline asm
	shfl.sync.down.b32 %r59, %r60, %r66, %r67, %r68;
	// end inline asm
	// begin inline asm
	shfl.sync.down.b32 %r64, %r65, %r66, %r67, %r68;
	// end inline asm
	mov.b64 	%rd83, {%r59, %r64};
	cvt.u16.u32 	%rs65, %r49;
	setp.gt.s32 	%p36, %r48, 30;
	@%p36 bra 	$L__BB9_90;
	and.b16  	%rs141, %rs311, 255;
	setp.eq.s16 	%p37, %rs141, 0;
	and.b16  	%rs142, %rs65, 255;
	setp.eq.s16 	%p38, %rs142, 0;
	or.pred  	%p39, %p37, %p38;
	@%p39 bra 	$L__BB9_89;
	min.s64 	%rd329, %rd83, %rd329;
	mov.b16 	%rs311, 1;
	bra.uni 	$L__BB9_90;
$L__BB9_89:
	setp.eq.s16 	%p40, %rs141, 0;
	selp.b16 	%rs311, %rs65, %rs311, %p40;
	selp.b64 	%rd329, %rd83, %rd329, %p40;
$L__BB9_90:
	cvt.u32.u16 	%r90, %rs311;
	and.b32  	%r71, %r90, 255;
	mov.b32 	%r87, 2;
	mov.b32 	%r88, 31;
	mov.b32 	%r89, -1;
	// begin inline asm
	shfl.sync.down.b32 %r70, %r71, %r87, %r88, %r89;
	// end inline asm
	// begin inline asm
	shfl.sync.down.b32 %r75, %r76, %r87, %r88, %r89;
	// end inline asm
	mov.b64 	{%r81, %r86}, %rd329;
	// begin inline asm
	shfl.sync.down.b32 %r80, %r81, %r87, %r88, %r89;
	// end inline asm
	// begin inline asm
	shfl.sync.down.b32 %r85, %r86, %r87, %r88, %r89;
	// end inline asm
	mov.b64 	%rd87, {%r80, %r85};
	cvt.u16.u32 	%rs68, %r70;
	setp.gt.s32 	%p41, %r48, 29;
	@%p41 bra 	$L__BB9_94;
	and.b16  	%rs145, %rs311, 255;
	setp.eq.s16 	%p42, %rs145, 0;
	and.b16  	%rs146, %rs68, 255;
	setp.eq.s16 	%p43, %rs146, 0;
	or.pred  	%p44, %p42, %p43;
	@%p44 bra 	$L__BB9_93;
	min.s64 	%rd329, %rd87, %rd329;
	mov.b16 	%rs311, 1;
	bra.uni 	$L__BB9_94;
$L__BB9_93:
	setp.eq.s16 	%p45, %rs145, 0;
	selp.b16 	%rs311, %rs68, %rs311, %p45;
	selp.b64 	%rd329, %rd87, %rd329, %p45;
$L__BB9_94:
	cvt.u32.u16 	%r111, %rs311;
	and.b32  	%r92, %r111, 255;
	mov.b32 	%r108, 4;
	mov.b32 	%r109, 31;
	mov.b32 	%r110, -1;
	// begin inline asm
	shfl.sync.down.b32 %r91, %r92, %r108, %r109, %r110;
	// end inline asm
	// begin inline asm
	shfl.sync.down.b32 %r96, %r97, %r108, %r109, %r110;
	// end inline asm
	mov.b64 	{%r102, %r107}, %rd329;
	// begin inline asm
	shfl.sync.down.b32 %r101, %r102, %r108, %r109, %r110;
	// end inline asm
	// begin inline asm
	shfl.sync.down.b32 %r106, %r107, %r108, %r109, %r110;
	// end inline asm
	mov.b64 	%rd91, {%r101, %r106};
	cvt.u16.u32 	%rs71, %r91;
	setp.gt.s32 	%p46, %r48, 27;
	@%p46 bra 	$L__BB9_98;
	and.b16  	%rs149, %rs311, 255;
	setp.eq.s16 	%p47, %rs149, 0;
	and.b16  	%rs150, %rs71, 255;
	setp.eq.s16 	%p48, %rs150, 0;
	or.pred  	%p49, %p47, %p48;
	@%p49 bra 	$L__BB9_97;
	min.s64 	%rd329, %rd91, %rd329;
	mov.b16 	%rs311, 1;
	bra.uni 	$L__BB9_98;
$L__BB9_97:
	setp.eq.s16 	%p50, %rs149, 0;
	selp.b16 	%rs311, %rs71, %rs311, %p50;
	selp.b64 	%rd329, %rd91, %rd329, %p50;
$L__BB9_98:
	cvt.u32.u16 	%r132, %rs311;
	and.b32  	%r113, %r132, 255;
	mov.b32 	%r129, 8;
	mov.b32 	%r130, 31;
	mov.b32 	%r131, -1;
	// begin inline asm
	shfl.sync.down.b32 %r112, %r113, %r129, %r130, %r131;
	// end inline asm
	// begin inline asm
	shfl.sync.down.b32 %r117, %r118, %r129, %r130, %r131;
	// end inline asm
	mov.b64 	{%r123, %r128}, %rd329;
	// begin inline asm
	shfl.sync.down.b32 %r122, %r123, %r129, %r130, %r131;
	// end inline asm
	// begin inline asm
	shfl.sync.down.b32 %r127, %r128, %r129, %r130, %r131;
	// end inline asm
	mov.b64 	%rd95, {%r122, %r127};
	cvt.u16.u32 	%rs74, %r112;
	setp.gt.s32 	%p51, %r48, 23;
	@%p51 bra 	$L__BB9_102;
	and.b16  	%rs153, %rs311, 255;
	setp.eq.s16 	%p52, %rs153, 0;
	and.b16  	%rs154, %rs74, 255;
	setp.eq.s16 	%p53, %rs154, 0;
	or.pred  	%p54, %p52, %p53;
	@%p54 bra 	$L__BB9_101;
	min.s64 	%rd329, %rd95, %rd329;
	mov.b16 	%rs311, 1;
	bra.uni 	$L__BB9_102;
$L__BB9_101:
	setp.eq.s16 	%p55, %rs153, 0;
	selp.b16 	%rs311, %rs74, %rs311, %p55;
	selp.b64 	%rd329, %rd95, %rd329, %p55;
$L__BB9_102:
	cvt.u32.u16 	%r153, %rs311;
	and.b32  	%r134, %r153, 255;
	mov.b32 	%r150, 16;
	mov.b32 	%r151, 31;
	mov.b32 	%r152, -1;
	// begin inline asm
	shfl.sync.down.b32 %r133, %r134, %r150, %r151, %r152;
	// end inline asm
	// begin inline asm
	shfl.sync.down.b32 %r138, %r139, %r150, %r151, %r152;
	// end inline asm
	mov.b64 	{%r144, %r149}, %rd329;
	// begin inline asm
	shfl.sync.down.b32 %r143, %r144, %r150, %r151, %r152;
	// end inline asm
	// begin inline asm
	shfl.sync.down.b32 %r148, %r149, %r150, %r151, %r152;
	// end inline asm
	mov.b64 	%rd99, {%r143, %r148};
	cvt.u16.u32 	%rs77, %r133;
	setp.gt.s32 	%p56, %r48, 15;
	@%p56 bra 	$L__BB9_106;
	and.b16  	%rs157, %rs311, 255;
	setp.eq.s16 	%p57, %rs157, 0;
	and.b16  	%rs158, %rs77, 255;
	setp.eq.s16 	%p58, %rs158, 0;
	or.pred  	%p59, %p57, %p58;
	@%p59 bra 	$L__BB9_105;
	min.s64 	%rd329, %rd99, %rd329;
	mov.b16 	%rs311, 1;
	bra.uni 	$L__BB9_106;
$L__BB9_105:
	setp.eq.s16 	%p60, %rs157, 0;
	selp.b16 	%rs311, %rs77, %rs311, %p60;
	selp.b64 	%rd329, %rd99, %rd329, %p60;
$L__BB9_106:
	setp.ne.s32 	%p61, %r48, 0;
	@%p61 bra 	$L__BB9_108;
	shr.u32 	%r154, %r16, 1;
	and.b32  	%r155, %r154, 496;
	mov.u32 	%r156, _ZZN3cub18CUB_300001_SM_10006detail6reduce28DeviceReduceSingleTileKernelINS2_10policy_hubIN4cuda3std3__45tupleIJblEEEyN6thrust24THRUST_300001_SM_1000_NS8cuda_cub9__find_if7functorIS9_EEE10Policy1000EPS9_SI_iSF_S9_S9_NS7_10__identityEEEvT0_T1_T2_T3_T4_T6_E12temp_storage;
	add.s32 	%r157, %r156, %r155;
	st.shared.u8 	[%r157+8], %rs311;
	st.shared.u64 	[%r157+16], %rd329;
$L__BB9_108:
	bar.sync 	0;
	setp.ne.s32 	%p62, %r16, 0;
	@%p62 bra 	$L__BB9_110;
	ld.shared.u8 	%rs161, [_ZZN3cub18CUB_300001_SM_10006detail6reduce28DeviceReduceSingleTileKernelINS2_10policy_hubIN4cuda3std3__45tupleIJblEEEyN6thrust24THRUST_300001_SM_1000_NS8cuda_cub9__find_if7functorIS9_EEE10Policy1000EPS9_SI_iSF_S9_S9_NS7_10__identityEEEvT0_T1_T2_T3_T4_T6_E12temp_storage+24];
	ld.shared.u64 	%rd202, [_ZZN3cub18CUB_300001_SM_10006detail6reduce28DeviceReduceSingleTileKernelINS2_10policy_hubIN4cuda3std3__45tupleIJblEEEyN6thrust24THRUST_300001_SM_1000_NS8cuda_cub9__find_if7functorIS9_EEE10Policy1000EPS9_SI_iSF_S9_S9_NS7_10__identityEEEvT0_T1_T2_T3_T4_T6_E12temp_storage+32];
	and.b16  	%rs162, %rs311, 255;
	setp.eq.s16 	%p63, %rs162, 0;
	setp.eq.s16 	%p64, %rs161, 0;
	min.s64 	%rd203, %rd202, %rd329;
	selp.b16 	%rs163, %rs311, 1, %p64;
	selp.b16 	%rs164, %rs161, %rs163, %p63;
	and.b16  	%rs165, %rs164, 255;
	selp.b64 	%rd204, %rd329, %rd203, %p64;
	selp.b64 	%rd205, %rd202, %rd204, %p63;
	ld.shared.u8 	%rs166, [_ZZN3cub18CUB_300001_SM_10006detail6reduce28DeviceReduceSingleTileKernelINS2_10policy_hubIN4cuda3std3__45tupleIJblEEEyN6thrust24THRUST_300001_SM_1000_NS8cuda_cub9__find_if7functorIS9_EEE10Policy1000EPS9_SI_iSF_S9_S9_NS7_10__identityEEEvT0_T1_T2_T3_T4_T6_E12temp_storage+40];
	ld.shared.u64 	%rd206, [_ZZN3cub18CUB_300001_SM_10006detail6reduce28DeviceReduceSingleTileKernelINS2_10policy_hubIN4cuda3std3__45tupleIJblEEEyN6thrust24THRUST_300001_SM_1000_NS8cuda_cub9__find_if7functorIS9_EEE10Policy1000EPS9_SI_iSF_S9_S9_NS7_10__identityEEEvT0_T1_T2_T3_T4_T6_E12temp_storage+48];
	setp.eq.s16 	%p65, %rs165, 0;
	setp.eq.s16 	%p66, %rs166, 0;
	min.s64 	%rd207, %rd206, %rd205;
	selp.b16 	%rs167, %rs164, 1, %p66;
	selp.b16 	%rs168, %rs166, %rs167, %p65;
	and.b16  	%rs169, %rs168, 255;
	selp.b64 	%rd208, %rd205, %rd207, %p66;
	selp.b64 	%rd209, %rd206, %rd208, %p65;
	ld.shared.u8 	%rs170, [_ZZN3cub18CUB_300001_SM_10006detail6reduce28DeviceReduceSingleTileKernelINS2_10policy_hubIN4cuda3std3__45tupleIJblEEEyN6thrust24THRUST_300001_SM_1000_NS8cuda_cub9__find_if7functorIS9_EEE10Policy1000EPS9_SI_iSF_S9_S9_NS7_10__identityEEEvT0_T1_T2_T3_T4_T6_E12temp_storage+56];
	ld.shared.u64 	%rd210, [_ZZN3cub18CUB_300001_SM_10006detail6reduce28DeviceReduceSingleTileKernelINS2_10policy_hubIN4cuda3std3__45tupleIJblEEEyN6thrust24THRUST_300001_SM_1000_NS8cuda_cub9__find_if7functorIS9_EEE10Policy1000EPS9_SI_iSF_S9_S9_NS7_10__identityEEEvT0_T1_T2_T3_T4_T6_E12temp_storage+64];
	setp.eq.s16 	%p67, %rs169, 0;
	setp.eq.s16 	%p68, %rs170, 0;
	min.s64 	%rd211, %rd210, %rd209;
	selp.b16 	%rs171, %rs168, 1, %p68;
	selp.b16 	%rs172, %rs170, %rs171, %p67;
	and.b16  	%rs173, %rs172, 255;
	selp.b64 	%rd212, %rd209, %rd211, %p68;
	selp.b64 	%rd213, %rd210, %rd212, %p67;
	ld.shared.u8 	%rs174, [_ZZN3cub18CUB_300001_SM_10006detail6reduce28DeviceReduceSingleTileKernelINS2_10policy_hubIN4cuda3std3__45tupleIJblEEEyN6thrust24THRUST_300001_SM_1000_NS8cuda_cub9__find_if7functorIS9_EEE10Policy1000EPS9_SI_iSF_S9_S9_NS7_10__identityEEEvT0_T1_T2_T3_T4_T6_E12temp_storage+72];
	ld.shared.u64 	%rd214, [_ZZN3cub18CUB_300001_SM_10006detail6reduce28DeviceReduceSingleTileKernelINS2_10policy_hubIN4cuda3std3__45tupleIJblEEEyN6thrust24THRUST_300001_SM_1000_NS8cuda_cub9__find_if7functorIS9_EEE10Policy1000EPS9_SI_iSF_S9_S9_NS7_10__identityEEEvT0_T1_T2_T3_T4_T6_E12temp_storage+80];
	setp.eq.s16 	%p69, %rs173, 0;
	setp.eq.s16 	%p70, %rs174, 0;
	min.s64 	%rd215, %rd214, %rd213;
	selp.b16 	%rs175, %rs172, 1, %p70;
	selp.b16 	%rs176, %rs174, %rs175, %p69;
	and.b16  	%rs177, %rs176, 255;
	selp.b64 	%rd216, %rd213, %rd215, %p70;
	selp.b64 	%rd217, %rd214, %rd216, %p69;
	ld.shared.u8 	%rs178, [_ZZN3cub18CUB_300001_SM_10006detail6reduce28DeviceReduceSingleTileKernelINS2_10policy_hubIN4cuda3std3__45tupleIJblEEEyN6thrust24THRUST_300001_SM_1000_NS8cuda_cub9__find_if7functorIS9_EEE10Policy1000EPS9_SI_iSF_S9_S9_NS7_10__identityEEEvT0_T1_T2_T3_T4_T6_E12temp_storage+88];
	ld.shared.u64 	%rd218, [_ZZN3cub18CUB_300001_SM_10006detail6reduce28DeviceReduceSingleTileKernelINS2_10policy_hubIN4cuda3std3__45tupleIJblEEEyN6thrust24THRUST_300001_SM_1000_NS8cuda_cub9__find_if7functorIS9_EEE10Policy1000EPS9_SI_iSF_S9_S9_NS7_10__identityEEEvT0_T1_T2_T3_T4_T6_E12temp_storage+96];
	setp.eq.s16 	%p71, %rs177, 0;
	setp.eq.s16 	%p72, %rs178, 0;
	min.s64 	%rd219, %rd218, %rd217;
	selp.b16 	%rs179, %rs176, 1, %p72;
	selp.b16 	%rs180, %rs178, %rs179, %p71;
	and.b16  	%rs181, %rs180, 255;
	selp.b64 	%rd220, %rd217, %rd219, %p72;
	selp.b64 	%rd221, %rd218, %rd220, %p71;
	ld.shared.u8 	%rs182, [_ZZN3cub18CUB_300001_SM_10006detail6reduce28DeviceReduceSingleTileKernelINS2_10policy_hubIN4cuda3std3__45tupleIJblEEEyN6thrust24THRUST_300001_SM_1000_NS8cuda_cub9__find_if7functorIS9_EEE10Policy1000EPS9_SI_iSF_S9_S9_NS7_10__identityEEEvT0_T1_T2_T3_T4_T6_E12temp_storage+104];
	ld.shared.u64 	%rd222, [_ZZN3cub18CUB_300001_SM_10006detail6reduce28DeviceReduceSingleTileKernelINS2_10policy_hubIN4cuda3std3__45tupleIJblEEEyN6thrust24THRUST_300001_SM_1000_NS8cuda_cub9__find_if7functorIS9_EEE10Policy1000EPS9_SI_iSF_S9_S9_NS7_10__identityEEEvT0_T1_T2_T3_T4_T6_E12temp_storage+112];
	setp.eq.s16 	%p73, %rs181, 0;
	setp.eq.s16 	%p74, %rs182, 0;
	min.s64 	%rd223, %rd222, %rd221;
	selp.b16 	%rs183, %rs180, 1, %p74;
	selp.b16 	%rs184, %rs182, %rs183, %p73;
	and.b16  	%rs185, %rs184, 255;
	selp.b64 	%rd224, %rd221, %rd223, %p74;
	selp.b64 	%rd225, %rd222, %rd224, %p73;
	ld.shared.u8 	%rs186, [_ZZN3cub18CUB_300001_SM_10006detail6reduce28DeviceReduceSingleTileKernelINS2_10policy_hubIN4cuda3std3__45tupleIJblEEEyN6thrust24THRUST_300001_SM_1000_NS8cuda_cub9__find_if7functorIS9_EEE10Policy1000EPS9_SI_iSF_S9_S9_NS7_10__identityEEEvT0_T1_T2_T3_T4_T6_E12temp_storage+120];
	ld.shared.u64 	%rd226, [_ZZN3cub18CUB_300001_SM_10006detail6reduce28DeviceReduceSingleTileKernelINS2_10policy_hubIN4cuda3std3__45tupleIJblEEEyN6thrust24THRUST_300001_SM_1000_NS8cuda_cub9__find_if7functorIS9_EEE10Policy1000EPS9_SI_iSF_S9_S9_NS7_10__identityEEEvT0_T1_T2_T3_T4_T6_E12temp_storage+128];
	setp.eq.s16 	%p75, %rs185, 0;
	setp.eq.s16 	%p76, %rs186, 0;
	min.s64 	%rd227, %rd226, %rd225;
	selp.b16 	%rs187, %rs184, 1, %p76;
	selp.b16 	%rs311, %rs186, %rs187, %p75;
	selp.b64 	%rd228, %rd225, %rd227, %p76;
	selp.b64 	%rd329, %rd226, %rd228, %p75;
$L__BB9_110:
	mov.u32 	%r391, %tid.x;
	setp.ne.s32 	%p184, %r391, 0;
	@%p184 bra 	$L__BB9_112;
	setp.eq.s16 	%p185, %rs82, 0;
	and.b16  	%rs302, %rs311, 255;
	setp.eq.s16 	%p186, %rs302, 0;
	min.s64 	%rd319, %rd329, %rd106;
	selp.b16 	%rs303, %rs82, 1, %p186;
	selp.b16 	%rs304, %rs311, %rs303, %p185;
	selp.b64 	%rd320, %rd106, %rd319, %p186;
	selp.b64 	%rd321, %rd329, %rd320, %p185;
	st.global.u8 	[%rd1], %rs304;
	st.global.u64 	[%rd1+8], %rd321;
$L__BB9_112:
	ret;

}


// ===== COMPILED SASS (sm_100) =====

	.target	sm_100

	.elftype	@"ET_EXEC"


//--------------------- .note.nv.tkinfo           --------------------------
	.section	.note.nv.tkinfo,"",@"SHT_NOTE"
	.sectionflags	@"SHF_NOTE_NV_TKINFO"
	.tkinfo
        /*0018*/ 	.word	0x00000002
        /*0030*/ 	.string	""
        /*0030*/ 	.string	"ptxas"
        /*0030*/ 	.string	"Cuda compilation tools, release 13.0, V13.0.88"
        /*0030*/ 	.string	"Build cuda_13.0.r13.0/compiler.36424714_0"
        /*0030*/ 	.string	"-arch sm_100 -m 64 "



//--------------------- .note.nv.cuinfo           --------------------------
	.section	.note.nv.cuinfo,"",@"SHT_NOTE"
	.sectionflags	@"SHF_NOTE_NV_CUINFO"
        /*0018*/ 	.short	0x0002
        /*001a*/ 	.short	0x0064
        /*001c*/ 	.short	0x0082
	.zero		2


//--------------------- .nv.info                  --------------------------
	.section	.nv.info,"",@"SHT_CUDA_INFO"
	.align	4


	//----- nvinfo : EIATTR_REGCOUNT
	.align		4
        /*0000*/ 	.byte	0x04, 0x2f
        /*0002*/ 	.short	(.L_46 - .L_45)
	.align		4
.L_45:
        /*0004*/ 	.word	index@(_Z8fnSearchPcS_Pi)
        /*0008*/ 	.word	0x0000000e


	//----- nvinfo : EIATTR_FRAME_SIZE
	.align		4
.L_46:
        /*000c*/ 	.byte	0x04, 0x11
        /*000e*/ 	.short	(.L_48 - .L_47)
	.align		4
.L_47:
        /*0010*/ 	.word	index@(_Z8fnSearchPcS_Pi)
        /*0014*/ 	.word	0x00000000


	//----- nvinfo : EIATTR_REGCOUNT
	.align		4
.L_48:
        /*0018*/ 	.byte	0x04, 0x2f
        /*001a*/ 	.short	(.L_50 - .L_49)
	.align		4
.L_49:
        /*001c*/ 	.word	index@(_ZN3cub18CUB_300001_SM_10006detail11EmptyKernelIvEEvv)
        /*0020*/ 	.word	0x00000004


	//----- nvinfo : EIATTR_FRAME_SIZE
	.align		4
.L_50:
        /*0024*/ 	.byte	0x04, 0x11
        /*0026*/ 	.short	(.L_52 - .L_51)
	.align		4
.L_51:
        /*0028*/ 	.word	index@(_ZN3cub18CUB_300001_SM_10006detail11EmptyKernelIvEEvv)
        /*002c*/ 	.word	0x00000000


	//----- nvinfo : EIATTR_REGCOUNT
	.align		4
.L_52:
        /*0030*/ 	.byte	0x04, 0x2f
        /*0032*/ 	.short	(.L_54 - .L_53)
	.align		4
.L_53:
        /*0034*/ 	.word	index@(_ZN3cub18CUB_300001_SM_10006detail8for_each13static_kernelINS2_12policy_hub_t12policy_500_tEmN6thrust24THRUST_300001_SM_1000_NS8cuda_cub20__uninitialized_fill7functorINS7_10device_ptrIcEEcEEEEvT0_T1_)
        /*0038*/ 	.word	0x0000000a


	//----- nvinfo : EIATTR_FRAME_SIZE
	.align		4
.L_54:
        /*003c*/ 	.byte	0x04, 0x11
        /*003e*/ 	.short	(.L_56 - .L_55)
	.align		4
.L_55:
        /*0040*/ 	.word	index@(_ZN3cub18CUB_300001_SM_10006detail8for_each13static_kernelINS2_12policy_hub_t12policy_500_tEmN6thrust24THRUST_300001_SM_1000_NS8cuda_cub20__uninitialized_fill7functorINS7_10device_ptrIcEEcEEEEvT0_T1_)
        /*0044*/ 	.word	0x00000000


	//----- nvinfo : EIATTR_REGCOUNT
	.align		4
.L_56:
        /*0048*/ 	.byte	0x04, 0x2f
        /*004a*/ 	.short	(.L_58 - .L_57)
	.align		4
.L_57:
        /*004c*/ 	.word	index@(_ZN3cub18CUB_300001_SM_10006detail8for_each13static_kernelINS2_12policy_hub_t12policy_500_tElN6thrust24THRUST_300001_SM_1000_NS8cuda_cub10__tabulate7functorINS7_6detail15normal_iteratorINS7_10device_ptrIcEEEENS7_6system6detail7generic6detail22compute_sequence_valueIcvEElEEEEvT0_T1_)
        /*0050*/ 	.word	0x0000000a


	//----- nvinfo : EIATTR_FRAME_SIZE
	.align		4
.L_58:
        /*0054*/ 	.byte	0x04, 0x11
        /*0056*/ 	.short	(.L_60 - .L_59)
	.align		4
.L_59:
        /*0058*/ 	.word	index@(_ZN3cub18CUB_300001_SM_10006detail8for_each13static_kernelINS2_12policy_hub_t12policy_500_tElN6thrust24THRUST_300001_SM_1000_NS8cuda_cub10__tabulate7functorINS7_6detail15normal_iteratorINS7_10device_ptrIcEEEENS7_6system6detail7generic6detail22compute_sequence_valueIcvEElEEEEvT0_T1_)
        /*005c*/ 	.word	0x00000000


	//----- nvinfo : EIATTR_REGCOUNT
	.align		4
.L_60:
        /*0060*/ 	.byte	0x04, 0x2f
        /*0062*/ 	.short	(.L_62 - .L_61)
	.align		4
.L_61:
        /*0064*/ 	.word	index@(_ZN3cub18CUB_300001_SM_10006detail6reduce28DeviceReduceSingleTileKernelINS2_10policy_hubIN4cuda3std3__45tupleIJblEEEjN6thrust24THRUST_300001_SM_1000_NS8cuda_cub9__find_if7functorIS9_EEE10Policy1000ENSB_12zip_iteratorINS8_IJNSD_26transform_input_iterator_tIbNSB_6detail15normal_iteratorINSB_10device_ptrIcEEEENSK_10functional5actorINSP_9compositeIJNSP_16operator_adaptorINS7_8equal_toIvEEEENSQ_INSP_8argumentILj0EEEEENSQ_INSP_5valueINSB_16device_referenceIcEEEEEEEEEEEEENSB_17counting_iteratorIlNSB_11use_defaultES18_S18_EEEEEEEPS9_jSF_S9_S9_NS7_10__identityEEEvT0_T1_T2_T3_T4_T6_)
        /*0068*/ 	.word	0x00000026


	//----- nvinfo : EIATTR_FRAME_SIZE
	.align		4
.L_62:
        /*006c*/ 	.byte	0x04, 0x11
        /*006e*/ 	.short	(.L_64 - .L_63)
	.align		4
.L_63:
        /*0070*/ 	.word	index@(_ZN3cub18CUB_300001_SM_10006detail6reduce28DeviceReduceSingleTileKernelINS2_10policy_hubIN4cuda3std3__45tupleIJblEEEjN6thrust24THRUST_300001_SM_1000_NS8cuda_cub9__find_if7functorIS9_EEE10Policy1000ENSB_12zip_iteratorINS8_IJNSD_26transform_input_iterator_tIbNSB_6detail15normal_iteratorINSB_10device_ptrIcEEEENSK_10functional5actorINSP_9compositeIJNSP_16operator_adaptorINS7_8equal_toIvEEEENSQ_INSP_8argumentILj0EEEEENSQ_INSP_5valueINSB_16device_referenceIcEEEEEEEEEEEEENSB_17counting_iteratorIlNSB_11use_defaultES18_S18_EEEEEEEPS9_jSF_S9_S9_NS7_10__identityEEEvT0_T1_T2_T3_T4_T6_)
        /*0074*/ 	.word	0x00000000


	//----- nvinfo : EIATTR_REGCOUNT
	.align		4
.L_64:
        /*0078*/ 	.byte	0x04, 0x2f
        /*007a*/ 	.short	(.L_66 - .L_65)
	.align		4
.L_65:
        /*007c*/ 	.word	index@(_ZN3cub18CUB_300001_SM_10006detail6reduce18DeviceReduceKernelINS2_10policy_hubIN4cuda3std3__45tupleIJblEEEjN6thrust24THRUST_300001_SM_1000_NS8cuda_cub9__find_if7functorIS9_EEE10Policy1000ENSB_12zip_iteratorINS8_IJNSD_26transform_input_iterator_tIbNSB_6detail15normal_iteratorINSB_10device_ptrIcEEEENSK_10functional5actorINSP_9compositeIJNSP_16operator_adaptorINS7_8equal_toIvEEEENSQ_INSP_8argumentILj0EEEEENSQ_INSP_5valueINSB_16device_referenceIcEEEEEEEEEEEEENSB_17counting_iteratorIlNSB_11use_defaultES18_S18_EEEEEEEjSF_S9_NS7_10__identityEEEvT0_PT3_T1_NS0_13GridEvenShareIS1G_EET2_T4_)
        /*0080*/ 	.word	0x00000020


	//----- nvinfo : EIATTR_FRAME_SIZE
	.align		4
.L_66:
        /*0084*/ 	.byte	0x04, 0x11
        /*0086*/ 	.short	(.L_68 - .L_67)
	.align		4
.L_67:
        /*0088*/ 	.word	index@(_ZN3cub18CUB_300001_SM_10006detail6reduce18DeviceReduceKernelINS2_10policy_hubIN4cuda3std3__45tupleIJblEEEjN6thrust24THRUST_300001_SM_1000_NS8cuda_cub9__find_if7functorIS9_EEE10Policy1000ENSB_12zip_iteratorINS8_IJNSD_26transform_input_iterator_tIbNSB_6detail15normal_iteratorINSB_10device_ptrIcEEEENSK_10functional5actorINSP_9compositeIJNSP_16operator_adaptorINS7_8equal_toIvEEEENSQ_INSP_8argumentILj0EEEEENSQ_INSP_5valueINSB_16device_referenceIcEEEEEEEEEEEEENSB_17counting_iteratorIlNSB_11use_defaultES18_S18_EEEEEEEjSF_S9_NS7_10__identityEEEvT0_PT3_T1_NS0_13GridEvenShareIS1G_EET2_T4_)
        /*008c*/ 	.word	0x00000000


	//----- nvinfo : EIATTR_REGCOUNT
	.align		4
.L_68:
        /*0090*/ 	.byte	0x04, 0x2f
        /*0092*/ 	.short	(.L_70 - .L_69)
	.align		4
.L_69:
        /*0094*/ 	.word	index@(_ZN3cub18CUB_300001_SM_10006detail6reduce28DeviceReduceSingleTileKernelINS2_10policy_hubIN4cuda3std3__45tupleIJblEEEjN6thrust24THRUST_300001_SM_1000_NS8cuda_cub9__find_if7functorIS9_EEE10Policy1000EPS9_SI_iSF_S9_S9_NS7_10__identityEEEvT0_T1_T2_T3_T4_T6_)
        /*0098*/ 	.word	0x0000001c


	//----- nvinfo : EIATTR_FRAME_SIZE
	.align		4
.L_70:
        /*009c*/ 	.byte	0x04, 0x11
        /*009e*/ 	.short	(.L_72 - .L_71)
	.align		4
.L_71:
        /*00a0*/ 	.word	index@(_ZN3cub18CUB_300001_SM_10006detail6reduce28DeviceReduceSingleTileKernelINS2_10policy_hubIN4cuda3std3__45tupleIJblEEEjN6thrust24THRUST_300001_SM_1000_NS8cuda_cub9__find_if7functorIS9_EEE10Policy1000EPS9_SI_iSF_S9_S9_NS7_10__identityEEEvT0_T1_T2_T3_T4_T6_)
        /*00a4*/ 	.word	0x00000000


	//----- nvinfo : EIATTR_REGCOUNT
	.align		4
.L_72:
        /*00a8*/ 	.byte	0x04, 0x2f
        /*00aa*/ 	.short	(.L_74 - .L_73)
	.align		4
.L_73:
        /*00ac*/ 	.word	index@(_ZN3cub18CUB_300001_SM_10006detail6reduce28DeviceReduceSingleTileKernelINS2_10policy_hubIN4cuda3std3__45tupleIJblEEEyN6thrust24THRUST_300001_SM_1000_NS8cuda_cub9__find_if7functorIS9_EEE10Policy1000ENSB_12zip_iteratorINS8_IJNSD_26transform_input_iterator_tIbNSB_6detail15normal_iteratorINSB_10device_ptrIcEEEENSK_10functional5actorINSP_9compositeIJNSP_16operator_adaptorINS7_8equal_toIvEEEENSQ_INSP_8argumentILj0EEEEENSQ_INSP_5valueINSB_16device_referenceIcEEEEEEEEEEEEENSB_17counting_iteratorIlNSB_11use_defaultES18_S18_EEEEEEEPS9_ySF_S9_S9_NS7_10__identityEEEvT0_T1_T2_T3_T4_T6_)
        /*00b0*/ 	.word	0x00000020


	//----- nvinfo : EIATTR_FRAME_SIZE
	.align		4
.L_74:
        /*00b4*/ 	.byte	0x04, 0x11
        /*00b6*/ 	.short	(.L_76 - .L_75)
	.align		4
.L_75:
        /*00b8*/ 	.word	index@(_ZN3cub18CUB_300001_SM_10006detail6reduce28DeviceReduceSingleTileKernelINS2_10policy_hubIN4cuda3std3__45tupleIJblEEEyN6thrust24THRUST_300001_SM_1000_NS8cuda_cub9__find_if7functorIS9_EEE10Policy1000ENSB_12zip_iteratorINS8_IJNSD_26transform_input_iterator_tIbNSB_6detail15normal_iteratorINSB_10device_ptrIcEEEENSK_10functional5actorINSP_9compositeIJNSP_16operator_adaptorINS7_8equal_toIvEEEENSQ_INSP_8argumentILj0EEEEENSQ_INSP_5valueINSB_16device_referenceIcEEEEEEEEEEEEENSB_17counting_iteratorIlNSB_11use_defaultES18_S18_EEEEEEEPS9_ySF_S9_S9_NS7_10__identityEEEvT0_T1_T2_T3_T4_T6_)
        /*00bc*/ 	.word	0x00000000


	//----- nvinfo : EIATTR_REGCOUNT
	.align		4
.L_76:
        /*00c0*/ 	.byte	0x04, 0x2f
        /*00c2*/ 	.short	(.L_78 - .L_77)
	.align		4
.L_77:
        /*00c4*/ 	.word	index@(_ZN3cub18CUB_300001_SM_10006detail6reduce18DeviceReduceKernelINS2_10policy_hubIN4cuda3std3__45tupleIJblEEEyN6thrust24THRUST_300001_SM_1000_NS8cuda_cub9__find_if7functorIS9_EEE10Policy1000ENSB_12zip_iteratorINS8_IJNSD_26transform_input_iterator_tIbNSB_6detail15normal_iteratorINSB_10device_ptrIcEEEENSK_10functional5actorINSP_9compositeIJNSP_16operator_adaptorINS7_8equal_toIvEEEENSQ_INSP_8argumentILj0EEEEENSQ_INSP_5valueINSB_16device_referenceIcEEEEEEEEEEEEENSB_17counting_iteratorIlNSB_11use_defaultES18_S18_EEEEEEEySF_S9_NS7_10__identityEEEvT0_PT3_T1_NS0_13GridEvenShareIS1G_EET2_T4_)
        /*00c8*/ 	.word	0x00000020


	//----- nvinfo : EIATTR_FRAME_SIZE
	.align		4
.L_78:
        /*00cc*/ 	.byte	0x04, 0x11
        /*00ce*/ 	.short	(.L_80 - .L_79)
	.align		4
.L_79:
        /*00d0*/ 	.word	index@(_ZN3cub18CUB_300001_SM_10006detail6reduce18DeviceReduceKernelINS2_10policy_hubIN4cuda3std3__45tupleIJblEEEyN6thrust24THRUST_300001_SM_1000_NS8cuda_cub9__find_if7functorIS9_EEE10Policy1000ENSB_12zip_iteratorINS8_IJNSD_26transform_input_iterator_tIbNSB_6detail15normal_iteratorINSB_10device_ptrIcEEEENSK_10functional5actorINSP_9compositeIJNSP_16operator_adaptorINS7_8equal_toIvEEEENSQ_INSP_8argumentILj0EEEEENSQ_INSP_5valueINSB_16device_referenceIcEEEEEEEEEEEEENSB_17counting_iteratorIlNSB_11use_defaultES18_S18_EEEEEEEySF_S9_NS7_10__identityEEEvT0_PT3_T1_NS0_13GridEvenShareIS1G_EET2_T4_)
        /*00d4*/ 	.word	0x00000000


	//----- nvinfo : EIATTR_REGCOUNT
	.align		4
.L_80:
        /*00d8*/ 	.byte	0x04, 0x2f
        /*00da*/ 	.short	(.L_82 - .L_81)
	.align		4
.L_81:
        /*00dc*/ 	.word	index@(_ZN3cub18CUB_300001_SM_10006detail6reduce28DeviceReduceSingleTileKernelINS2_10policy_hubIN4cuda3std3__45tupleIJblEEEyN6thrust24THRUST_300001_SM_1000_NS8cuda_cub9__find_if7functorIS9_EEE10Policy1000EPS9_SI_iSF_S9_S9_NS7_10__identityEEEvT0_T1_T2_T3_T4_T6_)
        /*00e0*/ 	.word	0x0000001c


	//----- nvinfo : EIATTR_FRAME_SIZE
	.align		4
.L_82:
        /*00e4*/ 	.byte	0x04, 0x11
        /*00e6*/ 	.short	(.L_84 - .L_83)
	.align		4
.L_83:
        /*00e8*/ 	.word	index@(_ZN3cub18CUB_300001_SM_10006detail6reduce28DeviceReduceSingleTileKernelINS2_10policy_hubIN4cuda3std3__45tupleIJblEEEyN6thrust24THRUST_300001_SM_1000_NS8cuda_cub9__find_if7functorIS9_EEE10Policy1000EPS9_SI_iSF_S9_S9_NS7_10__identityEEEvT0_T1_T2_T3_T4_T6_)
        /*00ec*/ 	.word	0x00000000


	//----- nvinfo : EIATTR_MIN_STACK_SIZE
	.align		4
.L_84:
        /*00f0*/ 	.byte	0x04, 0x12
        /*00f2*/ 	.short	(.L_86 - .L_85)
	.align		4
.L_85:
        /*00f4*/ 	.word	index@(_ZN3cub18CUB_300001_SM_10006detail6reduce28DeviceReduceSingleTileKernelINS2_10policy_hubIN4cuda3std3__45tupleIJblEEEyN6thrust24THRUST_300001_SM_1000_NS8cuda_cub9__find_if7functorIS9_EEE10Policy1000EPS9_SI_iSF_S9_S9_NS7_10__identityEEEvT0_T1_T2_T3_T4_T6_)
        /*00f8*/ 	.word	0x00000000


	//----- nvinfo : EIATTR_MIN_STACK_SIZE
	.align		4
.L_86:
        /*00fc*/ 	.byte	0x04, 0x12
        /*00fe*/ 	.short	(.L_88 - .L_87)
	.align		4
.L_87:
        /*0100*/ 	.word	index@(_ZN3cub18CUB_300001_SM_10006detail6reduce18DeviceReduceKernelINS2_10policy_hubIN4cuda3std3__45tupleIJblEEEyN6thrust24THRUST_300001_SM_1000_NS8cuda_cub9__find_if7functorIS9_EEE10Policy1000ENSB_12zip_iteratorINS8_IJNSD_26transform_input_iterator_tIbNSB_6detail15normal_iteratorINSB_10device_ptrIcEEEENSK_10functional5actorINSP_9compositeIJNSP_16operator_adaptorINS7_8equal_toIvEEEENSQ_INSP_8argumentILj0EEEEENSQ_INSP_5valueINSB_16device_referenceIcEEEEEEEEEEEEENSB_17counting_iteratorIlNSB_11use_defaultES18_S18_EEEEEEEySF_S9_NS7_10__identityEEEvT0_PT3_T1_NS0_13GridEvenShareIS1G_EET2_T4_)
        /*0104*/ 	.word	0x00000000


	//----- nvinfo : EIATTR_MIN_STACK_SIZE
	.align		4
.L_88:
        /*0108*/ 	.byte	0x04, 0x12
        /*010a*/ 	.short	(.L_90 - .L_89)
	.align		4
.L_89:
        /*010c*/ 	.word	index@(_ZN3cub18CUB_300001_SM_10006detail6reduce28DeviceReduceSingleTileKernelINS2_10policy_hubIN4cuda3std3__45tupleIJblEEEyN6thrust24THRUST_300001_SM_1000_NS8cuda_cub9__find_if7functorIS9_EEE10Policy1000ENSB_12zip_iteratorINS8_IJNSD_26transform_input_iterator_tIbNSB_6detail15normal_iteratorINSB_10device_ptrIcEEEENSK_10functional5actorINSP_9compositeIJNSP_16operator_adaptorINS7_8equal_toIvEEEENSQ_INSP_8argumentILj0EEEEENSQ_INSP_5valueINSB_16device_referenceIcEEEEEEEEEEEEENSB_17counting_iteratorIlNSB_11use_defaultES18_S18_EEEEEEEPS9_ySF_S9_S9_NS7_10__identityEEEvT0_T1_T2_T3_T4_T6_)
        /*0110*/ 	.word	0x00000000


	//----- nvinfo : EIATTR_MIN_STACK_SIZE
	.align		4
.L_90:
        /*0114*/ 	.byte	0x04, 0x12
        /*0116*/ 	.short	(.L_92 - .L_91)
	.align		4
.L_91:
        /*0118*/ 	.word	index@(_ZN3cub18CUB_300001_SM_10006detail6reduce28DeviceReduceSingleTileKernelINS2_10policy_hubIN4cuda3std3__45tupleIJblEEEjN6thrust24THRUST_300001_SM_1000_NS8cuda_cub9__find_if7functorIS9_EEE10Policy1000EPS9_SI_iSF_S9_S9_NS7_10__identityEEEvT0_T1_T2_T3_T4_T6_)
        /*011c*/ 	.word	0x00000000


	//----- nvinfo : EIATTR_MIN_STACK_SIZE
	.align		4
.L_92:
        /*0120*/ 	.byte	0x04, 0x12
        /*0122*/ 	.short	(.L_94 - .L_93)
	.align		4
.L_93:
        /*0124*/ 	.word	index@(_ZN3cub18CUB_300001_SM_10006detail6reduce18DeviceReduceKernelINS2_10policy_hubIN4cuda3std3__45tupleIJblEEEjN6thrust24THRUST_300001_SM_1000_NS8cuda_cub9__find_if7functorIS9_EEE10Policy1000ENSB_12zip_iteratorINS8_IJNSD_26transform_input_iterator_tIbNSB_6detail15normal_iteratorINSB_10device_ptrIcEEEENSK_10functional5actorINSP_9compositeIJNSP_16operator_adaptorINS7_8equal_toIvEEEENSQ_INSP_8argumentILj0EEEEENSQ_INSP_5valueINSB_16device_referenceIcEEEEEEEEEEEEENSB_17counting_iteratorIlNSB_11use_defaultES18_S18_EEEEEEEjSF_S9_NS7_10__identityEEEvT0_PT3_T1_NS0_13GridEvenShareIS1G_EET2_T4_)
        /*0128*/ 	.word	0x00000000


	//----- nvinfo : EIATTR_MIN_STACK_SIZE
	.align		4
.L_94:
        /*012c*/ 	.byte	0x04, 0x12
        /*012e*/ 	.short	(.L_96 - .L_95)
	.align		4
.L_95:
        /*0130*/ 	.word	index@(_ZN3cub18CUB_300001_SM_10006detail6reduce28DeviceReduceSingleTileKernelINS2_10policy_hubIN4cuda3std3__45tupleIJblEEEjN6thrust24THRUST_300001_SM_1000_NS8cuda_cub9__find_if7functorIS9_EEE10Policy1000ENSB_12zip_iteratorINS8_IJNSD_26transform_input_iterator_tIbNSB_6detail15normal_iteratorINSB_10device_ptrIcEEEENSK_10functional5actorINSP_9compositeIJNSP_16operator_adaptorINS7_8equal_toIvEEEENSQ_INSP_8argumentILj0EEEEENSQ_INSP_5valueINSB_16device_referenceIcEEEEEEEEEEEEENSB_17counting_iteratorIlNSB_11use_defaultES18_S18_EEEEEEEPS9_jSF_S9_S9_NS7_10__identityEEEvT0_T1_T2_T3_T4_T6_)
        /*0134*/ 	.word	0x00000000


	//----- nvinfo : EIATTR_MIN_STACK_SIZE
	.align		4
.L_96:
        /*0138*/ 	.byte	0x04, 0x12
        /*013a*/ 	.short	(.L_98 - .L_97)
	.align		4
.L_97:
        /*013c*/ 	.word	index@(_ZN3cub18CUB_300001_SM_10006detail8for_each13static_kernelINS2_12policy_hub_t12policy_500_tElN6thrust24THRUST_300001_SM_1000_NS8cuda_cub10__tabulate7functorINS7_6detail15normal_iteratorINS7_10device_ptrIcEEEENS7_6system6detail7generic6detail22compute_sequence_valueIcvEElEEEEvT0_T1_)
        /*0140*/ 	.word	0x00000000


	//----- nvinfo : EIATTR_MIN_STACK_SIZE
	.align		4
.L_98:
        /*0144*/ 	.byte	0x04, 0x12
        /*0146*/ 	.short	(.L_100 - .L_99)
	.align		4
.L_99:
        /*0148*/ 	.word	index@(_ZN3cub18CUB_300001_SM_10006detail8for_each13static_kernelINS2_12policy_hub_t12policy_500_tEmN6thrust24THRUST_300001_SM_1000_NS8cuda_cub20__uninitialized_fill7functorINS7_10device_ptrIcEEcEEEEvT0_T1_)
        /*014c*/ 	.word	0x00000000


	//----- nvinfo : EIATTR_MIN_STACK_SIZE
	.align		4
.L_100:
        /*0150*/ 	.byte	0x04, 0x12
        /*0152*/ 	.short	(.L_102 - .L_101)
	.align		4
.L_101:
        /*0154*/ 	.word	index@(_ZN3cub18CUB_300001_SM_10006detail11EmptyKernelIvEEvv)
        /*0158*/ 	.word	0x00000000


	//----- nvinfo : EIATTR_MIN_STACK_SIZE
	.align		4
.L_102:
        /*015c*/ 	.byte	0x04, 0x12
        /*015e*/ 	.short	(.L_104 - .L_103)
	.align		4
.L_103:
        /*0160*/ 	.word	index@(_Z8fnSearchPcS_Pi)
        /*0164*/ 	.word	0x00000000
.L_104:


//--------------------- .nv.compat                --------------------------
	.section	.nv.compat,"",@"SHT_CUDA_COMPAT_INFO"
	.align	4
        /*0000*/ 	.byte	0x02, 0x09, 0x00, 0x00, 0x02, 0x02, 0x01, 0x00, 0x02, 0x05, 0x05, 0x00, 0x03, 0x07, 0x01, 0x01
        /*0010*/ 	.byte	0x02, 0x03, 0x00, 0x00, 0x02, 0x06, 0x01, 0x00, 0x04, 0x0b, 0x08, 0x00, 0x09, 0x00, 0x00, 0x00
        /*0020*/ 	.byte	0x00, 0x00, 0x00, 0x00


//--------------------- .nv.info._ZN3cub18CUB_300001_SM_10006detail6reduce28DeviceReduceSingleTileKernelINS2_10policy_hubIN4cuda3std3__45tupleIJblEEEyN6thrust24THRUST_300001_SM_1000_NS8cuda_cub9__find_if7functorIS9_EEE10Policy1000EPS9_SI_iSF_S9_S9_NS7_10__identityEEEvT0_T1_T2_T3_T4_T6_ --------------------------
	.section	.nv.info._ZN3cub18CUB_300001_SM_10006detail6reduce28DeviceReduceSingleTileKernelINS2_10policy_hubIN4cuda3std3__45tupleIJblEEEyN6thrust24THRUST_300001_SM_1000_NS8cuda_cub9__find_if7functorIS9_EEE10Policy1000EPS9_SI_iSF_S9_S9_NS7_10__identityEEEvT0_T1_T2_T3_T4_T6_,"",@"SHT_CUDA_INFO"
	.sectionflags	@""
	.align	4


	//----- nvinfo : EIATTR_CUDA_API_VERSION
	.align		4
        /*0000*/ 	.byte	0x04, 0x37
        /*0002*/ 	.short	(.L_106 - .L_105)
.L_105:
        /*0004*/ 	.word	0x00000082


	//----- nvinfo : EIATTR_KPARAM_INFO
	.align		4
.L_106:
        /*0008*/ 	.byte	0x04, 0x17
        /*000a*/ 	.short	(.L_108 - .L_107)
.L_107:
        /*000c*/ 	.word	0x00000000
        /*0010*/ 	.short	0x0005
        /*0012*/ 	.short	0x0028
        /*0014*/ 	.byte	0x00, 0xf0, 0x05, 0x00


	//----- nvinfo : EIATTR_KPARAM_INFO
	.align		4
.L_108:
        /*0018*/ 	.byte	0x04, 0x17
        /*001a*/ 	.short	(.L_110 - .L_109)
.L_109:
        /*001c*/ 	.word	0x00000000
        /*0020*/ 	.short	0x0004
        /*0022*/ 	.short	0x0018
        /*0024*/ 	.byte	0x00, 0xf0, 0x41, 0x00


	//----- nvinfo : EIATTR_KPARAM_INFO
	.align		4
.L_110:
        /*0028*/ 	.byte	0x04, 0x17
        /*002a*/ 	.short	(.L_112 - .L_111)
.L_111:
        /*002c*/ 	.word	0x00000000
        /*0030*/ 	.short	0x0003
        /*0032*/ 	.short	0x0014
        /*0034*/ 	.byte	0x00, 0xf0, 0x05, 0x00


	//----- nvinfo : EIATTR_KPARAM_INFO
	.align		4
.L_112:
        /*0038*/ 	.byte	0x04, 0x17
        /*003a*/ 	.short	(.L_114 - .L_113)
.L_113:
        /*003c*/ 	.word	0x00000000
        /*0040*/ 	.short	0x0002
        /*0042*/ 	.short	0x0010
        /*0044*/ 	.byte	0x00, 0xf0, 0x11, 0x00


	//----- nvinfo : EIATTR_KPARAM_INFO
	.align		4
.L_114:
        /*0048*/ 	.byte	0x04, 0x17
        /*004a*/ 	.short	(.L_116 - .L_115)
.L_115:
        /*004c*/ 	.word	0x00000000
        /*0050*/ 	.short	0x0001
        /*0052*/ 	.short	0x0008
        /*0054*/ 	.byte	0x00, 0xf5, 0x21, 0x00


	//----- nvinfo : EIATTR_KPARAM_INFO
	.align		4
.L_116:
        /*0058*/ 	.byte	0x04, 0x17
        /*005a*/ 	.short	(.L_118 - .L_117)
.L_117:
        /*005c*/ 	.word	0x00000000
        /*0060*/ 	.short	0x0000
        /*0062*/ 	.short	0x0000
        /*0064*/ 	.byte	0x00, 0xf5, 0x21, 0x00


	//----- nvinfo : EIATTR_SPARSE_MMA_MASK
	.align		4
.L_118:
        /*0068*/ 	.byte	0x03, 0x50
        /*006a*/ 	.short	0x0000


	//----- nvinfo : EIATTR_MAXREG_COUNT
	.align		4
        /*006c*/ 	.byte	0x03, 0x1b
        /*006e*/ 	.short	0x00ff


	//----- nvinfo : EIATTR_NUM_BARRIERS
	.align		4
        /*0070*/ 	.byte	0x02, 0x4c
        /*0072*/ 	.byte	0x01
	.zero		1


	//----- nvinfo : EIATTR_MERCURY_ISA_VERSION
	.align		4
        /*0074*/ 	.byte	0x03, 0x5f
        /*0076*/ 	.short	0x0101


	//----- nvinfo : EIATTR_COOP_GROUP_MASK_REGIDS
	.align		4
        /*0078*/ 	.byte	0x04, 0x29
        /*007a*/ 	.short	(.L_120 - .L_119)


	//   ....[0]....
.L_119:
        /*007c*/ 	.word	0xffffffff


	//   ....[1]....
        /*0080*/ 	.word	0xffffffff


	//   ....[2]....
        /*0084*/ 	.word	0xffffffff


	//   ....[3]....
        /*0088*/ 	.word	0xffffffff


	//   ....[4]....
        /*008c*/ 	.word	0xffffffff


	//   ....[5]....
        /*0090*/ 	.word	0xffffffff


	//   ....[6]....
        /*0094*/ 	.word	0xffffffff


	//   ....[7]....
        /*0098*/ 	.word	0xffffffff


	//   ....[8]....
        /*009c*/ 	.word	0xffffffff


	//   ....[9]....
        /*00a0*/ 	.word	0xffffffff


	//   ....[10]....
        /*00a4*/ 	.word	0xffffffff


	//   ....[11]....
        /*00a8*/ 	.word	0xffffffff


	//   ....[12]....
        /*00ac*/ 	.word	0xffffffff


	//   ....[13]....
        /*00b0*/ 	.word	0xffffffff


	//   ....[14]....
        /*00b4*/ 	.word	0xffffffff


	//   ....[15]....
        /*00b8*/ 	.word	0xffffffff


	//   ....[16]....
        /*00bc*/ 	.word	0xffffffff


	//   ....[17]....
        /*00c0*/ 	.word	0xffffffff


	//   ....[18]....
        /*00c4*/ 	.word	0xffffffff


	//   ....[19]....
        /*00c8*/ 	.word	0xffffffff


	//   ....[20]....
        /*00cc*/ 	.word	0xffffffff


	//   ....[21]....
        /*00d0*/ 	.word	0xffffffff


	//   ....[22]....
        /*00d4*/ 	.word	0xffffffff


	//   ....[23]....
        /*00d8*/ 	.word	0xffffffff


	//   ....[24]....
        /*00dc*/ 	.word	0xffffffff


	//   ....[25]....
        /*00e0*/ 	.word	0xffffffff


	//   ....[26]....
        /*00e4*/ 	.word	0xffffffff


	//   ....[27]....
        /*00e8*/ 	.word	0xffffffff


	//   ....[28]....
        /*00ec*/ 	.word	0xffffffff


	//   ....[29]....
        /*00f0*/ 	.word	0xffffffff


	//   ....[30]....
        /*00f4*/ 	.word	0xffffffff


	//   ....[31]....
        /*00f8*/ 	.word	0xffffffff


	//   ....[32]....
        /*00fc*/ 	.word	0xffffffff


	//   ....[33]....
        /*0100*/ 	.word	0xffffffff


	//   ....[34]....
        /*0104*/ 	.word	0xffffffff


	//   ....[35]....
        /*0108*/ 	.word	0xffffffff


	//   ....[36]....
        /*010c*/ 	.word	0xffffffff


	//   ....[37]....
        /*0110*/ 	.word	0xffffffff


	//   ....[38]....
        /*0114*/ 	.word	0xffffffff


	//   ....[39]....
        /*0118*/ 	.word	0xffffffff


	//   ....[40]....
        /*011c*/ 	.word	0xffffffff


	//   ....[41]....
        /*0120*/ 	.word	0xffffffff


	//   ....[42]....
        /*0124*/ 	.word	0xffffffff


	//   ....[43]....
        /*0128*/ 	.word	0xffffffff


	//   ....[44]....
        /*012c*/ 	.word	0xffffffff


	//----- nvinfo : EIATTR_COOP_GROUP_INSTR_OFFSETS
	.align		4
.L_120:
        /*0130*/ 	.byte	0x04, 0x28
        /*0132*/ 	.short	(.L_122 - .L_121)


	//   ....[0]....
.L_121:
        /*0134*/ 	.word	0x000007d0


	//   ....[1]....
        /*0138*/ 	.word	0x000007e0


	//   ....[2]....
        /*013c*/ 	.word	0x000007f0


	//   ....[3]....
        /*0140*/ 	.word	0x00000940


	//   ....[4]....
        /*0144*/ 	.word	0x00000970


	//   ....[5]....
        /*0148*/ 	.word	0x000009a0


	//   ....[6]....
        /*014c*/ 	.word	0x00000ac0


	//   ....[7]....
        /*0150*/ 	.word	0x00000ae0


	//   ....[8]....
        /*0154*/ 	.word	0x00000af0


	//   ....[9]....
        /*0158*/ 	.word	0x00000c10


	//   ....[10]....
        /*015c*/ 	.word	0x00000c30


	//   ....[11]....
        /*0160*/ 	.word	0x00000c40


	//   ....[12]....
        /*0164*/ 	.word	0x00000d60


	//   ....[13]....
        /*0168*/ 	.word	0x00000d80


	//   ....[14]....
        /*016c*/ 	.word	0x00000d90


	//   ....[15]....
        /*0170*/ 	.word	0x00001520


	//   ....[16]....
        /*0174*/ 	.word	0x000015b0


	//   ....[17]....
        /*0178*/ 	.word	0x000015e0


	//   ....[18]....
        /*017c*/ 	.word	0x00001700


	//   ....[19]....
        /*0180*/ 	.word	0x00001730


	//   ....[20]....
        /*0184*/ 	.word	0x00001740


	//   ....[21]....
        /*0188*/ 	.word	0x00001860


	//   ....[22]....
        /*018c*/ 	.word	0x00001880


	//   ....[23]....
        /*0190*/ 	.word	0x00001890


	//   ....[24]....
        /*0194*/ 	.word	0x000019b0


	//   ....[25]....
        /*0198*/ 	.word	0x000019d0


	//   ....[26]....
        /*019c*/ 	.word	0x000019e0


	//   ....[27]....
        /*01a0*/ 	.word	0x00001b00


	//   ....[28]....
        /*01a4*/ 	.word	0x00001b20


	//   ....[29]....
        /*01a8*/ 	.word	0x00001b30


	//   ....[30]....
        /*01ac*/ 	.word	0x000031b0


	//   ....[31]....
        /*01b0*/ 	.word	0x000031c0


	//   ....[32]....
        /*01b4*/ 	.word	0x000031d0


	//   ....[33]....
        /*01b8*/ 	.word	0x00003320


	//   ....[34]....
        /*01bc*/ 	.word	0x00003350


	//   ....[35]....
        /*01c0*/ 	.word	0x00003380


	//   ....[36]....
        /*01c4*/ 	.word	0x000034a0


	//   ....[37]....
        /*01c8*/ 	.word	0x000034c0


	//   ....[38]....
        /*01cc*/ 	.word	0x000034d0


	//   ....[39]....
        /*01d0*/ 	.word	0x000035f0


	//   ....[40]....
        /*01d4*/ 	.word	0x00003610


	//   ....[41]....
        /*01d8*/ 	.word	0x00003620


	//   ....[42]....
        /*01dc*/ 	.word	0x00003740


	//   ....[43]....
        /*01e0*/ 	.word	0x00003760


	//   ....[44]....
        /*01e4*/ 	.word	0x00003770


	//----- nvinfo : EIATTR_VRC_CTA_INIT_COUNT
	.align		4
.L_122:
        /*01e8*/ 	.byte	0x02, 0x4a
	.zero		1
	.zero		1


	//----- nvinfo : EIATTR_EXIT_INSTR_OFFSETS
	.align		4
        /*01ec*/ 	.byte	0x04, 0x1c
        /*01ee*/ 	.short	(.L_124 - .L_123)


	//   ....[0]....
.L_123:
        /*01f0*/ 	.word	0x00000080


	//   ....[1]....
        /*01f4*/ 	.word	0x000000d0


	//   ....[2]....
        /*01f8*/ 	.word	0x00003e80


	//   ....[3]....
        /*01fc*/ 	.word	0x00003f70


	//----- nvinfo : EIATTR_MAX_THREADS
	.align		4
.L_124:
        /*0200*/ 	.byte	0x04, 0x05
        /*0202*/ 	.short	(.L_126 - .L_125)
.L_125:
        /*0204*/ 	.word	0x00000100
        /*0208*/ 	.word	0x00000001
        /*020c*/ 	.word	0x00000001


	//----- nvinfo : EIATTR_CRS_STACK_SIZE
	.align		4
.L_126:
        /*0210*/ 	.byte	0x04, 0x1e
        /*0212*/ 	.short	(.L_128 - .L_127)
.L_127:
        /*0214*/ 	.word	0x00000000


	//----- nvinfo : EIATTR_CBANK_PARAM_SIZE
	.align		4
.L_128:
        /*0218*/ 	.byte	0x03, 0x19
        /*021a*/ 	.short	0x0029


	//----- nvinfo : EIATTR_PARAM_CBANK
	.align		4
        /*021c*/ 	.byte	0x04, 0x0a
        /*021e*/ 	.short	(.L_130 - .L_129)
	.align		4
.L_129:
        /*0220*/ 	.word	index@(.nv.constant0._ZN3cub18CUB_300001_SM_10006detail6reduce28DeviceReduceSingleTileKernelINS2_10policy_hubIN4cuda3std3__45tupleIJblEEEyN6thrust24THRUST_300001_SM_1000_NS8cuda_cub9__find_if7functorIS9_EEE10Policy1000EPS9_SI_iSF_S9_S9_NS7_10__identityEEEvT0_T1_T2_T3_T4_T6_)
        /*0224*/ 	.short	0x0380
        /*0226*/ 	.short	0x0029


	//----- nvinfo : EIATTR_SW_WAR
	.align		4
.L_130:
        /*0228*/ 	.byte	0x04, 0x36
        /*022a*/ 	.short	(.L_132 - .L_131)
.L_131:
        /*022c*/ 	.word	0x00000008
.L_132:


//--------------------- .nv.info._ZN3cub18CUB_300001_SM_10006detail6reduce18DeviceReduceKernelINS2_10policy_hubIN4cuda3std3__45tupleIJblEEEyN6thrust24THRUST_300001_SM_1000_NS8cuda_cub9__find_if7functorIS9_EEE10Policy1000ENSB_12zip_iteratorINS8_IJNSD_26transform_input_iterator_tIbNSB_6detail15normal_iteratorINSB_10device_ptrIcEEEENSK_10functional5actorINSP_9compositeIJNSP_16operator_adaptorINS7_8equal_toIvEEEENSQ_INSP_8argumentILj0EEEEENSQ_INSP_5valueINSB_16device_referenceIcEEEEEEEEEEEEENSB_17counting_iteratorIlNSB_11use_defaultES18_S18_EEEEEEEySF_S9_NS7_10__identityEEEvT0_PT3_T1_NS0_13GridEvenShareIS1G_EET2_T4_ --------------------------
	.section	.nv.info._ZN3cub18CUB_300001_SM_10006detail6reduce18DeviceReduceKernelINS2_10policy_hubIN4cuda3std3__45tupleIJblEEEyN6thrust24THRUST_300001_SM_1000_NS8cuda_cub9__find_if7functorIS9_EEE10Policy1000ENSB_12zip_iteratorINS8_IJNSD_26transform_input_iterator_tIbNSB_6detail15normal_iteratorINSB_10device_ptrIcEEEENSK_10functional5actorINSP_9compositeIJNSP_16operator_adaptorINS7_8equal_toIvEEEENSQ_INSP_8argumentILj0EEEEENSQ_INSP_5valueINSB_16device_referenceIcEEEEEEEEEEEEENSB_17counting_iteratorIlNSB_11use_defaultES18_S18_EEEEEEEySF_S9_NS7_10__identityEEEvT0_PT3_T1_NS0_13GridEvenShareIS1G_EET2_T4_,"",@"SHT_CUDA_INFO"
	.sectionflags	@""
	.align	4


	//----- nvinfo : EIATTR_CUDA_API_VERSION
	.align		4
        /*0000*/ 	.byte	0x04, 0x37
        /*0002*/ 	.short	(.L_134 - .L_133)
.L_133:
        /*0004*/ 	.word	0x00000082


	//----- nvinfo : EIATTR_KPARAM_INFO
	.align		4
.L_134:
        /*0008*/ 	.byte	0x04, 0x17
        /*000a*/ 	.short	(.L_136 - .L_135)
.L_135:
        /*000c*/ 	.word	0x00000000
        /*0010*/ 	.short	0x0005
        /*0012*/ 	.short	0x0079
        /*0014*/ 	.byte	0x00, 0xf0, 0x05, 0x00


	//----- nvinfo : EIATTR_KPARAM_INFO
	.align		4
.L_136:
        /*0018*/ 	.byte	0x04, 0x17
        /*001a*/ 	.short	(.L_138 - .L_137)
.L_137:
        /*001c*/ 	.word	0x00000000
        /*0020*/ 	.short	0x0004
        /*0022*/ 	.short	0x0078
        /*0024*/ 	.byte	0x00, 0xf0, 0x05, 0x00


	//----- nvinfo : EIATTR_KPARAM_INFO
	.align		4
.L_138:
        /*0028*/ 	.byte	0x04, 0x17
        /*002a*/ 	.short	(.L_140 - .L_139)
.L_139:
        /*002c*/ 	.word	0x00000000
        /*0030*/ 	.short	0x0003
        /*0032*/ 	.short	0x0030
        /*0034*/ 	.byte	0x00, 0xf0, 0x21, 0x01


	//----- nvinfo : EIATTR_KPARAM_INFO
	.align		4
.L_140:
        /*0038*/ 	.byte	0x04, 0x17
        /*003a*/ 	.short	(.L_142 - .L_141)
.L_141:
        /*003c*/ 	.word	0x00000000
        /*0040*/ 	.short	0x0002
        /*0042*/ 	.short	0x0028
        /*0044*/ 	.byte	0x00, 0xf0, 0x21, 0x00


	//----- nvinfo : EIATTR_KPARAM_INFO
	.align		4
.L_142:
        /*0048*/ 	.byte	0x04, 0x17
        /*004a*/ 	.short	(.L_144 - .L_143)
.L_143:
        /*004c*/ 	.word	0x00000000
        /*0050*/ 	.short	0x0001
        /*0052*/ 	.short	0x0020
        /*0054*/ 	.byte	0x00, 0xf5, 0x21, 0x00


	//----- nvinfo : EIATTR_KPARAM_INFO
	.align		4
.L_144:
        /*0058*/ 	.byte	0x04, 0x17
        /*005a*/ 	.short	(.L_146 - .L_145)
.L_145:
        /*005c*/ 	.word	0x00000000
        /*0060*/ 	.short	0x0000
        /*0062*/ 	.short	0x0000
        /*0064*/ 	.byte	0x00, 0xf0, 0x81, 0x00


	//----- nvinfo : EIATTR_SPARSE_MMA_MASK
	.align		4
.L_146:
        /*0068*/ 	.byte	0x03, 0x50
        /*006a*/ 	.short	0x0000


	//----- nvinfo : EIATTR_MAXREG_COUNT
	.align		4
        /*006c*/ 	.byte	0x03, 0x1b
        /*006e*/ 	.short	0x00ff


	//----- nvinfo : EIATTR_NUM_BARRIERS
	.align		4
        /*0070*/ 	.byte	0x02, 0x4c
        /*0072*/ 	.byte	0x01
	.zero		1


	//----- nvinfo : EIATTR_MERCURY_ISA_VERSION
	.align		4
        /*0074*/ 	.byte	0x03, 0x5f
        /*0076*/ 	.short	0x0101


	//----- nvinfo : EIATTR_COOP_GROUP_MASK_REGIDS
	.align		4
        /*0078*/ 	.byte	0x04, 0x29
        /*007a*/ 	.short	(.L_148 - .L_147)


	//   ....[0]....
.L_147:
        /*007c*/ 	.word	0xffffffff


	//   ....[1]....
        /*0080*/ 	.word	0xffffffff


	//   ....[2]....
        /*0084*/ 	.word	0xffffffff


	//   ....[3]....
        /*0088*/ 	.word	0xffffffff


	//   ....[4]....
        /*008c*/ 	.word	0xffffffff


	//   ....[5]....
        /*0090*/ 	.word	0xffffffff


	//   ....[6]....
        /*0094*/ 	.word	0xffffffff


	//   ....[7]....
        /*0098*/ 	.word	0xffffffff


	//   ....[8]....
        /*009c*/ 	.word	0xffffffff


	//   ....[9]....
        /*00a0*/ 	.word	0xffffffff


	//   ....[10]....
        /*00a4*/ 	.word	0xffffffff


	//   ....[11]....
        /*00a8*/ 	.word	0xffffffff


	//   ....[12]....
        /*00ac*/ 	.word	0xffffffff


	//   ....[13]....
        /*00b0*/ 	.word	0xffffffff


	//   ....[14]....
        /*00b4*/ 	.word	0xffffffff


	//   ....[15]....
        /*00b8*/ 	.word	0xffffffff


	//   ....[16]....
        /*00bc*/ 	.word	0xffffffff


	//   ....[17]....
        /*00c0*/ 	.word	0xffffffff


	//   ....[18]....
        /*00c4*/ 	.word	0xffffffff


	//   ....[19]....
        /*00c8*/ 	.word	0xffffffff


	//   ....[20]....
        /*00cc*/ 	.word	0xffffffff


	//   ....[21]....
        /*00d0*/ 	.word	0xffffffff


	//   ....[22]....
        /*00d4*/ 	.word	0xffffffff


	//   ....[23]....
        /*00d8*/ 	.word	0xffffffff


	//   ....[24]....
        /*00dc*/ 	.word	0xffffffff


	//   ....[25]....
        /*00e0*/ 	.word	0xffffffff


	//   ....[26]....
        /*00e4*/ 	.word	0xffffffff


	//   ....[27]....
        /*00e8*/ 	.word	0xffffffff


	//   ....[28]....
        /*00ec*/ 	.word	0xffffffff


	//   ....[29]....
        /*00f0*/ 	.word	0xffffffff


	//   ....[30]....
        /*00f4*/ 	.word	0xffffffff


	//   ....[31]....
        /*00f8*/ 	.word	0xffffffff


	//   ....[32]....
        /*00fc*/ 	.word	0xffffffff


	//   ....[33]....
        /*0100*/ 	.word	0xffffffff


	//   ....[34]....
        /*0104*/ 	.word	0xffffffff


	//   ....[35]....
        /*0108*/ 	.word	0xffffffff


	//   ....[36]....
        /*010c*/ 	.word	0xffffffff


	//   ....[37]....
        /*0110*/ 	.word	0xffffffff


	//   ....[38]....
        /*0114*/ 	.word	0xffffffff


	//   ....[39]....
        /*0118*/ 	.word	0xffffffff


	//   ....[40]....
        /*011c*/ 	.word	0xffffffff


	//   ....[41]....
        /*0120*/ 	.word	0xffffffff


	//   ....[42]....
        /*0124*/ 	.word	0xffffffff


	//   ....[43]....
        /*0128*/ 	.word	0xffffffff


	//   ....[44]....
        /*012c*/ 	.word	0xffffffff


	//----- nvinfo : EIATTR_COOP_GROUP_INSTR_OFFSETS
	.align		4
.L_148:
        /*0130*/ 	.byte	0x04, 0x28
        /*0132*/ 	.short	(.L_150 - .L_149)


	//   ....[0]....
.L_149:
        /*0134*/ 	.word	0x00001560


	//   ....[1]....
        /*0138*/ 	.word	0x00001570


	//   ....[2]....
        /*013c*/ 	.word	0x00001580


	//   ....[3]....
        /*0140*/ 	.word	0x000016d0


	//   ....[4]....
        /*0144*/ 	.word	0x00001700


	//   ....[5]....
        /*0148*/ 	.word	0x00001730


	//   ....[6]....
        /*014c*/ 	.word	0x00001850


	//   ....[7]....
        /*0150*/ 	.word	0x00001870


	//   ....[8]....
        /*0154*/ 	.word	0x00001880


	//   ....[9]....
        /*0158*/ 	.word	0x000019a0


	//   ....[10]....
        /*015c*/ 	.word	0x000019c0


	//   ....[11]....
        /*0160*/ 	.word	0x000019d0


	//   ....[12]....
        /*0164*/ 	.word	0x00001af0


	//   ....[13]....
        /*0168*/ 	.word	0x00001b10


	//   ....[14]....
        /*016c*/ 	.word	0x00001b20


	//   ....[15]....
        /*0170*/ 	.word	0x000022c0


	//   ....[16]....
        /*0174*/ 	.word	0x00002350


	//   ....[17]....
        /*0178*/ 	.word	0x00002380


	//   ....[18]....
        /*017c*/ 	.word	0x000024a0


	//   ....[19]....
        /*0180*/ 	.word	0x000024d0


	//   ....[20]....
        /*0184*/ 	.word	0x000024e0


	//   ....[21]....
        /*0188*/ 	.word	0x00002600


	//   ....[22]....
        /*018c*/ 	.word	0x00002620


	//   ....[23]....
        /*0190*/ 	.word	0x00002630


	//   ....[24]....
        /*0194*/ 	.word	0x00002750


	//   ....[25]....
        /*0198*/ 	.word	0x00002770


	//   ....[26]....
        /*019c*/ 	.word	0x00002780


	//   ....[27]....
        /*01a0*/ 	.word	0x000028a0


	//   ....[28]....
        /*01a4*/ 	.word	0x000028c0


	//   ....[29]....
        /*01a8*/ 	.word	0x000028d0


	//   ....[30]....
        /*01ac*/ 	.word	0x00004c20


	//   ....[31]....
        /*01b0*/ 	.word	0x00004c30


	//   ....[32]....
        /*01b4*/ 	.word	0x00004c40


	//   ....[33]....
        /*01b8*/ 	.word	0x00004d90


	//   ....[34]....
        /*01bc*/ 	.word	0x00004dc0


	//   ....[35]....
        /*01c0*/ 	.word	0x00004df0


	//   ....[36]....
        /*01c4*/ 	.word	0x00004f10


	//   ....[37]....
        /*01c8*/ 	.word	0x00004f30


	//   ....[38]....
        /*01cc*/ 	.word	0x00004f40


	//   ....[39]....
        /*01d0*/ 	.word	0x00005060


	//   ....[40]....
        /*01d4*/ 	.word	0x00005080


	//   ....[41]....
        /*01d8*/ 	.word	0x00005090


	//   ....[42]....
        /*01dc*/ 	.word	0x000051b0


	//   ....[43]....
        /*01e0*/ 	.word	0x000051d0


	//   ....[44]....
        /*01e4*/ 	.word	0x000051e0


	//----- nvinfo : EIATTR_VRC_CTA_INIT_COUNT
	.align		4
.L_150:
        /*01e8*/ 	.byte	0x02, 0x4a
	.zero		1
	.zero		1


	//----- nvinfo : EIATTR_EXIT_INSTR_OFFSETS
	.align		4
        /*01ec*/ 	.byte	0x04, 0x1c
        /*01ee*/ 	.short	(.L_152 - .L_151)


	//   ....[0]....
.L_151:
        /*01f0*/ 	.word	0x00005900


	//   ....[1]....
        /*01f4*/ 	.word	0x00005960


	//----- nvinfo : EIATTR_MAX_THREADS
	.align		4
.L_152:
        /*01f8*/ 	.byte	0x04, 0x05
        /*01fa*/ 	.short	(.L_154 - .L_153)
.L_153:
        /*01fc*/ 	.word	0x00000100
        /*0200*/ 	.word	0x00000001
        /*0204*/ 	.word	0x00000001


	//----- nvinfo : EIATTR_CRS_STACK_SIZE
	.align		4
.L_154:
        /*0208*/ 	.byte	0x04, 0x1e
        /*020a*/ 	.short	(.L_156 - .L_155)
.L_155:
        /*020c*/ 	.word	0x00000000


	//----- nvinfo : EIATTR_CBANK_PARAM_SIZE
	.align		4
.L_156:
        /*0210*/ 	.byte	0x03, 0x19
        /*0212*/ 	.short	0x007a


	//----- nvinfo : EIATTR_PARAM_CBANK
	.align		4
        /*0214*/ 	.byte	0x04, 0x0a
        /*0216*/ 	.short	(.L_158 - .L_157)
	.align		4
.L_157:
        /*0218*/ 	.word	index@(.nv.constant0._ZN3cub18CUB_300001_SM_10006detail6reduce18DeviceReduceKernelINS2_10policy_hubIN4cuda3std3__45tupleIJblEEEyN6thrust24THRUST_300001_SM_1000_NS8cuda_cub9__find_if7functorIS9_EEE10Policy1000ENSB_12zip_iteratorINS8_IJNSD_26transform_input_iterator_tIbNSB_6detail15normal_iteratorINSB_10device_ptrIcEEEENSK_10functional5actorINSP_9compositeIJNSP_16operator_adaptorINS7_8equal_toIvEEEENSQ_INSP_8argumentILj0EEEEENSQ_INSP_5valueINSB_16device_referenceIcEEEEEEEEEEEEENSB_17counting_iteratorIlNSB_11use_defaultES18_S18_EEEEEEEySF_S9_NS7_10__identityEEEvT0_PT3_T1_NS0_13GridEvenShareIS1G_EET2_T4_)
        /*021c*/ 	.short	0x0380
        /*021e*/ 	.short	0x007a


	//----- nvinfo : EIATTR_SW_WAR
	.align		4
.L_158:
        /*0220*/ 	.byte	0x04, 0x36
        /*0222*/ 	.short	(.L_160 - .L_159)
.L_159:
        /*0224*/ 	.word	0x00000008
.L_160:


//--------------------- .nv.info._ZN3cub18CUB_300001_SM_10006detail6reduce28DeviceReduceSingleTileKernelINS2_10policy_hubIN4cuda3std3__45tupleIJblEEEyN6thrust24THRUST_300001_SM_1000_NS8cuda_cub9__find_if7functorIS9_EEE10Policy1000ENSB_12zip_iteratorINS8_IJNSD_26transform_input_iterator_tIbNSB_6detail15normal_iteratorINSB_10device_ptrIcEEEENSK_10functional5actorINSP_9compositeIJNSP_16operator_adaptorINS7_8equal_toIvEEEENSQ_INSP_8argumentILj0EEEEENSQ_INSP_5valueINSB_16device_referenceIcEEEEEEEEEEEEENSB_17counting_iteratorIlNSB_11use_defaultES18_S18_EEEEEEEPS9_ySF_S9_S9_NS7_10__identityEEEvT0_T1_T2_T3_T4_T6_ --------------------------
	.section	.nv.info._ZN3cub18CUB_300001_SM_10006detail6reduce28DeviceReduceSingleTileKernelINS2_10policy_hubIN4cuda3std3__45tupleIJblEEEyN6thrust24THRUST_300001_SM_1000_NS8cuda_cub9__find_if7functorIS9_EEE10Policy1000ENSB_12zip_iteratorINS8_IJNSD_26transform_input_iterator_tIbNSB_6detail15normal_iteratorINSB_10device_ptrIcEEEENSK_10functional5actorINSP_9compositeIJNSP_16operator_adaptorINS7_8equal_toIvEEEENSQ_INSP_8argumentILj0EEEEENSQ_INSP_5valueINSB_16device_referenceIcEEEEEEEEEEEEENSB_17counting_iteratorIlNSB_11use_defaultES18_S18_EEEEEEEPS9_ySF_S9_S9_NS7_10__identityEEEvT0_T1_T2_T3_T4_T6_,"",@"SHT_CUDA_INFO"
	.sectionflags	@""
	.align	4


	//----- nvinfo : EIATTR_CUDA_API_VERSION
	.align		4
        /*0000*/ 	.byte	0x04, 0x37
        /*0002*/ 	.short	(.L_162 - .L_161)
.L_161:
        /*0004*/ 	.word	0x00000082


	//----- nvinfo : EIATTR_KPARAM_INFO
	.align		4
.L_162:
        /*0008*/ 	.byte	0x04, 0x17
        /*000a*/ 	.short	(.L_164 - .L_163)
.L_163:
        /*000c*/ 	.word	0x00000000
        /*0010*/ 	.short	0x0005
        /*0012*/ 	.short	0x0048
        /*0014*/ 	.byte	0x00, 0xf0, 0x05, 0x00


	//----- nvinfo : EIATTR_KPARAM_INFO
	.align		4
.L_164:
        /*0018*/ 	.byte	0x04, 0x17
        /*001a*/ 	.short	(.L_166 - .L_165)
.L_165:
        /*001c*/ 	.word	0x00000000
        /*0020*/ 	.short	0x0004
        /*0022*/ 	.short	0x0038
        /*0024*/ 	.byte	0x00, 0xf0, 0x41, 0x00


	//----- nvinfo : EIATTR_KPARAM_INFO
	.align		4
.L_166:
        /*0028*/ 	.byte	0x04, 0x17
        /*002a*/ 	.short	(.L_168 - .L_167)
.L_167:
        /*002c*/ 	.word	0x00000000
        /*0030*/ 	.short	0x0003
        /*0032*/ 	.short	0x0030
        /*0034*/ 	.byte	0x00, 0xf0, 0x05, 0x00


	//----- nvinfo : EIATTR_KPARAM_INFO
	.align		4
.L_168:
        /*0038*/ 	.byte	0x04, 0x17
        /*003a*/ 	.short	(.L_170 - .L_169)
.L_169:
        /*003c*/ 	.word	0x00000000
        /*0040*/ 	.short	0x0002
        /*0042*/ 	.short	0x0028
        /*0044*/ 	.byte	0x00, 0xf0, 0x21, 0x00


	//----- nvinfo : EIATTR_KPARAM_INFO
	.align		4
.L_170:
        /*0048*/ 	.byte	0x04, 0x17
        /*004a*/ 	.short	(.L_172 - .L_171)
.L_171:
        /*004c*/ 	.word	0x00000000
        /*0050*/ 	.short	0x0001
        /*0052*/ 	.short	0x0020
        /*0054*/ 	.byte	0x00, 0xf5, 0x21, 0x00


	//----- nvinfo : EIATTR_KPARAM_INFO
	.align		4
.L_172:
        /*0058*/ 	.byte	0x04, 0x17
        /*005a*/ 	.short	(.L_174 - .L_173)
.L_173:
        /*005c*/ 	.word	0x00000000
        /*0060*/ 	.short	0x0000
        /*0062*/ 	.short	0x0000
        /*0064*/ 	.byte	0x00, 0xf0, 0x81, 0x00


	//----- nvinfo : EIATTR_SPARSE_MMA_MASK
	.align		4
.L_174:
        /*0068*/ 	.byte	0x03, 0x50
        /*006a*/ 	.short	0x0000


	//----- nvinfo : EIATTR_MAXREG_COUNT
	.align		4
        /*006c*/ 	.byte	0x03, 0x1b
        /*006e*/ 	.short	0x00ff


	//----- nvinfo : EIATTR_NUM_BARRIERS
	.align		4
        /*0070*/ 	.byte	0x02, 0x4c
        /*0072*/ 	.byte	0x01
	.zero		1


	//----- nvinfo : EIATTR_MERCURY_ISA_VERSION
	.align		4
        /*0074*/ 	.byte	0x03, 0x5f
        /*0076*/ 	.short	0x0101


	//----- nvinfo : EIATTR_COOP_GROUP_MASK_REGIDS
	.align		4
        /*0078*/ 	.byte	0x04, 0x29
        /*007a*/ 	.short	(.L_176 - .L_175)


	//   ....[0]....
.L_175:
        /*007c*/ 	.word	0xffffffff


	//   ....[1]....
        /*0080*/ 	.word	0xffffffff


	//   ....[2]....
        /*0084*/ 	.word	0xffffffff


	//   ....[3]....
        /*0088*/ 	.word	0xffffffff


	//   ....[4]....
        /*008c*/ 	.word	0xffffffff


	//   ....[5]....
        /*0090*/ 	.word	0xffffffff


	//   ....[6]....
        /*0094*/ 	.word	0xffffffff


	//   ....[7]....
        /*0098*/ 	.word	0xffffffff


	//   ....[8]....
        /*009c*/ 	.word	0xffffffff


	//   ....[9]....
        /*00a0*/ 	.word	0xffffffff


	//   ....[10]....
        /*00a4*/ 	.word	0xffffffff


	//   ....[11]....
        /*00a8*/ 	.word	0xffffffff


	//   ....[12]....
        /*00ac*/ 	.word	0xffffffff


	//   ....[13]....
        /*00b0*/ 	.word	0xffffffff


	//   ....[14]....
        /*00b4*/ 	.word	0xffffffff


	//   ....[15]....
        /*00b8*/ 	.word	0xffffffff


	//   ....[16]....
        /*00bc*/ 	.word	0xffffffff


	//   ....[17]....
        /*00c0*/ 	.word	0xffffffff


	//   ....[18]....
        /*00c4*/ 	.word	0xffffffff


	//   ....[19]....
        /*00c8*/ 	.word	0xffffffff


	//   ....[20]....
        /*00cc*/ 	.word	0xffffffff


	//   ....[21]....
        /*00d0*/ 	.word	0xffffffff


	//   ....[22]....
        /*00d4*/ 	.word	0xffffffff


	//   ....[23]....
        /*00d8*/ 	.word	0xffffffff


	//   ....[24]....
        /*00dc*/ 	.word	0xffffffff


	//   ....[25]....
        /*00e0*/ 	.word	0xffffffff


	//   ....[26]....
        /*00e4*/ 	.word	0xffffffff


	//   ....[27]....
        /*00e8*/ 	.word	0xffffffff


	//   ....[28]....
        /*00ec*/ 	.word	0xffffffff


	//   ....[29]....
        /*00f0*/ 	.word	0xffffffff


	//   ....[30]....
        /*00f4*/ 	.word	0xffffffff


	//   ....[31]....
        /*00f8*/ 	.word	0xffffffff


	//   ....[32]....
        /*00fc*/ 	.word	0xffffffff


	//   ....[33]....
        /*0100*/ 	.word	0xffffffff


	//   ....[34]....
        /*0104*/ 	.word	0xffffffff


	//   ....[35]....
        /*0108*/ 	.word	0xffffffff


	//   ....[36]....
        /*010c*/ 	.word	0xffffffff


	//   ....[37]....
        /*0110*/ 	.word	0xffffffff


	//   ....[38]....
        /*0114*/ 	.word	0xffffffff


	//   ....[39]....
        /*0118*/ 	.word	0xffffffff


	//   ....[40]....
        /*011c*/ 	.word	0xffffffff


	//   ....[41]....
        /*0120*/ 	.word	0xffffffff


	//   ....[42]....
        /*0124*/ 	.word	0xffffffff


	//   ....[43]....
        /*0128*/ 	.word	0xffffffff


	//   ....[44]....
        /*012c*/ 	.word	0xffffffff


	//----- nvinfo : EIATTR_COOP_GROUP_INSTR_OFFSETS
	.align		4
.L_176:
        /*0130*/ 	.byte	0x04, 0x28
        /*0132*/ 	.short	(.L_178 - .L_177)


	//   ....[0]....
.L_177:
        /*0134*/ 	.word	0x00001390


	//   ....[1]....
        /*0138*/ 	.word	0x000013a0


	//   ....[2]....
        /*013c*/ 	.word	0x000013b0


	//   ....[3]....
        /*0140*/ 	.word	0x00001500


	//   ....[4]....
        /*0144*/ 	.word	0x00001530


	//   ....[5]....
        /*0148*/ 	.word	0x00001560


	//   ....[6]....
        /*014c*/ 	.word	0x00001680


	//   ....[7]....
        /*0150*/ 	.word	0x000016a0


	//   ....[8]....
        /*0154*/ 	.word	0x000016b0


	//   ....[9]....
        /*0158*/ 	.word	0x000017d0


	//   ....[10]....
        /*015c*/ 	.word	0x000017f0


	//   ....[11]....
        /*0160*/ 	.word	0x00001800


	//   ....[12]....
        /*0164*/ 	.word	0x00001920


	//   ....[13]....
        /*0168*/ 	.word	0x00001940


	//   ....[14]....
        /*016c*/ 	.word	0x00001950


	//   ....[15]....
        /*0170*/ 	.word	0x00002100


	//   ....[16]....
        /*0174*/ 	.word	0x00002190


	//   ....[17]....
        /*0178*/ 	.word	0x000021c0


	//   ....[18]....
        /*017c*/ 	.word	0x000022e0


	//   ....[19]....
        /*0180*/ 	.word	0x00002310


	//   ....[20]....
        /*0184*/ 	.word	0x00002320


	//   ....[21]....
        /*0188*/ 	.word	0x00002440


	//   ....[22]....
        /*018c*/ 	.word	0x00002460


	//   ....[23]....
        /*0190*/ 	.word	0x00002470


	//   ....[24]....
        /*0194*/ 	.word	0x00002590


	//   ....[25]....
        /*0198*/ 	.word	0x000025b0


	//   ....[26]....
        /*019c*/ 	.word	0x000025c0


	//   ....[27]....
        /*01a0*/ 	.word	0x000026e0


	//   ....[28]....
        /*01a4*/ 	.word	0x00002700


	//   ....[29]....
        /*01a8*/ 	.word	0x00002710


	//   ....[30]....
        /*01ac*/ 	.word	0x000049d0


	//   ....[31]....
        /*01b0*/ 	.word	0x000049e0


	//   ....[32]....
        /*01b4*/ 	.word	0x000049f0


	//   ....[33]....
        /*01b8*/ 	.word	0x00004b40


	//   ....[34]....
        /*01bc*/ 	.word	0x00004b70


	//   ....[35]....
        /*01c0*/ 	.word	0x00004ba0


	//   ....[36]....
        /*01c4*/ 	.word	0x00004cc0


	//   ....[37]....
        /*01c8*/ 	.word	0x00004ce0


	//   ....[38]....
        /*01cc*/ 	.word	0x00004cf0


	//   ....[39]....
        /*01d0*/ 	.word	0x00004e10


	//   ....[40]....
        /*01d4*/ 	.word	0x00004e30


	//   ....[41]....
        /*01d8*/ 	.word	0x00004e40


	//   ....[42]....
        /*01dc*/ 	.word	0x00004f60


	//   ....[43]....
        /*01e0*/ 	.word	0x00004f80


	//   ....[44]....
        /*01e4*/ 	.word	0x00004f90


	//----- nvinfo : EIATTR_VRC_CTA_INIT_COUNT
	.align		4
.L_178:
        /*01e8*/ 	.byte	0x02, 0x4a
	.zero		1
	.zero		1


	//----- nvinfo : EIATTR_EXIT_INSTR_OFFSETS
	.align		4
        /*01ec*/ 	.byte	0x04, 0x1c
        /*01ee*/ 	.short	(.L_180 - .L_179)


	//   ....[0]....
.L_179:
        /*01f0*/ 	.word	0x00000090


	//   ....[1]....
        /*01f4*/ 	.word	0x000000e0


	//   ....[2]....
        /*01f8*/ 	.word	0x000056c0


	//   ....[3]....
        /*01fc*/ 	.word	0x000057b0


	//----- nvinfo : EIATTR_MAX_THREADS
	.align		4
.L_180:
        /*0200*/ 	.byte	0x04, 0x05
        /*0202*/ 	.short	(.L_182 - .L_181)
.L_181:
        /*0204*/ 	.word	0x00000100
        /*0208*/ 	.word	0x00000001
        /*020c*/ 	.word	0x00000001


	//----- nvinfo : EIATTR_CRS_STACK_SIZE
	.align		4
.L_182:
        /*0210*/ 	.byte	0x04, 0x1e
        /*0212*/ 	.short	(.L_184 - .L_183)
.L_183:
        /*0214*/ 	.word	0x00000000


	//----- nvinfo : EIATTR_CBANK_PARAM_SIZE
	.align		4
.L_184:
        /*0218*/ 	.byte	0x03, 0x19
        /*021a*/ 	.short	0x0049


	//----- nvinfo : EIATTR_PARAM_CBANK
	.align		4
        /*021c*/ 	.byte	0x04, 0x0a
        /*021e*/ 	.short	(.L_186 - .L_185)
	.align		4
.L_185:
        /*0220*/ 	.word	index@(.nv.constant0._ZN3cub18CUB_300001_SM_10006detail6reduce28DeviceReduceSingleTileKernelINS2_10policy_hubIN4cuda3std3__45tupleIJblEEEyN6thrust24THRUST_300001_SM_1000_NS8cuda_cub9__find_if7functorIS9_EEE10Policy1000ENSB_12zip_iteratorINS8_IJNSD_26transform_input_iterator_tIbNSB_6detail15normal_iteratorINSB_10device_ptrIcEEEENSK_10functional5actorINSP_9compositeIJNSP_16operator_adaptorINS7_8equal_toIvEEEENSQ_INSP_8argumentILj0EEEEENSQ_INSP_5valueINSB_16device_referenceIcEEEEEEEEEEEEENSB_17counting_iteratorIlNSB_11use_defaultES18_S18_EEEEEEEPS9_ySF_S9_S9_NS7_10__identityEEEvT0_T1_T2_T3_T4_T6_)
        /*0224*/ 	.short	0x0380
        /*0226*/ 	.short	0x0049


	//----- nvinfo : EIATTR_SW_WAR
	.align		4
.L_186:
        /*0228*/ 	.byte	0x04, 0x36
        /*022a*/ 	.short	(.L_188 - .L_187)
.L_187:
        /*022c*/ 	.word	0x00000008
.L_188:


//--------------------- .nv.info._ZN3cub18CUB_300001_SM_10006detail6reduce28DeviceReduceSingleTileKernelINS2_10policy_hubIN4cuda3std3__45tupleIJblEEEjN6thrust24THRUST_300001_SM_1000_NS8cuda_cub9__find_if7functorIS9_EEE10Policy1000EPS9_SI_iSF_S9_S9_NS7_10__identityEEEvT0_T1_T2_T3_T4_T6_ --------------------------
	.section	.nv.info._ZN3cub18CUB_300001_SM_10006detail6reduce28DeviceReduceSingleTileKernelINS2_10policy_hubIN4cuda3std3__45tupleIJblEEEjN6thrust24THRUST_300001_SM_1000_NS8cuda_cub9__find_if7functorIS9_EEE10Policy1000EPS9_SI_iSF_S9_S9_NS7_10__identityEEEvT0_T1_T2_T3_T4_T6_,"",@"SHT_CUDA_INFO"
	.sectionflags	@""
	.align	4


	//----- nvinfo : EIATTR_CUDA_API_VERSION
	.align		4
        /*0000*/ 	.byte	0x04, 0x37
        /*0002*/ 	.short	(.L_190 - .L_189)
.L_189:
        /*0004*/ 	.word	0x00000082


	//----- nvinfo : EIATTR_KPARAM_INFO
	.align		4
.L_190:
        /*0008*/ 	.byte	0x04, 0x17
        /*000a*/ 	.short	(.L_192 - .L_191)
.L_191:
        /*000c*/ 	.word	0x00000000
        /*0010*/ 	.short	0x0005
        /*0012*/ 	.short	0x0028
        /*0014*/ 	.byte	0x00, 0xf0, 0x05, 0x00


	//----- nvinfo : EIATTR_KPARAM_INFO
	.align		4
.L_192:
        /*0018*/ 	.byte	0x04, 0x17
        /*001a*/ 	.short	(.L_194 - .L_193)
.L_193:
        /*001c*/ 	.word	0x00000000
        /*0020*/ 	.short	0x0004
        /*0022*/ 	.short	0x0018
        /*0024*/ 	.byte	0x00, 0xf0, 0x41, 0x00


	//----- nvinfo : EIATTR_KPARAM_INFO
	.align		4
.L_194:
        /*0028*/ 	.byte	0x04, 0x17
        /*002a*/ 	.short	(.L_196 - .L_195)
.L_195:
        /*002c*/ 	.word	0x00000000
        /*0030*/ 	.short	0x0003
        /*0032*/ 	.short	0x0014
        /*0034*/ 	.byte	0x00, 0xf0, 0x05, 0x00


	//----- nvinfo : EIATTR_KPARAM_INFO
	.align		4
.L_196:
        /*0038*/ 	.byte	0x04, 0x17
        /*003a*/ 	.short	(.L_198 - .L_197)
.L_197:
        /*003c*/ 	.word	0x00000000
        /*0040*/ 	.short	0x0002
        /*0042*/ 	.short	0x0010
        /*0044*/ 	.byte	0x00, 0xf0, 0x11, 0x00


	//----- nvinfo : EIATTR_KPARAM_INFO
	.align		4
.L_198:
        /*0048*/ 	.byte	0x04, 0x17
        /*004a*/ 	.short	(.L_200 - .L_199)
.L_199:
        /*004c*/ 	.word	0x00000000
        /*0050*/ 	.short	0x0001
        /*0052*/ 	.short	0x0008
        /*0054*/ 	.byte	0x00, 0xf5, 0x21, 0x00


	//----- nvinfo : EIATTR_KPARAM_INFO
	.align		4
.L_200:
        /*0058*/ 	.byte	0x04, 0x17
        /*005a*/ 	.short	(.L_202 - .L_201)
.L_201:
        /*005c*/ 	.word	0x00000000
        /*0060*/ 	.short	0x0000
        /*0062*/ 	.short	0x0000
        /*0064*/ 	.byte	0x00, 0xf5, 0x21, 0x00


	//----- nvinfo : EIATTR_SPARSE_MMA_MASK
	.align		4
.L_202:
        /*0068*/ 	.byte	0x03, 0x50
        /*006a*/ 	.short	0x0000


	//----- nvinfo : EIATTR_MAXREG_COUNT
	.align		4
        /*006c*/ 	.byte	0x03, 0x1b
        /*006e*/ 	.short	0x00ff


	//----- nvinfo : EIATTR_NUM_BARRIERS
	.align		4
        /*0070*/ 	.byte	0x02, 0x4c
        /*0072*/ 	.byte	0x01
	.zero		1


	//----- nvinfo : EIATTR_MERCURY_ISA_VERSION
	.align		4
        /*0074*/ 	.byte	0x03, 0x5f
        /*0076*/ 	.short	0x0101


	//----- nvinfo : EIATTR_COOP_GROUP_MASK_REGIDS
	.align		4
        /*0078*/ 	.byte	0x04, 0x29
        /*007a*/ 	.short	(.L_204 - .L_203)


	//   ....[0]....
.L_203:
        /*007c*/ 	.word	0xffffffff


	//   ....[1]....
        /*0080*/ 	.word	0xffffffff


	//   ....[2]....
        /*0084*/ 	.word	0xffffffff


	//   ....[3]....
        /*0088*/ 	.word	0xffffffff


	//   ....[4]....
        /*008c*/ 	.word	0xffffffff


	//   ....[5]....
        /*0090*/ 	.word	0xffffffff


	//   ....[6]....
        /*0094*/ 	.word	0xffffffff


	//   ....[7]....
        /*0098*/ 	.word	0xffffffff


	//   ....[8]....
        /*009c*/ 	.word	0xffffffff


	//   ....[9]....
        /*00a0*/ 	.word	0xffffffff


	//   ....[10]....
        /*00a4*/ 	.word	0xffffffff


	//   ....[11]....
        /*00a8*/ 	.word	0xffffffff


	//   ....[12]....
        /*00ac*/ 	.word	0xffffffff


	//   ....[13]....
        /*00b0*/ 	.word	0xffffffff


	//   ....[14]....
        /*00b4*/ 	.word	0xffffffff


	//   ....[15]....
        /*00b8*/ 	.word	0xffffffff


	//   ....[16]....
        /*00bc*/ 	.word	0xffffffff


	//   ....[17]....
        /*00c0*/ 	.word	0xffffffff


	//   ....[18]....
        /*00c4*/ 	.word	0xffffffff


	//   ....[19]....
        /*00c8*/ 	.word	0xffffffff


	//   ....[20]....
        /*00cc*/ 	.word	0xffffffff


	//   ....[21]....
        /*00d0*/ 	.word	0xffffffff


	//   ....[22]....
        /*00d4*/ 	.word	0xffffffff


	//   ....[23]....
        /*00d8*/ 	.word	0xffffffff


	//   ....[24]....
        /*00dc*/ 	.word	0xffffffff


	//   ....[25]....
        /*00e0*/ 	.word	0xffffffff


	//   ....[26]....
        /*00e4*/ 	.word	0xffffffff


	//   ....[27]....
        /*00e8*/ 	.word	0xffffffff


	//   ....[28]....
        /*00ec*/ 	.word	0xffffffff


	//   ....[29]....
        /*00f0*/ 	.word	0xffffffff


	//   ....[30]....
        /*00f4*/ 	.word	0xffffffff


	//   ....[31]....
        /*00f8*/ 	.word	0xffffffff


	//   ....[32]....
        /*00fc*/ 	.word	0xffffffff


	//   ....[33]....
        /*0100*/ 	.word	0xffffffff


	//   ....[34]....
        /*0104*/ 	.word	0xffffffff


	//   ....[35]....
        /*0108*/ 	.word	0xffffffff


	//   ....[36]....
        /*010c*/ 	.word	0xffffffff


	//   ....[37]....
        /*0110*/ 	.word	0xffffffff


	//   ....[38]....
        /*0114*/ 	.word	0xffffffff


	//   ....[39]....
        /*0118*/ 	.word	0xffffffff


	//   ....[40]....
        /*011c*/ 	.word	0xffffffff


	//   ....[41]....
        /*0120*/ 	.word	0xffffffff


	//   ....[42]....
        /*0124*/ 	.word	0xffffffff


	//   ....[43]....
        /*0128*/ 	.word	0xffffffff


	//   ....[44]....
        /*012c*/ 	.word	0xffffffff


	//----- nvinfo : EIATTR_COOP_GROUP_INSTR_OFFSETS
	.align		4
.L_204:
        /*0130*/ 	.byte	0x04, 0x28
        /*0132*/ 	.short	(.L_206 - .L_205)


	//   ....[0]....
.L_205:
        /*0134*/ 	.word	0x000007d0


	//   ....[1]....
        /*0138*/ 	.word	0x000007e0


	//   ....[2]....
        /*013c*/ 	.word	0x000007f0


	//   ....[3]....
        /*0140*/ 	.word	0x00000940


	//   ....[4]....
        /*0144*/ 	.word	0x00000970


	//   ....[5]....
        /*0148*/ 	.word	0x000009a0


	//   ....[6]....
        /*014c*/ 	.word	0x00000ac0


	//   ....[7]....
        /*0150*/ 	.word	0x00000ae0


	//   ....[8]....
        /*0154*/ 	.word	0x00000af0


	//   ....[9]....
        /*0158*/ 	.word	0x00000c10


	//   ....[10]....
        /*015c*/ 	.word	0x00000c30


	//   ....[11]....
        /*0160*/ 	.word	0x00000c40


	//   ....[12]....
        /*0164*/ 	.word	0x00000d60


	//   ....[13]....
        /*0168*/ 	.word	0x00000d80


	//   ....[14]....
        /*016c*/ 	.word	0x00000d90


	//   ....[15]....
        /*0170*/ 	.word	0x00001520


	//   ....[16]....
        /*0174*/ 	.word	0x000015b0


	//   ....[17]....
        /*0178*/ 	.word	0x000015e0


	//   ....[18]....
        /*017c*/ 	.word	0x00001700


	//   ....[19]....
        /*0180*/ 	.word	0x00001730


	//   ....[20]....
        /*0184*/ 	.word	0x00001740


	//   ....[21]....
        /*0188*/ 	.word	0x00001860


	//   ....[22]....
        /*018c*/ 	.word	0x00001880


	//   ....[23]....
        /*0190*/ 	.word	0x00001890


	//   ....[24]....
        /*0194*/ 	.word	0x000019b0


	//   ....[25]....
        /*0198*/ 	.word	0x000019d0


	//   ....[26]....
        /*019c*/ 	.word	0x000019e0


	//   ....[27]....
        /*01a0*/ 	.word	0x00001b00


	//   ....[28]....
        /*01a4*/ 	.word	0x00001b20


	//   ....[29]....
        /*01a8*/ 	.word	0x00001b30


	//   ....[30]....
        /*01ac*/ 	.word	0x000031b0


	//   ....[31]....
        /*01b0*/ 	.word	0x000031c0


	//   ....[32]....
        /*01b4*/ 	.word	0x000031d0


	//   ....[33]....
        /*01b8*/ 	.word	0x00003320


	//   ....[34]....
        /*01bc*/ 	.word	0x00003350


	//   ....[35]....
        /*01c0*/ 	.word	0x00003380


	//   ....[36]....
        /*01c4*/ 	.word	0x000034a0


	//   ....[37]....
        /*01c8*/ 	.word	0x000034c0


	//   ....[38]....
        /*01cc*/ 	.word	0x000034d0


	//   ....[39]....
        /*01d0*/ 	.word	0x000035f0


	//   ....[40]....
        /*01d4*/ 	.word	0x00003610


	//   ....[41]....
        /*01d8*/ 	.word	0x00003620


	//   ....[42]....
        /*01dc*/ 	.word	0x00003740


	//   ....[43]....
        /*01e0*/ 	.word	0x00003760


	//   ....[44]....
        /*01e4*/ 	.word	0x00003770


	//----- nvinfo : EIATTR_VRC_CTA_INIT_COUNT
	.align		4
.L_206:
        /*01e8*/ 	.byte	0x02, 0x4a
	.zero		1
	.zero		1


	//----- nvinfo : EIATTR_EXIT_INSTR_OFFSETS
	.align		4
        /*01ec*/ 	.byte	0x04, 0x1c
        /*01ee*/ 	.short	(.L_208 - .L_207)


	//   ....[0]....
.L_207:
        /*01f0*/ 	.word	0x00000080


	//   ....[1]....
        /*01f4*/ 	.word	0x000000d0


	//   ....[2]....
        /*01f8*/ 	.word	0x00003e80


	//   ....[3]....
        /*01fc*/ 	.word	0x00003f70


	//----- nvinfo : EIATTR_MAX_THREADS
	.align		4
.L_208:
        /*0200*/ 	.byte	0x04, 0x05
        /*0202*/ 	.short	(.L_210 - .L_209)
.L_209:
        /*0204*/ 	.word	0x00000100
        /*0208*/ 	.word	0x00000001
        /*020c*/ 	.word	0x00000001


	//----- nvinfo : EIATTR_CRS_STACK_SIZE
	.align		4
.L_210:
        /*0210*/ 	.byte	0x04, 0x1e
        /*0212*/ 	.short	(.L_212 - .L_211)
.L_211:
        /*0214*/ 	.word	0x00000000


	//----- nvinfo : EIATTR_CBANK_PARAM_SIZE
	.align		4
.L_212:
        /*0218*/ 	.byte	0x03, 0x19
        /*021a*/ 	.short	0x0029


	//----- nvinfo : EIATTR_PARAM_CBANK
	.align		4
        /*021c*/ 	.byte	0x04, 0x0a
        /*021e*/ 	.short	(.L_214 - .L_213)
	.align		4
.L_213:
        /*0220*/ 	.word	index@(.nv.constant0._ZN3cub18CUB_300001_SM_10006detail6reduce28DeviceReduceSingleTileKernelINS2_10policy_hubIN4cuda3std3__45tupleIJblEEEjN6thrust24THRUST_300001_SM_1000_NS8cuda_cub9__find_if7functorIS9_EEE10Policy1000EPS9_SI_iSF_S9_S9_NS7_10__identityEEEvT0_T1_T2_T3_T4_T6_)
        /*0224*/ 	.short	0x0380
        /*0226*/ 	.short	0x0029


	//----- nvinfo : EIATTR_SW_WAR
	.align		4
.L_214:
        /*0228*/ 	.byte	0x04, 0x36
        /*022a*/ 	.short	(.L_216 - .L_215)
.L_215:
        /*022c*/ 	.word	0x00000008
.L_216:


//--------------------- .nv.info._ZN3cub18CUB_300001_SM_10006detail6reduce18DeviceReduceKernelINS2_10policy_hubIN4cuda3std3__45tupleIJblEEEjN6thrust24THRUST_300001_SM_1000_NS8cuda_cub9__find_if7functorIS9_EEE10Policy1000ENSB_12zip_iteratorINS8_IJNSD_26transform_input_iterator_tIbNSB_6detail15normal_iteratorINSB_10device_ptrIcEEEENSK_10functional5actorINSP_9compositeIJNSP_16operator_adaptorINS7_8equal_toIvEEEENSQ_INSP_8argumentILj0EEEEENSQ_INSP_5valueINSB_16device_referenceIcEEEEEEEEEEEEENSB_17counting_iteratorIlNSB_11use_defaultES18_S18_EEEEEEEjSF_S9_NS7_10__identityEEEvT0_PT3_T1_NS0_13GridEvenShareIS1G_EET2_T4_ --------------------------
	.section	.nv.info._ZN3cub18CUB_300001_SM_10006detail6reduce18DeviceReduceKernelINS2_10policy_hubIN4cuda3std3__45tupleIJblEEEjN6thrust24THRUST_300001_SM_1000_NS8cuda_cub9__find_if7functorIS9_EEE10Policy1000ENSB_12zip_iteratorINS8_IJNSD_26transform_input_iterator_tIbNSB_6detail15normal_iteratorINSB_10device_ptrIcEEEENSK_10functional5actorINSP_9compositeIJNSP_16operator_adaptorINS7_8equal_toIvEEEENSQ_INSP_8argumentILj0EEEEENSQ_INSP_5valueINSB_16device_referenceIcEEEEEEEEEEEEENSB_17counting_iteratorIlNSB_11use_defaultES18_S18_EEEEEEEjSF_S9_NS7_10__identityEEEvT0_PT3_T1_NS0_13GridEvenShareIS1G_EET2_T4_,"",@"SHT_CUDA_INFO"
	.sectionflags	@""
	.align	4


	//----- nvinfo : EIATTR_CUDA_API_VERSION
	.align		4
        /*0000*/ 	.byte	0x04, 0x37
        /*0002*/ 	.short	(.L_218 - .L_217)
.L_217:
        /*0004*/ 	.word	0x00000082


	//----- nvinfo : EIATTR_KPARAM_INFO
	.align		4
.L_218:
        /*0008*/ 	.byte	0x04, 0x17
        /*000a*/ 	.short	(.L_220 - .L_219)
.L_219:
        /*000c*/ 	.word	0x00000000
        /*0010*/ 	.short	0x0005
        /*0012*/ 	.short	0x0055
        /*0014*/ 	.byte	0x00, 0xf0, 0x05, 0x00


	//----- nvinfo : EIATTR_KPARAM_INFO
	.align		4
.L_220:
        /*0018*/ 	.byte	0x04, 0x17
        /*001a*/ 	.short	(.L_222 - .L_221)
.L_221:
        /*001c*/ 	.word	0x00000000
        /*0020*/ 	.short	0x0004
        /*0022*/ 	.short	0x0054
        /*0024*/ 	.byte	0x00, 0xf0, 0x05, 0x00


	//----- nvinfo : EIATTR_KPARAM_INFO
	.align		4
.L_222:
        /*0028*/ 	.byte	0x04, 0x17
        /*002a*/ 	.short	(.L_224 - .L_223)
.L_223:
        /*002c*/ 	.word	0x00000000
        /*0030*/ 	.short	0x0003
        /*0032*/ 	.short	0x002c
        /*0034*/ 	.byte	0x00, 0xf0, 0xa1, 0x00


	//----- nvinfo : EIATTR_KPARAM_INFO
	.align		4
.L_224:
        /*0038*/ 	.byte	0x04, 0x17
        /*003a*/ 	.short	(.L_226 - .L_225)
.L_225:
        /*003c*/ 	.word	0x00000000
        /*0040*/ 	.short	0x0002
        /*0042*/ 	.short	0x0028
        /*0044*/ 	.byte	0x00, 0xf0, 0x11, 0x00


	//----- nvinfo : EIATTR_KPARAM_INFO
	.align		4
.L_226:
        /*0048*/ 	.byte	0x04, 0x17
        /*004a*/ 	.short	(.L_228 - .L_227)
.L_227:
        /*004c*/ 	.word	0x00000000
        /*0050*/ 	.short	0x0001
        /*0052*/ 	.short	0x0020
        /*0054*/ 	.byte	0x00, 0xf5, 0x21, 0x00


	//----- nvinfo : EIATTR_KPARAM_INFO
	.align		4
.L_228:
        /*0058*/ 	.byte	0x04, 0x17
        /*005a*/ 	.short	(.L_230 - .L_229)
.L_229:
        /*005c*/ 	.word	0x00000000
        /*0060*/ 	.short	0x0000
        /*0062*/ 	.short	0x0000
        /*0064*/ 	.byte	0x00, 0xf0, 0x81, 0x00


	//----- nvinfo : EIATTR_SPARSE_MMA_MASK
	.align		4
.L_230:
        /*0068*/ 	.byte	0x03, 0x50
        /*006a*/ 	.short	0x0000


	//----- nvinfo : EIATTR_MAXREG_COUNT
	.align		4
        /*006c*/ 	.byte	0x03, 0x1b
        /*006e*/ 	.short	0x00ff


	//----- nvinfo : EIATTR_NUM_BARRIERS
	.align		4
        /*0070*/ 	.byte	0x02, 0x4c
        /*0072*/ 	.byte	0x01
	.zero		1


	//----- nvinfo : EIATTR_MERCURY_ISA_VERSION
	.align		4
        /*0074*/ 	.byte	0x03, 0x5f
        /*0076*/ 	.short	0x0101


	//----- nvinfo : EIATTR_COOP_GROUP_MASK_REGIDS
	.align		4
        /*0078*/ 	.byte	0x04, 0x29
        /*007a*/ 	.short	(.L_232 - .L_231)


	//   ....[0]....
.L_231:
        /*007c*/ 	.word	0xffffffff


	//   ....[1]....
        /*0080*/ 	.word	0xffffffff


	//   ....[2]....
        /*0084*/ 	.word	0xffffffff


	//   ....[3]....
        /*0088*/ 	.word	0xffffffff


	//   ....[4]....
        /*008c*/ 	.word	0xffffffff


	//   ....[5]....
        /*0090*/ 	.word	0xffffffff


	//   ....[6]....
        /*0094*/ 	.word	0xffffffff


	//   ....[7]....
        /*0098*/ 	.word	0xffffffff


	//   ....[8]....
        /*009c*/ 	.word	0xffffffff


	//   ....[9]....
        /*00a0*/ 	.word	0xffffffff


	//   ....[10]....
        /*00a4*/ 	.word	0xffffffff


	//   ....[11]....
        /*00a8*/ 	.word	0xffffffff


	//   ....[12]....
        /*00ac*/ 	.word	0xffffffff


	//   ....[13]....
        /*00b0*/ 	.word	0xffffffff


	//   ....[14]....
        /*00b4*/ 	.word	0xffffffff


	//   ....[15]....
        /*00b8*/ 	.word	0xffffffff


	//   ....[16]....
        /*00bc*/ 	.word	0xffffffff


	//   ....[17]....
        /*00c0*/ 	.word	0xffffffff


	//   ....[18]....
        /*00c4*/ 	.word	0xffffffff


	//   ....[19]....
        /*00c8*/ 	.word	0xffffffff


	//   ....[20]....
        /*00cc*/ 	.word	0xffffffff


	//   ....[21]....
        /*00d0*/ 	.word	0xffffffff


	//   ....[22]....
        /*00d4*/ 	.word	0xffffffff


	//   ....[23]....
        /*00d8*/ 	.word	0xffffffff


	//   ....[24]....
        /*00dc*/ 	.word	0xffffffff


	//   ....[25]....
        /*00e0*/ 	.word	0xffffffff


	//   ....[26]....
        /*00e4*/ 	.word	0xffffffff


	//   ....[27]....
        /*00e8*/ 	.word	0xffffffff


	//   ....[28]....
        /*00ec*/ 	.word	0xffffffff


	//   ....[29]....
        /*00f0*/ 	.word	0xffffffff


	//   ....[30]....
        /*00f4*/ 	.word	0xffffffff


	//   ....[31]....
        /*00f8*/ 	.word	0xffffffff


	//   ....[32]....
        /*00fc*/ 	.word	0xffffffff


	//   ....[33]....
        /*0100*/ 	.word	0xffffffff


	//   ....[34]....
        /*0104*/ 	.word	0xffffffff


	//   ....[35]....
        /*0108*/ 	.word	0xffffffff


	//   ....[36]....
        /*010c*/ 	.word	0xffffffff


	//   ....[37]....
        /*0110*/ 	.word	0xffffffff


	//   ....[38]....
        /*0114*/ 	.word	0xffffffff


	//   ....[39]....
        /*0118*/ 	.word	0xffffffff


	//   ....[40]....
        /*011c*/ 	.word	0xffffffff


	//   ....[41]....
        /*0120*/ 	.word	0xffffffff


	//   ....[42]....
        /*0124*/ 	.word	0xffffffff


	//   ....[43]....
        /*0128*/ 	.word	0xffffffff


	//   ....[44]....
        /*012c*/ 	.word	0xffffffff


	//----- nvinfo : EIATTR_COOP_GROUP_INSTR_OFFSETS
	.align		4
.L_232:
        /*0130*/ 	.byte	0x04, 0x28
        /*0132*/ 	.short	(.L_234 - .L_233)


	//   ....[0]....
.L_233:
        /*0134*/ 	.word	0x00001570


	//   ....[1]....
        /*0138*/ 	.word	0x00001580


	//   ....[2]....
        /*013c*/ 	.word	0x00001590


	//   ....[3]....
        /*0140*/ 	.word	0x000016e0


	//   ....[4]....
        /*0144*/ 	.word	0x00001710


	//   ....[5]....
        /*0148*/ 	.word	0x00001740


	//   ....[6]....
        /*014c*/ 	.word	0x00001860


	//   ....[7]....
        /*0150*/ 	.word	0x00001880


	//   ....[8]....
        /*0154*/ 	.word	0x00001890


	//   ....[9]....
        /*0158*/ 	.word	0x000019b0


	//   ....[10]....
        /*015c*/ 	.word	0x000019d0


	//   ....[11]....
        /*0160*/ 	.word	0x000019e0


	//   ....[12]....
        /*0164*/ 	.word	0x00001b00


	//   ....[13]....
        /*0168*/ 	.word	0x00001b20


	//   ....[14]....
        /*016c*/ 	.word	0x00001b30


	//   ....[15]....
        /*0170*/ 	.word	0x000022b0


	//   ....[16]....
        /*0174*/ 	.word	0x00002340


	//   ....[17]....
        /*0178*/ 	.word	0x00002370


	//   ....[18]....
        /*017c*/ 	.word	0x00002490


	//   ....[19]....
        /*0180*/ 	.word	0x000024c0


	//   ....[20]....
        /*0184*/ 	.word	0x000024d0


	//   ....[21]....
        /*0188*/ 	.word	0x000025f0


	//   ....[22]....
        /*018c*/ 	.word	0x00002610


	//   ....[23]....
        /*0190*/ 	.word	0x00002620


	//   ....[24]....
        /*0194*/ 	.word	0x00002740


	//   ....[25]....
        /*0198*/ 	.word	0x00002760


	//   ....[26]....
        /*019c*/ 	.word	0x00002770


	//   ....[27]....
        /*01a0*/ 	.word	0x00002890


	//   ....[28]....
        /*01a4*/ 	.word	0x000028b0


	//   ....[29]....
        /*01a8*/ 	.word	0x000028c0


	//   ....[30]....
        /*01ac*/ 	.word	0x00004d50


	//   ....[31]....
        /*01b0*/ 	.word	0x00004d60


	//   ....[32]....
        /*01b4*/ 	.word	0x00004d70


	//   ....[33]....
        /*01b8*/ 	.word	0x00004ec0


	//   ....[34]....
        /*01bc*/ 	.word	0x00004ef0


	//   ....[35]....
        /*01c0*/ 	.word	0x00004f20


	//   ....[36]....
        /*01c4*/ 	.word	0x00005040


	//   ....[37]....
        /*01c8*/ 	.word	0x00005060


	//   ....[38]....
        /*01cc*/ 	.word	0x00005070


	//   ....[39]....
        /*01d0*/ 	.word	0x00005190


	//   ....[40]....
        /*01d4*/ 	.word	0x000051b0


	//   ....[41]....
        /*01d8*/ 	.word	0x000051c0


	//   ....[42]....
        /*01dc*/ 	.word	0x000052e0


	//   ....[43]....
        /*01e0*/ 	.word	0x00005300


	//   ....[44]....
        /*01e4*/ 	.word	0x00005310


	//----- nvinfo : EIATTR_VRC_CTA_INIT_COUNT
	.align		4
.L_234:
        /*01e8*/ 	.byte	0x02, 0x4a
	.zero		1
	.zero		1


	//----- nvinfo : EIATTR_EXIT_INSTR_OFFSETS
	.align		4
        /*01ec*/ 	.byte	0x04, 0x1c
        /*01ee*/ 	.short	(.L_236 - .L_235)


	//   ....[0]....
.L_235:
        /*01f0*/ 	.word	0x00005a10


	//   ....[1]....
        /*01f4*/ 	.word	0x00005a60


	//----- nvinfo : EIATTR_MAX_THREADS
	.align		4
.L_236:
        /*01f8*/ 	.byte	0x04, 0x05
        /*01fa*/ 	.short	(.L_238 - .L_237)
.L_237:
        /*01fc*/ 	.word	0x00000100
        /*0200*/ 	.word	0x00000001
        /*0204*/ 	.word	0x00000001


	//----- nvinfo : EIATTR_CRS_STACK_SIZE
	.align		4
.L_238:
        /*0208*/ 	.byte	0x04, 0x1e
        /*020a*/ 	.short	(.L_240 - .L_239)
.L_239:
        /*020c*/ 	.word	0x00000000


	//----- nvinfo : EIATTR_CBANK_PARAM_SIZE
	.align		4
.L_240:
        /*0210*/ 	.byte	0x03, 0x19
        /*0212*/ 	.short	0x0056


	//----- nvinfo : EIATTR_PARAM_CBANK
	.align		4
        /*0214*/ 	.byte	0x04, 0x0a
        /*0216*/ 	.short	(.L_242 - .L_241)
	.align		4
.L_241:
        /*0218*/ 	.word	index@(.nv.constant0._ZN3cub18CUB_300001_SM_10006detail6reduce18DeviceReduceKernelINS2_10policy_hubIN4cuda3std3__45tupleIJblEEEjN6thrust24THRUST_300001_SM_1000_NS8cuda_cub9__find_if7functorIS9_EEE10Policy1000ENSB_12zip_iteratorINS8_IJNSD_26transform_input_iterator_tIbNSB_6detail15normal_iteratorINSB_10device_ptrIcEEEENSK_10functional5actorINSP_9compositeIJNSP_16operator_adaptorINS7_8equal_toIvEEEENSQ_INSP_8argumentILj0EEEEENSQ_INSP_5valueINSB_16device_referenceIcEEEEEEEEEEEEENSB_17counting_iteratorIlNSB_11use_defaultES18_S18_EEEEEEEjSF_S9_NS7_10__identityEEEvT0_PT3_T1_NS0_13GridEvenShareIS1G_EET2_T4_)
        /*021c*/ 	.short	0x0380
        /*021e*/ 	.short	0x0056


	//----- nvinfo : EIATTR_SW_WAR
	.align		4
.L_242:
        /*0220*/ 	.byte	0x04, 0x36
        /*0222*/ 	.short	(.L_244 - .L_243)
.L_243:
        /*0224*/ 	.word	0x00000008
.L_244:


//--------------------- .nv.info._ZN3cub18CUB_300001_SM_10006detail6reduce28DeviceReduceSingleTileKernelINS2_10policy_hubIN4cuda3std3__45tupleIJblEEEjN6thrust24THRUST_300001_SM_1000_NS8cuda_cub9__find_if7functorIS9_EEE10Policy1000ENSB_12zip_iteratorINS8_IJNSD_26transform_input_iterator_tIbNSB_6detail15normal_iteratorINSB_10device_ptrIcEEEENSK_10functional5actorINSP_9compositeIJNSP_16operator_adaptorINS7_8equal_toIvEEEENSQ_INSP_8argumentILj0EEEEENSQ_INSP_5valueINSB_16device_referenceIcEEEEEEEEEEEEENSB_17counting_iteratorIlNSB_11use_defaultES18_S18_EEEEEEEPS9_jSF_S9_S9_NS7_10__identityEEEvT0_T1_T2_T3_T4_T6_ --------------------------
	.section	.nv.info._ZN3cub18CUB_300001_SM_10006detail6reduce28DeviceReduceSingleTileKernelINS2_10policy_hubIN4cuda3std3__45tupleIJblEEEjN6thrust24THRUST_300001_SM_1000_NS8cuda_cub9__find_if7functorIS9_EEE10Policy1000ENSB_12zip_iteratorINS8_IJNSD_26transform_input_iterator_tIbNSB_6detail15normal_iteratorINSB_10device_ptrIcEEEENSK_10functional5actorINSP_9compositeIJNSP_16operator_adaptorINS7_8equal_toIvEEEENSQ_INSP_8argumentILj0EEEEENSQ_INSP_5valueINSB_16device_referenceIcEEEEEEEEEEEEENSB_17counting_iteratorIlNSB_11use_defaultES18_S18_EEEEEEEPS9_jSF_S9_S9_NS7_10__identityEEEvT0_T1_T2_T3_T4_T6_,"",@"SHT_CUDA_INFO"
	.sectionflags	@""
	.align	4


	//----- nvinfo : EIATTR_CUDA_API_VERSION
	.align		4
        /*0000*/ 	.byte	0x04, 0x37
        /*0002*/ 	.short	(.L_246 - .L_245)
.L_245:
        /*0004*/ 	.word	0x00000082


	//----- nvinfo : EIATTR_KPARAM_INFO
	.align		4
.L_246:
        /*0008*/ 	.byte	0x04, 0x17
        /*000a*/ 	.short	(.L_248 - .L_247)
.L_247:
        /*000c*/ 	.word	0x00000000
        /*0010*/ 	.short	0x0005
        /*0012*/ 	.short	0x0040
        /*0014*/ 	.byte	0x00, 0xf0, 0x05, 0x00


	//----- nvinfo : EIATTR_KPARAM_INFO
	.align		4
.L_248:
        /*0018*/ 	.byte	0x04, 0x17
        /*001a*/ 	.short	(.L_250 - .L_249)
.L_249:
        /*001c*/ 	.word	0x00000000
        /*0020*/ 	.short	0x0004
        /*0022*/ 	.short	0x0030
        /*0024*/ 	.byte	0x00, 0xf0, 0x41, 0x00


	//----- nvinfo : EIATTR_KPARAM_INFO
	.align		4
.L_250:
        /*0028*/ 	.byte	0x04, 0x17
        /*002a*/ 	.short	(.L_252 - .L_251)
.L_251:
        /*002c*/ 	.word	0x00000000
        /*0030*/ 	.short	0x0003
        /*0032*/ 	.short	0x002c
        /*0034*/ 	.byte	0x00, 0xf0, 0x05, 0x00


	//----- nvinfo : EIATTR_KPARAM_INFO
	.align		4
.L_252:
        /*0038*/ 	.byte	0x04, 0x17
        /*003a*/ 	.short	(.L_254 - .L_253)
.L_253:
        /*003c*/ 	.word	0x00000000
        /*0040*/ 	.short	0x0002
        /*0042*/ 	.short	0x0028
        /*0044*/ 	.byte	0x00, 0xf0, 0x11, 0x00


	//----- nvinfo : EIATTR_KPARAM_INFO
	.align		4
.L_254:
        /*0048*/ 	.byte	0x04, 0x17
        /*004a*/ 	.short	(.L_256 - .L_255)
.L_255:
        /*004c*/ 	.word	0x00000000
        /*0050*/ 	.short	0x0001
        /*0052*/ 	.short	0x0020
        /*0054*/ 	.byte	0x00, 0xf5, 0x21, 0x00


	//----- nvinfo : EIATTR_KPARAM_INFO
	.align		4
.L_256:
        /*0058*/ 	.byte	0x04, 0x17
        /*005a*/ 	.short	(.L_258 - .L_257)
.L_257:
        /*005c*/ 	.word	0x00000000
        /*0060*/ 	.short	0x0000
        /*0062*/ 	.short	0x0000
        /*0064*/ 	.byte	0x00, 0xf0, 0x81, 0x00


	//----- nvinfo : EIATTR_SPARSE_MMA_MASK
	.align		4
.L_258:
        /*0068*/ 	.byte	0x03, 0x50
        /*006a*/ 	.short	0x0000


	//----- nvinfo : EIATTR_MAXREG_COUNT
	.align		4
        /*006c*/ 	.byte	0x03, 0x1b
        /*006e*/ 	.short	0x00ff


	//----- nvinfo : EIATTR_NUM_BARRIERS
	.align		4
        /*0070*/ 	.byte	0x02, 0x4c
        /*0072*/ 	.byte	0x01
	.zero		1


	//----- nvinfo : EIATTR_MERCURY_ISA_VERSION
	.align		4
        /*0074*/ 	.byte	0x03, 0x5f
        /*0076*/ 	.short	0x0101


	//----- nvinfo : EIATTR_COOP_GROUP_MASK_REGIDS
	.align		4
        /*0078*/ 	.byte	0x04, 0x29
        /*007a*/ 	.short	(.L_260 - .L_259)


	//   ....[0]....
.L_259:
        /*007c*/ 	.word	0xffffffff


	//   ....[1]....
        /*0080*/ 	.word	0xffffffff


	//   ....[2]....
        /*0084*/ 	.word	0xffffffff


	//   ....[3]....
        /*0088*/ 	.word	0xffffffff


	//   ....[4]....
        /*008c*/ 	.word	0xffffffff


	//   ....[5]....
        /*0090*/ 	.word	0xffffffff


	//   ....[6]....
        /*0094*/ 	.word	0xffffffff


	//   ....[7]....
        /*0098*/ 	.word	0xffffffff


	//   ....[8]....
        /*009c*/ 	.word	0xffffffff


	//   ....[9]....
        /*00a0*/ 	.word	0xffffffff


	//   ....[10]....
        /*00a4*/ 	.word	0xffffffff


	//   ....[11]....
        /*00a8*/ 	.word	0xffffffff


	//   ....[12]....
        /*00ac*/ 	.word	0xffffffff


	//   ....[13]....
        /*00b0*/ 	.word	0xffffffff


	//   ....[14]....
        /*00b4*/ 	.word	0xffffffff


	//   ....[15]....
        /*00b8*/ 	.word	0xffffffff


	//   ....[16]....
        /*00bc*/ 	.word	0xffffffff


	//   ....[17]....
        /*00c0*/ 	.word	0xffffffff


	//   ....[18]....
        /*00c4*/ 	.word	0xffffffff


	//   ....[19]....
        /*00c8*/ 	.word	0xffffffff


	//   ....[20]....
        /*00cc*/ 	.word	0xffffffff


	//   ....[21]....
        /*00d0*/ 	.word	0xffffffff


	//   ....[22]....
        /*00d4*/ 	.word	0xffffffff


	//   ....[23]....
        /*00d8*/ 	.word	0xffffffff


	//   ....[24]....
        /*00dc*/ 	.word	0xffffffff


	//   ....[25]....
        /*00e0*/ 	.word	0xffffffff


	//   ....[26]....
        /*00e4*/ 	.word	0xffffffff


	//   ....[27]....
        /*00e8*/ 	.word	0xffffffff


	//   ....[28]....
        /*00ec*/ 	.word	0xffffffff


	//   ....[29]....
        /*00f0*/ 	.word	0xffffffff


	//   ....[30]....
        /*00f4*/ 	.word	0xffffffff


	//   ....[31]....
        /*00f8*/ 	.word	0xffffffff


	//   ....[32]....
        /*00fc*/ 	.word	0xffffffff


	//   ....[33]....
        /*0100*/ 	.word	0xffffffff


	//   ....[34]....
        /*0104*/ 	.word	0xffffffff


	//   ....[35]....
        /*0108*/ 	.word	0xffffffff


	//   ....[36]....
        /*010c*/ 	.word	0xffffffff


	//   ....[37]....
        /*0110*/ 	.word	0xffffffff


	//   ....[38]....
        /*0114*/ 	.word	0xffffffff


	//   ....[39]....
        /*0118*/ 	.word	0xffffffff


	//   ....[40]....
        /*011c*/ 	.word	0xffffffff


	//   ....[41]....
        /*0120*/ 	.word	0xffffffff


	//   ....[42]....
        /*0124*/ 	.word	0xffffffff


	//   ....[43]....
        /*0128*/ 	.word	0xffffffff


	//   ....[44]....
        /*012c*/ 	.word	0xffffffff


	//----- nvinfo : EIATTR_COOP_GROUP_INSTR_OFFSETS
	.align		4
.L_260:
        /*0130*/ 	.byte	0x04, 0x28
        /*0132*/ 	.short	(.L_262 - .L_261)


	//   ....[0]....
.L_261:
        /*0134*/ 	.word	0x00001350


	//   ....[1]....
        /*0138*/ 	.word	0x00001360


	//   ....[2]....
        /*013c*/ 	.word	0x00001370


	//   ....[3]....
        /*0140*/ 	.word	0x000014c0


	//   ....[4]....
        /*0144*/ 	.word	0x000014f0


	//   ....[5]....
        /*0148*/ 	.word	0x00001520


	//   ....[6]....
        /*014c*/ 	.word	0x00001640


	//   ....[7]....
        /*0150*/ 	.word	0x00001660


	//   ....[8]....
        /*0154*/ 	.word	0x00001670


	//   ....[9]....
        /*0158*/ 	.word	0x00001790


	//   ....[10]....
        /*015c*/ 	.word	0x000017b0


	//   ....[11]....
        /*0160*/ 	.word	0x000017c0


	//   ....[12]....
        /*0164*/ 	.word	0x000018e0


	//   ....[13]....
        /*0168*/ 	.word	0x00001900


	//   ....[14]....
        /*016c*/ 	.word	0x00001910


	//   ....[15]....
        /*0170*/ 	.word	0x00002090


	//   ....[16]....
        /*0174*/ 	.word	0x00002120


	//   ....[17]....
        /*0178*/ 	.word	0x00002150


	//   ....[18]....
        /*017c*/ 	.word	0x00002270


	//   ....[19]....
        /*0180*/ 	.word	0x000022a0


	//   ....[20]....
        /*0184*/ 	.word	0x000022b0


	//   ....[21]....
        /*0188*/ 	.word	0x000023d0


	//   ....[22]....
        /*018c*/ 	.word	0x000023f0


	//   ....[23]....
        /*0190*/ 	.word	0x00002400


	//   ....[24]....
        /*0194*/ 	.word	0x00002520


	//   ....[25]....
        /*0198*/ 	.word	0x00002540


	//   ....[26]....
        /*019c*/ 	.word	0x00002550


	//   ....[27]....
        /*01a0*/ 	.word	0x00002670


	//   ....[28]....
        /*01a4*/ 	.word	0x00002690


	//   ....[29]....
        /*01a8*/ 	.word	0x000026a0


	//   ....[30]....
        /*01ac*/ 	.word	0x00004a00


	//   ....[31]....
        /*01b0*/ 	.word	0x00004a10


	//   ....[32]....
        /*01b4*/ 	.word	0x00004a20


	//   ....[33]....
        /*01b8*/ 	.word	0x00004b70


	//   ....[34]....
        /*01bc*/ 	.word	0x00004ba0


	//   ....[35]....
        /*01c0*/ 	.word	0x00004bd0


	//   ....[36]....
        /*01c4*/ 	.word	0x00004cf0


	//   ....[37]....
        /*01c8*/ 	.word	0x00004d10


	//   ....[38]....
        /*01cc*/ 	.word	0x00004d20


	//   ....[39]....
        /*01d0*/ 	.word	0x00004e40


	//   ....[40]....
        /*01d4*/ 	.word	0x00004e60


	//   ....[41]....
        /*01d8*/ 	.word	0x00004e70


	//   ....[42]....
        /*01dc*/ 	.word	0x00004f90


	//   ....[43]....
        /*01e0*/ 	.word	0x00004fb0


	//   ....[44]....
        /*01e4*/ 	.word	0x00004fc0


	//----- nvinfo : EIATTR_VRC_CTA_INIT_COUNT
	.align		4
.L_262:
        /*01e8*/ 	.byte	0x02, 0x4a
	.zero		1
	.zero		1


	//----- nvinfo : EIATTR_EXIT_INSTR_OFFSETS
	.align		4
        /*01ec*/ 	.byte	0x04, 0x1c
        /*01ee*/ 	.short	(.L_264 - .L_263)


	//   ....[0]....
.L_263:
        /*01f0*/ 	.word	0x00000080


	//   ....[1]....
        /*01f4*/ 	.word	0x000000d0


	//   ....[2]....
        /*01f8*/ 	.word	0x000056c0


	//   ....[3]....
        /*01fc*/ 	.word	0x000057b0


	//----- nvinfo : EIATTR_MAX_THREADS
	.align		4
.L_264:
        /*0200*/ 	.byte	0x04, 0x05
        /*0202*/ 	.short	(.L_266 - .L_265)
.L_265:
        /*0204*/ 	.word	0x00000100
        /*0208*/ 	.word	0x00000001
        /*020c*/ 	.word	0x00000001


	//----- nvinfo : EIATTR_CRS_STACK_SIZE
	.align		4
.L_266:
        /*0210*/ 	.byte	0x04, 0x1e
        /*0212*/ 	.short	(.L_268 - .L_267)
.L_267:
        /*0214*/ 	.word	0x00000000


	//----- nvinfo : EIATTR_CBANK_PARAM_SIZE
	.align		4
.L_268:
        /*0218*/ 	.byte	0x03, 0x19
        /*021a*/ 	.short	0x0041


	//----- nvinfo : EIATTR_PARAM_CBANK
	.align		4
        /*021c*/ 	.byte	0x04, 0x0a
        /*021e*/ 	.short	(.L_270 - .L_269)
	.align		4
.L_269:
        /*0220*/ 	.word	index@(.nv.constant0._ZN3cub18CUB_300001_SM_10006detail6reduce28DeviceReduceSingleTileKernelINS2_10policy_hubIN4cuda3std3__45tupleIJblEEEjN6thrust24THRUST_300001_SM_1000_NS8cuda_cub9__find_if7functorIS9_EEE10Policy1000ENSB_12zip_iteratorINS8_IJNSD_26transform_input_iterator_tIbNSB_6detail15normal_iteratorINSB_10device_ptrIcEEEENSK_10functional5actorINSP_9compositeIJNSP_16operator_adaptorINS7_8equal_toIvEEEENSQ_INSP_8argumentILj0EEEEENSQ_INSP_5valueINSB_16device_referenceIcEEEEEEEEEEEEENSB_17counting_iteratorIlNSB_11use_defaultES18_S18_EEEEEEEPS9_jSF_S9_S9_NS7_10__identityEEEvT0_T1_T2_T3_T4_T6_)
        /*0224*/ 	.short	0x0380
        /*0226*/ 	.short	0x0041


	//----- nvinfo : EIATTR_SW_WAR
	.align		4
.L_270:
        /*0228*/ 	.byte	0x04, 0x36
        /*022a*/ 	.short	(.L_272 - .L_271)
.L_271:
        /*022c*/ 	.word	0x00000008
.L_272:


//--------------------- .nv.info._ZN3cub18CUB_300001_SM_10006detail8for_each13static_kernelINS2_12policy_hub_t12policy_500_tElN6thrust24THRUST_300001_SM_1000_NS8cuda_cub10__tabulate7functorINS7_6detail15normal_iteratorINS7_10device_ptrIcEEEENS7_6system6detail7generic6detail22compute_sequence_valueIcvEElEEEEvT0_T1_ --------------------------
	.section	.nv.info._ZN3cub18CUB_300001_SM_10006detail8for_each13static_kernelINS2_12policy_hub_t12policy_500_tElN6thrust24THRUST_300001_SM_1000_NS8cuda_cub10__tabulate7functorINS7_6detail15normal_iteratorINS7_10device_ptrIcEEEENS7_6system6detail7generic6detail22compute_sequence_valueIcvEElEEEEvT0_T1_,"",@"SHT_CUDA_INFO"
	.sectionflags	@""
	.align	4


	//----- nvinfo : EIATTR_CUDA_API_VERSION
	.align		4
        /*0000*/ 	.byte	0x04, 0x37
        /*0002*/ 	.short	(.L_274 - .L_273)
.L_273:
        /*0004*/ 	.word	0x00000082


	//----- nvinfo : EIATTR_KPARAM_INFO
	.align		4
.L_274:
        /*0008*/ 	.byte	0x04, 0x17
        /*000a*/ 	.short	(.L_276 - .L_275)
.L_275:
        /*000c*/ 	.word	0x00000000
        /*0010*/ 	.short	0x0001
        /*0012*/ 	.short	0x0008
        /*0014*/ 	.byte	0x00, 0xf0, 0x41, 0x00


	//----- nvinfo : EIATTR_KPARAM_INFO
	.align		4
.L_276:
        /*0018*/ 	.byte	0x04, 0x17
        /*001a*/ 	.short	(.L_278 - .L_277)
.L_277:
        /*001c*/ 	.word	0x00000000
        /*0020*/ 	.short	0x0000
        /*0022*/ 	.short	0x0000
        /*0024*/ 	.byte	0x00, 0xf0, 0x21, 0x00


	//----- nvinfo : EIATTR_SPARSE_MMA_MASK
	.align		4
.L_278:
        /*0028*/ 	.byte	0x03, 0x50
        /*002a*/ 	.short	0x0000


	//----- nvinfo : EIATTR_MAXREG_COUNT
	.align		4
        /*002c*/ 	.byte	0x03, 0x1b
        /*002e*/ 	.short	0x00ff


	//----- nvinfo : EIATTR_MERCURY_ISA_VERSION
	.align		4
        /*0030*/ 	.byte	0x03, 0x5f
        /*0032*/ 	.short	0x0101


	//----- nvinfo : EIATTR_VRC_CTA_INIT_COUNT
	.align		4
        /*0034*/ 	.byte	0x02, 0x4a
	.zero		1
	.zero		1


	//----- nvinfo : EIATTR_EXIT_INSTR_OFFSETS
	.align		4
        /*0038*/ 	.byte	0x04, 0x1c
        /*003a*/ 	.short	(.L_280 - .L_279)


	//   ....[0]....
.L_279:
        /*003c*/ 	.word	0x00000150


	//   ....[1]....
        /*0040*/ 	.word	0x00000270


	//   ....[2]....
        /*0044*/ 	.word	0x00000290


	//----- nvinfo : EIATTR_MAX_THREADS
	.align		4
.L_280:
        /*0048*/ 	.byte	0x04, 0x05
        /*004a*/ 	.short	(.L_282 - .L_281)
.L_281:
        /*004c*/ 	.word	0x00000100
        /*0050*/ 	.word	0x00000001
        /*0054*/ 	.word	0x00000001


	//----- nvinfo : EIATTR_CBANK_PARAM_SIZE
	.align		4
.L_282:
        /*0058*/ 	.byte	0x03, 0x19
        /*005a*/ 	.short	0x0018


	//----- nvinfo : EIATTR_PARAM_CBANK
	.align		4
        /*005c*/ 	.byte	0x04, 0x0a
        /*005e*/ 	.short	(.L_284 - .L_283)
	.align		4
.L_283:
        /*0060*/ 	.word	index@(.nv.constant0._ZN3cub18CUB_300001_SM_10006detail8for_each13static_kernelINS2_12policy_hub_t12policy_500_tElN6thrust24THRUST_300001_SM_1000_NS8cuda_cub10__tabulate7functorINS7_6detail15normal_iteratorINS7_10device_ptrIcEEEENS7_6system6detail7generic6detail22compute_sequence_valueIcvEElEEEEvT0_T1_)
        /*0064*/ 	.short	0x0380
        /*0066*/ 	.short	0x0018


	//----- nvinfo : EIATTR_SW_WAR
	.align		4
.L_284:
        /*0068*/ 	.byte	0x04, 0x36
        /*006a*/ 	.short	(.L_286 - .L_285)
.L_285:
        /*006c*/ 	.word	0x00000008
.L_286:


//--------------------- .nv.info._ZN3cub18CUB_300001_SM_10006detail8for_each13static_kernelINS2_12policy_hub_t12policy_500_tEmN6thrust24THRUST_300001_SM_1000_NS8cuda_cub20__uninitialized_fill7functorINS7_10device_ptrIcEEcEEEEvT0_T1_ --------------------------
	.section	.nv.info._ZN3cub18CUB_300001_SM_10006detail8for_each13static_kernelINS2_12policy_hub_t12policy_500_tEmN6thrust24THRUST_300001_SM_1000_NS8cuda_cub20__uninitialized_fill7functorINS7_10device_ptrIcEEcEEEEvT0_T1_,"",@"SHT_CUDA_INFO"
	.sectionflags	@""
	.align	4


	//----- nvinfo : EIATTR_CUDA_API_VERSION
	.align		4
        /*0000*/ 	.byte	0x04, 0x37
        /*0002*/ 	.short	(.L_288 - .L_287)
.L_287:
        /*0004*/ 	.word	0x00000082


	//----- nvinfo : EIATTR_KPARAM_INFO
	.align		4
.L_288:
        /*0008*/ 	.byte	0x04, 0x17
        /*000a*/ 	.short	(.L_290 - .L_289)
.L_289:
        /*000c*/ 	.word	0x00000000
        /*0010*/ 	.short	0x0001
        /*0012*/ 	.short	0x0008
        /*0014*/ 	.byte	0x00, 0xf0, 0x41, 0x00


	//----- nvinfo : EIATTR_KPARAM_INFO
	.align		4
.L_290:
        /*0018*/ 	.byte	0x04, 0x17
        /*001a*/ 	.short	(.L_292 - .L_291)
.L_291:
        /*001c*/ 	.word	0x00000000
        /*0020*/ 	.short	0x0000
        /*0022*/ 	.short	0x0000
        /*0024*/ 	.byte	0x00, 0xf0, 0x21, 0x00


	//----- nvinfo : EIATTR_SPARSE_MMA_MASK
	.align		4
.L_292:
        /*0028*/ 	.byte	0x03, 0x50
        /*002a*/ 	.short	0x0000


	//----- nvinfo : EIATTR_MAXREG_COUNT
	.align		4
        /*002c*/ 	.byte	0x03, 0x1b
        /*002e*/ 	.short	0x00ff


	//----- nvinfo : EIATTR_MERCURY_ISA_VERSION
	.align		4
        /*0030*/ 	.byte	0x03, 0x5f
        /*0032*/ 	.short	0x0101


	//----- nvinfo : EIATTR_VRC_CTA_INIT_COUNT
	.align		4
        /*0034*/ 	.byte	0x02, 0x4a
	.zero		1
	.zero		1


	//----- nvinfo : EIATTR_EXIT_INSTR_OFFSETS
	.align		4
        /*0038*/ 	.byte	0x04, 0x1c
        /*003a*/ 	.short	(.L_294 - .L_293)


	//   ....[0]....
.L_293:
        /*003c*/ 	.word	0x00000120


	//   ....[1]....
        /*0040*/ 	.word	0x000001f0


	//   ....[2]....
        /*0044*/ 	.word	0x00000210


	//----- nvinfo : EIATTR_MAX_THREADS
	.align		4
.L_294:
        /*0048*/ 	.byte	0x04, 0x05
        /*004a*/ 	.short	(.L_296 - .L_295)
.L_295:
        /*004c*/ 	.word	0x00000100
        /*0050*/ 	.word	0x00000001
        /*0054*/ 	.word	0x00000001


	//----- nvinfo : EIATTR_CBANK_PARAM_SIZE
	.align		4
.L_296:
        /*0058*/ 	.byte	0x03, 0x19
        /*005a*/ 	.short	0x0018


	//----- nvinfo : EIATTR_PARAM_CBANK
	.align		4
        /*005c*/ 	.byte	0x04, 0x0a
        /*005e*/ 	.short	(.L_298 - .L_297)
	.align		4
.L_297:
        /*0060*/ 	.word	index@(.nv.constant0._ZN3cub18CUB_300001_SM_10006detail8for_each13static_kernelINS2_12policy_hub_t12policy_500_tEmN6thrust24THRUST_300001_SM_1000_NS8cuda_cub20__uninitialized_fill7functorINS7_10device_ptrIcEEcEEEEvT0_T1_)
        /*0064*/ 	.short	0x0380
        /*0066*/ 	.short	0x0018


	//----- nvinfo : EIATTR_SW_WAR
	.align		4
.L_298:
        /*0068*/ 	.byte	0x04, 0x36
        /*006a*/ 	.short	(.L_300 - .L_299)
.L_299:
        /*006c*/ 	.word	0x00000008
.L_300:


//--------------------- .nv.info._ZN3cub18CUB_300001_SM_10006detail11EmptyKernelIvEEvv --------------------------
	.section	.nv.info._ZN3cub18CUB_300001_SM_10006detail11EmptyKernelIvEEvv,"",@"SHT_CUDA_INFO"
	.sectionflags	@""
	.align	4


	//----- nvinfo : EIATTR_CUDA_API_VERSION
	.align		4
        /*0000*/ 	.byte	0x04, 0x37
        /*0002*/ 	.short	(.L_302 - .L_301)
.L_301:
        /*0004*/ 	.word	0x00000082


	//----- nvinfo : EIATTR_SPARSE_MMA_MASK
	.align		4
.L_302:
        /*0008*/ 	.byte	0x03, 0x50
        /*000a*/ 	.short	0x0000


	//----- nvinfo : EIATTR_MAXREG_COUNT
	.align		4
        /*000c*/ 	.byte	0x03, 0x1b
        /*000e*/ 	.short	0x00ff


	//----- nvinfo : EIATTR_MERCURY_ISA_VERSION
	.align		4
        /*0010*/ 	.byte	0x03, 0x5f
        /*0012*/ 	.short	0x0101


	//----- nvinfo : EIATTR_VRC_CTA_INIT_COUNT
	.align		4
        /*0014*/ 	.byte	0x02, 0x4a
	.zero		1
	.zero		1


	//----- nvinfo : EIATTR_EXIT_INSTR_OFFSETS
	.align		4
        /*0018*/ 	.byte	0x04, 0x1c
        /*001a*/ 	.short	(.L_304 - .L_303)


	//   ....[0]....
.L_303:
        /*001c*/ 	.word	0x00000010


	//----- nvinfo : EIATTR_SW_WAR
	.align		4
.L_304:
        /*0020*/ 	.byte	0x04, 0x36
        /*0022*/ 	.short	(.L_306 - .L_305)
.L_305:
        /*0024*/ 	.word	0x00000008
.L_306:


//--------------------- .nv.info._Z8fnSearchPcS_Pi --------------------------
	.section	.nv.info._Z8fnSearchPcS_Pi,"",@"SHT_CUDA_INFO"
	.sectionflags	@""
	.align	4


	//----- nvinfo : EIATTR_CUDA_API_VERSION
	.align		4
        /*0000*/ 	.byte	0x04, 0x37
        /*0002*/ 	.short	(.L_308 - .L_307)
.L_307:
        /*0004*/ 	.word	0x00000082


	//----- nvinfo : EIATTR_KPARAM_INFO
	.align		4
.L_308:
        /*0008*/ 	.byte	0x04, 0x17
        /*000a*/ 	.short	(.L_310 - .L_309)
.L_309:
        /*000c*/ 	.word	0x00000000
        /*0010*/ 	.short	0x0002
        /*0012*/ 	.short	0x0010
        /*0014*/ 	.byte	0x00, 0xf5, 0x21, 0x00


	//----- nvinfo : EIATTR_KPARAM_INFO
	.align		4
.L_310:
        /*0018*/ 	.byte	0x04, 0x17
        /*001a*/ 	.short	(.L_312 - .L_311)
.L_311:
        /*001c*/ 	.word	0x00000000
        /*0020*/ 	.short	0x0001
        /*0022*/ 	.short	0x0008
        /*0024*/ 	.byte	0x00, 0xf5, 0x21, 0x00


	//----- nvinfo : EIATTR_KPARAM_INFO
	.align		4
.L_312:
        /*0028*/ 	.byte	0x04, 0x17
        /*002a*/ 	.short	(.L_314 - .L_313)
.L_313:
        /*002c*/ 	.word	0x00000000
        /*0030*/ 	.short	0x0000
        /*0032*/ 	.short	0x0000
        /*0034*/ 	.byte	0x00, 0xf5, 0x21, 0x00


	//----- nvinfo : EIATTR_SPARSE_MMA_MASK
	.align		4
.L_314:
        /*0038*/ 	.byte	0x03, 0x50
        /*003a*/ 	.short	0x0000


	//----- nvinfo : EIATTR_MAXREG_COUNT
	.align		4
        /*003c*/ 	.byte	0x03, 0x1b
        /*003e*/ 	.short	0x00ff


	//----- nvinfo : EIATTR_MERCURY_ISA_VERSION
	.align		4
        /*0040*/ 	.byte	0x03, 0x5f
        /*0042*/ 	.short	0x0101


	//----- nvinfo : EIATTR_VRC_CTA_INIT_COUNT
	.align		4
        /*0044*/ 	.byte	0x02, 0x4a
	.zero		1
	.zero		1


	//----- nvinfo : EIATTR_EXIT_INSTR_OFFSETS
	.align		4
        /*0048*/ 	.byte	0x04, 0x1c
        /*004a*/ 	.short	(.L_316 - .L_315)


	//   ....[0]....
.L_315:
        /*004c*/ 	.word	0x000000f0


	//----- nvinfo : EIATTR_CBANK_PARAM_SIZE
	.align		4
.L_316:
        /*0050*/ 	.byte	0x03, 0x19
        /*0052*/ 	.short	0x0018


	//----- nvinfo : EIATTR_PARAM_CBANK
	.align		4
        /*0054*/ 	.byte	0x04, 0x0a
        /*0056*/ 	.short	(.L_318 - .L_317)
	.align		4
.L_317:
        /*0058*/ 	.word	index@(.nv.constant0._Z8fnSearchPcS_Pi)
        /*005c*/ 	.short	0x0380
        /*005e*/ 	.short	0x0018


	//----- nvinfo : EIATTR_SW_WAR
	.align		4
.L_318:
        /*0060*/ 	.byte	0x04, 0x36
        /*0062*/ 	.short	(.L_320 - .L_319)
.L_319:
        /*0064*/ 	.word	0x00000008
.L_320:


//--------------------- .nv.callgraph             --------------------------
	.section	.nv.callgraph,"",@"SHT_CUDA_CALLGRAPH"
	.align	4
	.sectionentsize	8
	.align		4
        /*0000*/ 	.word	0x00000000
	.align		4
        /*0004*/ 	.word	0xffffffff
	.align		4
        /*0008*/ 	.word	0x00000000
	.align		4
        /*000c*/ 	.word	0xfffffffe
	.align		4
        /*0010*/ 	.word	0x00000000
	.align		4
        /*0014*/ 	.word	0xfffffffd
	.align		4
        /*0018*/ 	.word	0x00000000
	.align		4
        /*001c*/ 	.word	0xfffffffc


//--------------------- .nv.constant4             --------------------------
	.section	.nv.constant4,"a",@progbits
	.align	8
	.align		8
.nv.constant4:
        /*0000*/ 	.dword	_ZN34_INTERNAL_5c34801e_4_k_cu_740ee8cc4cuda3std3__45__cpo5beginE
	.align		8
        /*0008*/ 	.dword	_ZN34_INTERNAL_5c34801e_4_k_cu_740ee8cc4cuda3std3__45__cpo3endE
	.align		8
        /*0010*/ 	.dword	_ZN34_INTERNAL_5c34801e_4_k_cu_740ee8cc4cuda3std3__45__cpo6cbeginE
	.align		8
        /*0018*/ 	.dword	_ZN34_INTERNAL_5c34801e_4_k_cu_740ee8cc4cuda3std3__45__cpo4cendE
	.align		8
        /*0020*/ 	.dword	_ZN34_INTERNAL_5c34801e_4_k_cu_740ee8cc4cuda3std3__45__cpo6rbeginE
	.align		8
        /*0028*/ 	.dword	_ZN34_INTERNAL_5c34801e_4_k_cu_740ee8cc4cuda3std3__45__cpo4rendE
	.align		8
        /*0030*/ 	.dword	_ZN34_INTERNAL_5c34801e_4_k_cu_740ee8cc4cuda3std3__45__cpo7crbeginE
	.align		8
        /*0038*/ 	.dword	_ZN34_INTERNAL_5c34801e_4_k_cu_740ee8cc4cuda3std3__45__cpo5crendE
	.align		8
        /*0040*/ 	.dword	_ZN34_INTERNAL_5c34801e_4_k_cu_740ee8cc4cuda3std3__436_GLOBAL__N__5c34801e_4_k_cu_740ee8cc6ignoreE
	.align		8
        /*0048*/ 	.dword	_ZN34_INTERNAL_5c34801e_4_k_cu_740ee8cc4cuda3std3__419piecewise_constructE
	.align		8
        /*0050*/ 	.dword	_ZN34_INTERNAL_5c34801e_4_k_cu_740ee8cc4cuda3std3__48in_placeE
	.align		8
        /*0058*/ 	.dword	_ZN34_INTERNAL_5c34801e_4_k_cu_740ee8cc4cuda3std3__420unreachable_sentinelE
	.align		8
        /*0060*/ 	.dword	_ZN34_INTERNAL_5c34801e_4_k_cu_740ee8cc4cuda3std3__47nulloptE
	.align		8
        /*0068*/ 	.dword	_ZN34_INTERNAL_5c34801e_4_k_cu_740ee8cc4cuda3std3__48unexpectE
	.align		8
        /*0070*/ 	.dword	_ZN34_INTERNAL_5c34801e_4_k_cu_740ee8cc4cuda3std6ranges3__45__cpo4swapE
	.align		8
        /*0078*/ 	.dword	_ZN34_INTERNAL_5c34801e_4_k_cu_740ee8cc4cuda3std6ranges3__45__cpo9iter_moveE
	.align		8
        /*0080*/ 	.dword	_ZN34_INTERNAL_5c34801e_4_k_cu_740ee8cc4cuda3std6ranges3__45__cpo5beginE
	.align		8
        /*0088*/ 	.dword	_ZN34_INTERNAL_5c34801e_4_k_cu_740ee8cc4cuda3std6ranges3__45__cpo3endE
	.align		8
        /*0090*/ 	.dword	_ZN34_INTERNAL_5c34801e_4_k_cu_740ee8cc4cuda3std6ranges3__45__cpo6cbeginE
	.align		8
        /*0098*/ 	.dword	_ZN34_INTERNAL_5c34801e_4_k_cu_740ee8cc4cuda3std6ranges3__45__cpo4cendE
	.align		8
        /*00a0*/ 	.dword	_ZN34_INTERNAL_5c34801e_4_k_cu_740ee8cc4cuda3std6ranges3__45__cpo7advanceE
	.align		8
        /*00a8*/ 	.dword	_ZN34_INTERNAL_5c34801e_4_k_cu_740ee8cc4cuda3std6ranges3__45__cpo9iter_swapE
	.align		8
        /*00b0*/ 	.dword	_ZN34_INTERNAL_5c34801e_4_k_cu_740ee8cc4cuda3std6ranges3__45__cpo4nextE
	.align		8
        /*00b8*/ 	.dword	_ZN34_INTERNAL_5c34801e_4_k_cu_740ee8cc4cuda3std6ranges3__45__cpo4prevE
	.align		8
        /*00c0*/ 	.dword	_ZN34_INTERNAL_5c34801e_4_k_cu_740ee8cc4cuda3std6ranges3__45__cpo4dataE
	.align		8
        /*00c8*/ 	.dword	_ZN34_INTERNAL_5c34801e_4_k_cu_740ee8cc4cuda3std6ranges3__45__cpo5cdataE
	.align		8
        /*00d0*/ 	.dword	_ZN34_INTERNAL_5c34801e_4_k_cu_740ee8cc4cuda3std6ranges3__45__cpo4sizeE
	.align		8
        /*00d8*/ 	.dword	_ZN34_INTERNAL_5c34801e_4_k_cu_740ee8cc4cuda3std6ranges3__45__cpo5ssizeE
	.align		8
        /*00e0*/ 	.dword	_ZN34_INTERNAL_5c34801e_4_k_cu_740ee8cc4cuda3std6ranges3__45__cpo8distanceE
	.align		8
        /*00e8*/ 	.dword	_ZN34_INTERNAL_5c34801e_4_k_cu_740ee8cc6thrust24THRUST_300001_SM_1000_NS8cuda_cub3parE
	.align		8
        /*00f0*/ 	.dword	_ZN34_INTERNAL_5c34801e_4_k_cu_740ee8cc6thrust24THRUST_300001_SM_1000_NS8cuda_cub10par_nosyncE
	.align		8
        /*00f8*/ 	.dword	_ZN34_INTERNAL_5c34801e_4_k_cu_740ee8cc6thrust24THRUST_300001_SM_1000_NS6system6detail10sequential3seqE
	.align		8
        /*0100*/ 	.dword	_ZN34_INTERNAL_5c34801e_4_k_cu_740ee8cc6thrust24THRUST_300001_SM_1000_NS6system3cpp3parE
	.align		8
        /*0108*/ 	.dword	_ZN34_INTERNAL_5c34801e_4_k_cu_740ee8cc6thrust24THRUST_300001_SM_1000_NS12placeholders2_1E
	.align		8
        /*0110*/ 	.dword	_ZN34_INTERNAL_5c34801e_4_k_cu_740ee8cc6thrust24THRUST_300001_SM_1000_NS12placeholders2_2E
	.align		8
        /*0118*/ 	.dword	_ZN34_INTERNAL_5c34801e_4_k_cu_740ee8cc6thrust24THRUST_300001_SM_1000_NS12placeholders2_3E
	.align		8
        /*0120*/ 	.dword	_ZN34_INTERNAL_5c34801e_4_k_cu_740ee8cc6thrust24THRUST_300001_SM_1000_NS12placeholders2_4E
	.align		8
        /*0128*/ 	.dword	_ZN34_INTERNAL_5c34801e_4_k_cu_740ee8cc6thrust24THRUST_300001_SM_1000_NS12placeholders2_5E
	.align		8
        /*0130*/ 	.dword	_ZN34_INTERNAL_5c34801e_4_k_cu_740ee8cc6thrust24THRUST_300001_SM_1000_NS12placeholders2_6E
	.align		8
        /*0138*/ 	.dword	_ZN34_INTERNAL_5c34801e_4_k_cu_740ee8cc6thrust24THRUST_300001_SM_1000_NS12placeholders2_7E
	.align		8
        /*0140*/ 	.dword	_ZN34_INTERNAL_5c34801e_4_k_cu_740ee8cc6thrust24THRUST_300001_SM_1000_NS12placeholders2_8E
	.align		8
        /*0148*/ 	.dword	_ZN34_INTERNAL_5c34801e_4_k_cu_740ee8cc6thrust24THRUST_300001_SM_1000_NS12placeholders2_9E
	.align		8
        /*0150*/ 	.dword	_ZN34_INTERNAL_5c34801e_4_k_cu_740ee8cc6thrust24THRUST_300001_SM_1000_NS12placeholders3_10E
	.align		8
        /*0158*/ 	.dword	_ZN34_INTERNAL_5c34801e_4_k_cu_740ee8cc6thrust24THRUST_300001_SM_1000_NS3seqE
	.align		8
        /*0160*/ 	.dword	_ZN34_INTERNAL_5c34801e_4_k_cu_740ee8cc6thrust24THRUST_300001_SM_1000_NS6deviceE


//--------------------- .text._ZN3cub18CUB_300001_SM_10006detail6reduce28DeviceReduceSingleTileKernelINS2_10policy_hubIN4cuda3std3__45tupleIJblEEEyN6thrust24THRUST_300001_SM_1000_NS8cuda_cub9__find_if7functorIS9_EEE10Policy1000EPS9_SI_iSF_S9_S9_NS7_10__identityEEEvT0_T1_T2_T3_T4_T6_ --------------------------
	.section	.text._ZN3cub18CUB_300001_SM_10006detail6reduce28DeviceReduceSingleTileKernelINS2_10policy_hubIN4cuda3std3__45tupleIJblEEEyN6thrust24THRUST_300001_SM_1000_NS8cuda_cub9__find_if7functorIS9_EEE10Policy1000EPS9_SI_iSF_S9_S9_NS7_10__identityEEEvT0_T1_T2_T3_T4_T6_,"ax",@progbits
	.align	128
        .global         _ZN3cub18CUB_300001_SM_10006detail6reduce28DeviceReduceSingleTileKernelINS2_10policy_hubIN4cuda3std3__45tupleIJblEEEyN6thrust24THRUST_300001_SM_1000_NS8cuda_cub9__find_if7functorIS9_EEE10Policy1000EPS9_SI_iSF_S9_S9_NS7_10__identityEEEvT0_T1_T2_T3_T4_T6_
        .type           _ZN3cub18CUB_300001_SM_10006detail6reduce28DeviceReduceSingleTileKernelINS2_10policy_hubIN4cuda3std3__45tupleIJblEEEyN6thrust24THRUST_300001_SM_1000_NS8cuda_cub9__find_if7functorIS9_EEE10Policy1000EPS9_SI_iSF_S9_S9_NS7_10__identityEEEvT0_T1_T2_T3_T4_T6_,@function
        .size           _ZN3cub18CUB_300001_SM_10006detail6reduce28DeviceReduceSingleTileKernelINS2_10policy_hubIN4cuda3std3__45tupleIJblEEEyN6thrust24THRUST_300001_SM_1000_NS8cuda_cub9__find_if7functorIS9_EEE10Policy1000EPS9_SI_iSF_S9_S9_NS7_10__identityEEEvT0_T1_T2_T3_T4_T6_,(.L_x_408 - _ZN3cub18CUB_300001_SM_10006detail6reduce28DeviceReduceSingleTileKernelINS2_10policy_hubIN4cuda3std3__45tupleIJblEEEyN6thrust24THRUST_300001_SM_1000_NS8cuda_cub9__find_if7functorIS9_EEE10Policy1000EPS9_SI_iSF_S9_S9_NS7_10__identityEEEvT0_T1_T2_T3_T4_T6_)
        .other          _ZN3cub18CUB_300001_SM_10006detail6reduce28DeviceReduceSingleTileKernelINS2_10policy_hubIN4cuda3std3__45tupleIJblEEEyN6thrust24THRUST_300001_SM_1000_NS8cuda_cub9__find_if7functorIS9_EEE10Policy1000EPS9_SI_iSF_S9_S9_NS7_10__identityEEEvT0_T1_T2_T3_T4_T6_,@"STO_CUDA_ENTRY STV_DEFAULT"
_ZN3cub18CUB_300001_SM_10006detail6reduce28DeviceReduceSingleTileKernelINS2_10policy_hubIN4cuda3std3__45tupleIJblEEEyN6thrust24THRUST_300001_SM_1000_NS8cuda_cub9__find_if7functorIS9_EEE10Policy1000EPS9_SI_iSF_S9_S9_NS7_10__identityEEEvT0_T1_T2_T3_T4_T6_:
.text._ZN3cub18CUB_300001_SM_10006detail6reduce28DeviceReduceSingleTileKernelINS2_10policy_hubIN4cuda3std3__45tupleIJblEEEyN6thrust24THRUST_300001_SM_1000_NS8cuda_cub9__find_if7functorIS9_EEE10Policy1000EPS9_SI_iSF_S9_S9_NS7_10__identityEEEvT0_T1_T2_T3_T4_T6_:
[----:B------:R-:W-:Y:S01]  /*0000*/  LDC R1, c[0x0][0x37c] ;  /* 0x0000df00ff017b82 */ /* 0x000fe20000000800 */
[----:B------:R-:W0:Y:S07]  /*0010*/  LDCU UR4, c[0x0][0x390] ;  /* 0x00007200ff0477ac */ /* 0x000e2e0008000800 */
[----:B------:R-:W1:Y:S01]  /*0020*/  LDC.U8 R0, c[0x0][0x398] ;  /* 0x0000e600ff007b82 */ /* 0x000e620000000000 */
[----:B------:R-:W2:Y:S01]  /*0030*/  LDCU.64 UR8, c[0x0][0x358] ;  /* 0x00006b00ff0877ac */ /* 0x000ea20008000a00 */
[----:B0-----:R-:W-:-:S09]  /*0040*/  UISETP.NE.AND UP0, UPT, UR4, URZ, UPT ;  /* 0x000000ff0400728c */ /* 0x001fd2000bf05270 */
[----:B--2---:R-:W-:Y:S05]  /*0050*/  BRA.U UP0, `(.L_x_0) ;  /* 0x0000000100207547 */ /* 0x004fea000b800000 */
[----:B------:R-:W0:Y:S02]  /*0060*/  S2R R2, SR_TID.X ;  /* 0x0000000000027919 */ /* 0x000e240000002100 */
[----:B0-----:R-:W-:-:S13]  /*0070*/  ISETP.NE.AND P0, PT, R2, RZ, PT ;  /* 0x000000ff0200720c */ /* 0x001fda0003f05270 */
[----:B------:R-:W-:Y:S05]  /*0080*/  @P0 EXIT ;  /* 0x000000000000094d */ /* 0x000fea0003800000 */
[----:B------:R-:W1:Y:S08]  /*0090*/  LDC.64 R2, c[0x0][0x388] ;  /* 0x0000e200ff027b82 */ /* 0x000e700000000a00 */
[----:B------:R-:W0:Y:S01]  /*00a0*/  LDC.64 R4, c[0x0][0x3a0] ;  /* 0x0000e800ff047b82 */ /* 0x000e220000000a00 */
[----:B-1----:R-:W-:Y:S04]  /*00b0*/  STG.E.U8 desc[UR8][R2.64], R0 ;  /* 0x0000000002007986 */ /* 0x002fe8000c101108 */
[----:B0-----:R-:W-:Y:S01]  /*00c0*/  STG.E.64 desc[UR8][R2.64+0x8], R4 ;  /* 0x0000080402007986 */ /* 0x001fe2000c101b08 */
[----:B------:R-:W-:Y:S05]  /*00d0*/  EXIT ;  /* 0x000000000000794d */ /* 0x000fea0003800000 */
.L_x_0:
[----:B------:R-:W-:Y:S01]  /*00e0*/  UISETP.GT.AND UP0, UPT, UR4, 0x3ff, UPT ;  /* 0x000003ff0400788c */ /* 0x000fe2000bf04270 */
[----:B------:R-:W-:Y:S08]  /*00f0*/  BSSY.RECONVERGENT B0, `(.L_x_1) ;  /* 0x00003d8000007945 */ /* 0x000ff00003800200 */
[----:B------:R-:W-:Y:S05]  /*0100*/  BRA.U UP0, `(.L_x_2) ;  /* 0x0000002100e47547 */ /* 0x000fea000b800000 */
[----:B------:R-:W0:Y:S01]  /*0110*/  S2R R5, SR_TID.X ;  /* 0x0000000000057919 */ /* 0x000e220000002100 */
[----:B------:R-:W-:Y:S01]  /*0120*/  BSSY.RECONVERGENT B1, `(.L_x_3) ;  /* 0x000000b000017945 */ /* 0x000fe20003800200 */
[----:B------:R-:W-:Y:S02]  /*0130*/  PRMT R4, RZ, 0x7610, R4 ;  /* 0x00007610ff047816 */ /* 0x000fe40000000004 */
[----:B------:R-:W-:Y:S02]  /*0140*/  CS2R R2, SRZ ;  /* 0x0000000000027805 */ /* 0x000fe4000001ff00 */
[----:B0-----:R-:W-:Y:S01]  /*0150*/  ISETP.GE.AND P0, PT, R5, UR4, PT ;  /* 0x0000000405007c0c */ /* 0x001fe2000bf06270 */
[----:B------:R-:W-:-:S12]  /*0160*/  IMAD.MOV.U32 R9, RZ, RZ, R5 ;  /* 0x000000ffff097224 */ /* 0x000fd800078e0005 */
[----:B------:R-:W-:Y:S05]  /*0170*/  @P0 BRA `(.L_x_4) ;  /* 0x0000000000140947 */ /* 0x000fea0003800000 */
[----:B------:R-:W0:Y:S02]  /*0180*/  LDC.64 R6, c[0x0][0x380] ;  /* 0x0000e000ff067b82 */ /* 0x000e240000000a00 */
[----:B0-----:R-:W-:-:S05]  /*0190*/  IMAD.WIDE.U32 R6, R5, 0x10, R6 ;  /* 0x0000001005067825 */ /* 0x001fca00078e0006 */
[----:B------:R0:W5:Y:S04]  /*01a0*/  LDG.E.U16.CONSTANT R4, desc[UR8][R6.64] ;  /* 0x0000000806047981 */ /* 0x000168000c1e9500 */
[----:B------:R0:W5:Y:S01]  /*01b0*/  LDG.E.64.CONSTANT R2, desc[UR8][R6.64+0x8] ;  /* 0x0000080806027981 */ /* 0x000162000c1e9b00 */
[----:B------:R-:W-:-:S07]  /*01c0*/  VIADD R9, R5, 0x100 ;  /* 0x0000010005097836 */ /* 0x000fce0000000000 */
.L_x_4:
[----:B------:R-:W-:Y:S05]  /*01d0*/  BSYNC.RECONVERGENT B1 ;  /* 0x0000000000017941 */ /* 0x000fea0003800200 */
.L_x_3:
[----:B------:R-:W-:Y:S01]  /*01e0*/  ISETP.GE.AND P0, PT, R9, UR4, PT ;  /* 0x0000000409007c0c */ /* 0x000fe2000bf06270 */
[----:B------:R-:W-:-:S12]  /*01f0*/  BSSY.RECONVERGENT B1, `(.L_x_5) ;  /* 0x0000058000017945 */ /* 0x000fd80003800200 */
[----:B------:R-:W-:Y:S05]  /*0200*/  @P0 BRA `(.L_x_6) ;  /* 0x0000000400580947 */ /* 0x000fea0003800000 */
[----:B------:R-:W-:Y:S01]  /*0210*/  LOP3.LUT R8, RZ, R9, RZ, 0x33, !PT ;  /* 0x00000009ff087212 */ /* 0x000fe200078e33ff */
[----:B0-----:R-:W0:Y:S01]  /*0220*/  LDC.64 R6, c[0x0][0x380] ;  /* 0x0000e000ff067b82 */ /* 0x001e220000000a00 */
[----:B------:R-:W-:Y:S03]  /*0230*/  BSSY.RECONVERGENT B2, `(.L_x_7) ;  /* 0x0000020000027945 */ /* 0x000fe60003800200 */
[----:B------:R-:W-:-:S05]  /*0240*/  VIADD R8, R8, UR4 ;  /* 0x0000000408087c36 */ /* 0x000fca0008000000 */
[C---:B------:R-:W-:Y:S02]  /*0250*/  LOP3.LUT R10, R8.reuse, 0x300, RZ, 0xc0, !PT ;  /* 0x00000300080a7812 */ /* 0x040fe400078ec0ff */
[----:B------:R-:W-:Y:S02]  /*0260*/  ISETP.GE.U32.AND P1, PT, R8, 0x300, PT ;  /* 0x000003000800780c */ /* 0x000fe40003f26070 */
[----:B------:R-:W-:-:S13]  /*0270*/  ISETP.NE.AND P0, PT, R10, 0x300, PT ;  /* 0x000003000a00780c */ /* 0x000fda0003f05270 */
[----:B------:R-:W-:Y:S05]  /*0280*/  @!P0 BRA `(.L_x_8) ;  /* 0x0000000000688947 */ /* 0x000fea0003800000 */
[----:B------:R-:W2:Y:S01]  /*0290*/  LDC.64 R10, c[0x0][0x380] ;  /* 0x0000e000ff0a7b82 */ /* 0x000ea20000000a00 */
[----:B------:R-:W-:-:S04]  /*02a0*/  LEA.HI R8, R8, 0x1, RZ, 0x18 ;  /* 0x0000000108087811 */ /* 0x000fc800078fc0ff */
[----:B------:R-:W-:-:S05]  /*02b0*/  LOP3.LUT R8, R8, 0x3, RZ, 0xc0, !PT ;  /* 0x0000000308087812 */ /* 0x000fca00078ec0ff */
[----:B------:R-:W-:Y:S02]  /*02c0*/  IMAD.MOV R8, RZ, RZ, -R8 ;  /* 0x000000ffff087224 */ /* 0x000fe400078e0a08 */
[----:B--2---:R-:W-:-:S04]  /*02d0*/  IMAD.WIDE.U32 R10, R9, 0x10, R10 ;  /* 0x00000010090a7825 */ /* 0x004fc800078e000a */
[----:B------:R-:W-:Y:S02]  /*02e0*/  IMAD.MOV.U32 R15, RZ, RZ, R10 ;  /* 0x000000ffff0f7224 */ /* 0x000fe400078e000a */
[----:B------:R-:W-:-:S07]  /*02f0*/  IMAD.MOV.U32 R13, RZ, RZ, R11 ;  /* 0x000000ffff0d7224 */ /* 0x000fce00078e000b */
.L_x_9:
[----:B------:R-:W-:-:S05]  /*0300*/  IMAD.MOV.U32 R12, RZ, RZ, R15 ;  /* 0x000000ffff0c7224 */ /* 0x000fca00078e000f */
[----:B------:R-:W2:Y:S04]  /*0310*/  LDG.E.U16.CONSTANT R14, desc[UR8][R12.64] ;  /* 0x000000080c0e7981 */ /* 0x000ea8000c1e9500 */
[----:B------:R3:W4:Y:S01]  /*0320*/  LDG.E.64.CONSTANT R10, desc[UR8][R12.64+0x8] ;  /* 0x000008080c0a7981 */ /* 0x000722000c1e9b00 */
[----:B------:R-:W-:Y:S01]  /*0330*/  VIADD R8, R8, 0x1 ;  /* 0x0000000108087836 */ /* 0x000fe20000000000 */
[----:B-----5:R-:W-:Y:S01]  /*0340*/  LOP3.LUT P2, RZ, R4, 0xff, RZ, 0xc0, !PT ;  /* 0x000000ff04ff7812 */ /* 0x020fe2000784c0ff */
[----:B------:R-:W-:Y:S01]  /*0350*/  VIADD R9, R9, 0x100 ;  /* 0x0000010009097836 */ /* 0x000fe20000000000 */
[----:B------:R-:W-:Y:S02]  /*0360*/  IADD3 R15, P5, PT, R12, 0x1000, RZ ;  /* 0x000010000c0f7810 */ /* 0x000fe40007fbe0ff */
[----:B------:R-:W-:-:S03]  /*0370*/  ISETP.NE.AND P4, PT, R8, RZ, PT ;  /* 0x000000ff0800720c */ /* 0x000fc60003f85270 */
[----:B---3--:R-:W-:Y:S01]  /*0380*/  IMAD.X R13, RZ, RZ, R13, P5 ;  /* 0x000000ffff0d7224 */ /* 0x008fe200028e060d */
[----:B--2---:R-:W-:Y:S02]  /*0390*/  LOP3.LUT P3, RZ, R14, 0xff, RZ, 0xc0, !PT ;  /* 0x000000ff0eff7812 */ /* 0x004fe4000786c0ff */
[----:B----4-:R-:W-:-:S03]  /*03a0*/  ISETP.LT.U32.AND P0, PT, R10, R2, PT ;  /* 0x000000020a00720c */ /* 0x010fc60003f01070 */
[----:B------:R-:W-:Y:S02]  /*03b0*/  @P2 SEL R14, R4, 0x1, !P3 ;  /* 0x00000001040e2807 */ /* 0x000fe40005800000 */
[----:B------:R-:W-:Y:S02]  /*03c0*/  ISETP.LT.AND.EX P0, PT, R11, R3, PT, P0 ;  /* 0x000000030b00720c */ /* 0x000fe40003f01300 */
[----:B------:R-:W-:-:S04]  /*03d0*/  PRMT R4, R14, 0x7610, R4 ;  /* 0x000076100e047816 */ /* 0x000fc80000000004 */
[C---:B------:R-:W-:Y:S02]  /*03e0*/  @P3 SEL R2, R10.reuse, R2, P0 ;  /* 0x000000020a023207 */ /* 0x040fe40000000000 */
[C---:B------:R-:W-:Y:S02]  /*03f0*/  @P3 SEL R3, R11.reuse, R3, P0 ;  /* 0x000000030b033207 */ /* 0x040fe40000000000 */
[----:B------:R-:W-:Y:S02]  /*0400*/  SEL R2, R10, R2, !P2 ;  /* 0x000000020a027207 */ /* 0x000fe40005000000 */
[----:B------:R-:W-:Y:S01]  /*0410*/  SEL R3, R11, R3, !P2 ;  /* 0x000000030b037207 */ /* 0x000fe20005000000 */
[----:B------:R-:W-:Y:S06]  /*0420*/  @P4 BRA `(.L_x_9) ;  /* 0xfffffffc00b44947 */ /* 0x000fec000383ffff */
.L_x_8:
[----:B------:R-:W-:Y:S05]  /*0430*/  BSYNC.RECONVERGENT B2 ;  /* 0x0000000000027941 */ /* 0x000fea0003800200 */
.L_x_7:
[----:B------:R-:W-:Y:S05]  /*0440*/  @!P1 BRA `(.L_x_6) ;  /* 0x0000000000c89947 */ /* 0x000fea0003800000 */
.L_x_10:
[----:B0-----:R-:W-:-:S05]  /*0450*/  IMAD.WIDE R20, R9, 0x10, R6 ;  /* 0x0000001009147825 */ /* 0x001fca00078e0206 */
[----:B------:R-:W2:Y:S04]  /*0460*/  LDG.E.U16.CONSTANT R19, desc[UR8][R20.64] ;  /* 0x0000000814137981 */ /* 0x000ea8000c1e9500 */
[----:B------:R-:W3:Y:S04]  /*0470*/  LDG.E.64.CONSTANT R10, desc[UR8][R20.64+0x8] ;  /* 0x00000808140a7981 */ /* 0x000ee8000c1e9b00 */
[----:B------:R-:W4:Y:S04]  /*0480*/  LDG.E.U16.CONSTANT R22, desc[UR8][R20.64+0x1000] ;  /* 0x0010000814167981 */ /* 0x000f28000c1e9500 */
[----:B------:R-:W4:Y:S04]  /*0490*/  LDG.E.64.CONSTANT R12, desc[UR8][R20.64+0x1008] ;  /* 0x00100808140c7981 */ /* 0x000f28000c1e9b00 */
[----:B------:R-:W4:Y:S04]  /*04a0*/  LDG.E.U16.CONSTANT R18, desc[UR8][R20.64+0x2000] ;  /* 0x0020000814127981 */ /* 0x000f28000c1e9500 */
[----:B------:R-:W4:Y:S04]  /*04b0*/  LDG.E.64.CONSTANT R14, desc[UR8][R20.64+0x2008] ;  /* 0x00200808140e7981 */ /* 0x000f28000c1e9b00 */
[----:B------:R-:W4:Y:S04]  /*04c0*/  LDG.E.U16.CONSTANT R8, desc[UR8][R20.64+0x3000] ;  /* 0x0030000814087981 */ /* 0x000f28000c1e9500 */
[----:B------:R-:W4:Y:S01]  /*04d0*/  LDG.E.64.CONSTANT R16, desc[UR8][R20.64+0x3008] ;  /* 0x0030080814107981 */ /* 0x000f22000c1e9b00 */
[----:B-----5:R-:W-:Y:S01]  /*04e0*/  LOP3.LUT P2, RZ, R4, 0xff, RZ, 0xc0, !PT ;  /* 0x000000ff04ff7812 */ /* 0x020fe2000784c0ff */
[----:B------:R-:W-:-:S02]  /*04f0*/  IMAD.MOV.U32 R23, RZ, RZ, R3 ;  /* 0x000000ffff177224 */ /* 0x000fc400078e0003 */
[----:B------:R-:W-:Y:S01]  /*0500*/  VIADD R9, R9, 0x400 ;  /* 0x0000040009097836 */ /* 0x000fe20000000000 */
[----:B--2---:R-:W-:Y:S02]  /*0510*/  LOP3.LUT P1, RZ, R19, 0xff, RZ, 0xc0, !PT ;  /* 0x000000ff13ff7812 */ /* 0x004fe4000782c0ff */
[----:B---3--:R-:W-:-:S07]  /*0520*/  ISETP.LT.U32.AND P0, PT, R10, R2, PT ;  /* 0x000000020a00720c */ /* 0x008fce0003f01070 */
[----:B------:R-:W-:Y:S02]  /*0530*/  @P2 SEL R19, R4, 0x1, !P1 ;  /* 0x0000000104132807 */ /* 0x000fe40004800000 */
[-C--:B------:R-:W-:Y:S02]  /*0540*/  ISETP.LT.AND.EX P0, PT, R11, R23.reuse, PT, P0 ;  /* 0x000000170b00720c */ /* 0x080fe40003f01300 */
[----:B------:R-:W-:Y:S02]  /*0550*/  LOP3.LUT P3, RZ, R19, 0xff, RZ, 0xc0, !PT ;  /* 0x000000ff13ff7812 */ /* 0x000fe4000786c0ff */
[----:B----4-:R-:W-:Y:S02]  /*0560*/  LOP3.LUT P4, RZ, R22, 0xff, RZ, 0xc0, !PT ;  /* 0x000000ff16ff7812 */ /* 0x010fe4000788c0ff */
[----:B------:R-:W-:Y:S02]  /*0570*/  @P1 SEL R2, R10, R2, P0 ;  /* 0x000000020a021207 */ /* 0x000fe40000000000 */
[----:B------:R-:W-:-:S02]  /*0580*/  @P1 SEL R23, R11, R23, P0 ;  /* 0x000000170b171207 */ /* 0x000fc40000000000 */
[----:B------:R-:W-:Y:S02]  /*0590*/  SEL R3, R10, R2, !P2 ;  /* 0x000000020a037207 */ /* 0x000fe40005000000 */
[----:B------:R-:W-:Y:S02]  /*05a0*/  SEL R11, R11, R23, !P2 ;  /* 0x000000170b0b7207 */ /* 0x000fe40005000000 */
[----:B------:R-:W-:Y:S02]  /*05b0*/  ISETP.LT.U32.AND P0, PT, R12, R3, PT ;  /* 0x000000030c00720c */ /* 0x000fe40003f01070 */
[----:B------:R-:W-:Y:S02]  /*05c0*/  @P3 SEL R22, R19, 0x1, !P4 ;  /* 0x0000000113163807 */ /* 0x000fe40006000000 */
[----:B------:R-:W-:Y:S02]  /*05d0*/  ISETP.LT.AND.EX P0, PT, R13, R11, PT, P0 ;  /* 0x0000000b0d00720c */ /* 0x000fe40003f01300 */
[----:B------:R-:W-:-:S02]  /*05e0*/  LOP3.LUT P2, RZ, R18, 0xff, RZ, 0xc0, !PT ;  /* 0x000000ff12ff7812 */ /* 0x000fc4000784c0ff */
[----:B------:R-:W-:Y:S02]  /*05f0*/  @P4 SEL R3, R12, R3, P0 ;  /* 0x000000030c034207 */ /* 0x000fe40000000000 */
[----:B------:R-:W-:Y:S02]  /*0600*/  LOP3.LUT P1, RZ, R22, 0xff, RZ, 0xc0, !PT ;  /* 0x000000ff16ff7812 */ /* 0x000fe4000782c0ff */
[C---:B------:R-:W-:Y:S02]  /*0610*/  @P4 SEL R11, R13.reuse, R11, P0 ;  /* 0x0000000b0d0b4207 */ /* 0x040fe40000000000 */
[----:B------:R-:W-:Y:S02]  /*0620*/  SEL R3, R12, R3, !P3 ;  /* 0x000000030c037207 */ /* 0x000fe40005800000 */
[----:B------:R-:W-:Y:S02]  /*0630*/  SEL R13, R13, R11, !P3 ;  /* 0x0000000b0d0d7207 */ /* 0x000fe40005800000 */
[----:B------:R-:W-:-:S02]  /*0640*/  ISETP.LT.U32.AND P0, PT, R14, R3, PT ;  /* 0x000000030e00720c */ /* 0x000fc40003f01070 */
[----:B------:R-:W-:Y:S02]  /*0650*/  LOP3.LUT P3, RZ, R8, 0xff, RZ, 0xc0, !PT ;  /* 0x000000ff08ff7812 */ /* 0x000fe4000786c0ff */
[C---:B------:R-:W-:Y:S02]  /*0660*/  ISETP.LT.AND.EX P0, PT, R15.reuse, R13, PT, P0 ;  /* 0x0000000d0f00720c */ /* 0x040fe40003f01300 */
[----:B------:R-:W-:Y:S02]  /*0670*/  @P1 SEL R18, R22, 0x1, !P2 ;  /* 0x0000000116121807 */ /* 0x000fe40005000000 */
[C---:B------:R-:W-:Y:S02]  /*0680*/  @P2 SEL R3, R14.reuse, R3, P0 ;  /* 0x000000030e032207 */ /* 0x040fe40000000000 */
[----:B------:R-:W-:Y:S02]  /*0690*/  @P2 SEL R13, R15, R13, P0 ;  /* 0x0000000d0f0d2207 */ /* 0x000fe40000000000 */
[----:B------:R-:W-:-:S02]  /*06a0*/  SEL R3, R14, R3, !P1 ;  /* 0x000000030e037207 */ /* 0x000fc40004800000 */
[----:B------:R-:W-:Y:S02]  /*06b0*/  LOP3.LUT P2, RZ, R18, 0xff, RZ, 0xc0, !PT ;  /* 0x000000ff12ff7812 */ /* 0x000fe4000784c0ff */
[----:B------:R-:W-:Y:S02]  /*06c0*/  SEL R15, R15, R13, !P1 ;  /* 0x0000000d0f0f7207 */ /* 0x000fe40004800000 */
[----:B------:R-:W-:Y:S02]  /*06d0*/  ISETP.GE.AND P1, PT, R9, UR4, PT ;  /* 0x0000000409007c0c */ /* 0x000fe4000bf26270 */
[----:B------:R-:W-:-:S04]  /*06e0*/  ISETP.LT.U32.AND P0, PT, R16, R3, PT ;  /* 0x000000031000720c */ /* 0x000fc80003f01070 */
[----:B------:R-:W-:-:S03]  /*06f0*/  ISETP.LT.AND.EX P0, PT, R17, R15, PT, P0 ;  /* 0x0000000f1100720c */ /* 0x000fc60003f01300 */
[----:B------:R-:W-:Y:S02]  /*0700*/  @P2 SEL R8, R18, 0x1, !P3 ;  /* 0x0000000112082807 */ /* 0x000fe40005800000 */
[C---:B------:R-:W-:Y:S02]  /*0710*/  @P3 SEL R3, R16.reuse, R3, P0 ;  /* 0x0000000310033207 */ /* 0x040fe40000000000 */
[C---:B------:R-:W-:Y:S02]  /*0720*/  @P3 SEL R15, R17.reuse, R15, P0 ;  /* 0x0000000f110f3207 */ /* 0x040fe40000000000 */
[----:B------:R-:W-:Y:S02]  /*0730*/  SEL R2, R16, R3, !P2 ;  /* 0x0000000310027207 */ /* 0x000fe40005000000 */
[----:B------:R-:W-:Y:S02]  /*0740*/  SEL R3, R17, R15, !P2 ;  /* 0x0000000f11037207 */ /* 0x000fe40005000000 */
[----:B------:R-:W-:Y:S01]  /*0750*/  PRMT R4, R8, 0x7610, R4 ;  /* 0x0000761008047816 */ /* 0x000fe20000000004 */
[----:B------:R-:W-:Y:S06]  /*0760*/  @!P1 BRA `(.L_x_10) ;  /* 0xfffffffc00389947 */ /* 0x000fec000383ffff */
.L_x_6:
[----:B------:R-:W-:Y:S05]  /*0770*/  BSYNC.RECONVERGENT B1 ;  /* 0x0000000000017941 */ /* 0x000fea0003800200 */
.L_x_5:
[----:B------:R-:W-:-:S09]  /*0780*/  UISETP.GE.AND UP0, UPT, UR4, 0x100, UPT ;  /* 0x000001000400788c */ /* 0x000fd2000bf06270 */
[----:B------:R-:W-:Y:S05]  /*0790*/  BRA.U !UP0, `(.L_x_11) ;  /* 0x0000000d08407547 */ /* 0x000fea000b800000 */
[----:B------:R-:W2:Y:S01]  /*07a0*/  S2R R10, SR_LANEID ;  /* 0x00000000000a7919 */ /* 0x000ea20000000000 */
[----:B0----5:R-:W-:Y:S01]  /*07b0*/  LOP3.LUT R6, R4, 0xff, RZ, 0xc0, !PT ;  /* 0x000000ff04067812 */ /* 0x021fe200078ec0ff */
[----:B------:R-:W-:Y:S01]  /*07c0*/  BSSY.RECONVERGENT B1, `(.L_x_12) ;  /* 0x0000016000017945 */ /* 0x000fe20003800200 */
[----:B------:R0:W3:Y:S04]  /*07d0*/  SHFL.DOWN PT, R9, R2, 0x1, 0x1f ;  /* 0x08201f0002097f89 */ /* 0x0000e800000e0000 */
[----:B------:R0:W4:Y:S04]  /*07e0*/  SHFL.DOWN PT, R8, R3, 0x1, 0x1f ;  /* 0x08201f0003087f89 */ /* 0x00012800000e0000 */
[----:B------:R0:W0:Y:S01]  /*07f0*/  SHFL.DOWN PT, R7, R6, 0x1, 0x1f ;  /* 0x08201f0006077f89 */ /* 0x00002200000e0000 */
[----:B--2---:R-:W-:-:S02]  /*0800*/  ISETP.GT.AND P0, PT, R10, 0x1e, PT ;  /* 0x0000001e0a00780c */ /* 0x004fc40003f04270 */
[C---:B------:R-:W-:Y:S02]  /*0810*/  ISETP.GT.AND P3, PT, R10.reuse, 0x1d, PT ;  /* 0x0000001d0a00780c */ /* 0x040fe40003f64270 */
[----:B------:R-:W-:-:S09]  /*0820*/  ISETP.GT.AND P2, PT, R10, 0x1b, PT ;  /* 0x0000001b0a00780c */ /* 0x000fd20003f44270 */
[----:B0--34-:R-:W-:Y:S05]  /*0830*/  @P0 BRA `(.L_x_13) ;  /* 0x0000000000380947 */ /* 0x019fea0003800000 */
[----:B------:R-:W-:Y:S01]  /*0840*/  LOP3.LUT P1, RZ, R7, 0xff, RZ, 0xc0, !PT ;  /* 0x000000ff07ff7812 */ /* 0x000fe2000782c0ff */
[----:B------:R-:W-:Y:S01]  /*0850*/  IMAD.MOV.U32 R11, RZ, RZ, 0x1 ;  /* 0x00000001ff0b7424 */ /* 0x000fe200078e00ff */
[----:B------:R-:W-:-:S04]  /*0860*/  LOP3.LUT P0, R6, R4, 0xff, RZ, 0xc0, !PT ;  /* 0x000000ff04067812 */ /* 0x000fc8000780c0ff */
[----:B------:R-:W-:-:S13]  /*0870*/  PLOP3.LUT P0, PT, P0, P1, PT, 0x2f, 0xf2 ;  /* 0x0000000000f2781c */ /* 0x000fda0000702577 */
[----:B------:R-:W-:Y:S02]  /*0880*/  @!P0 ISETP.LT.U32.AND P1, PT, R9, R2, PT ;  /* 0x000000020900820c */ /* 0x000fe40003f21070 */
[----:B------:R-:W-:Y:S02]  /*0890*/  @P0 ISETP.NE.AND P4, PT, R6, RZ, PT ;  /* 0x000000ff0600020c */ /* 0x000fe40003f85270 */
[----:B------:R-:W-:Y:S02]  /*08a0*/  @!P0 PRMT R4, R11, 0x7610, R4 ;  /* 0x000076100b048816 */ /* 0x000fe40000000004 */
[----:B------:R-:W-:Y:S02]  /*08b0*/  @!P0 ISETP.LT.AND.EX P1, PT, R8, R3, PT, P1 ;  /* 0x000000030800820c */ /* 0x000fe40003f21310 */
[----:B------:R-:W-:Y:S02]  /*08c0*/  @P0 SEL R6, R7, R4, !P4 ;  /* 0x0000000407060207 */ /* 0x000fe40006000000 */
[----:B------:R-:W-:-:S02]  /*08d0*/  @!P0 SEL R2, R9, R2, P1 ;  /* 0x0000000209028207 */ /* 0x000fc40000800000 */
[----:B------:R-:W-:Y:S02]  /*08e0*/  @!P0 SEL R3, R8, R3, P1 ;  /* 0x0000000308038207 */ /* 0x000fe40000800000 */
[----:B------:R-:W-:Y:S02]  /*08f0*/  @P0 PRMT R4, R6, 0x7610, R4 ;  /* 0x0000761006040816 */ /* 0x000fe40000000004 */
[----:B------:R-:W-:Y:S02]  /*0900*/  @P0 SEL R2, R9, R2, !P4 ;  /* 0x0000000209020207 */ /* 0x000fe40006000000 */
[----:B------:R-:W-:-:S07]  /*0910*/  @P0 SEL R3, R8, R3, !P4 ;  /* 0x0000000308030207 */ /* 0x000fce0006000000 */
.L_x_13:
[----:B------:R-:W-:Y:S05]  /*0920*/  BSYNC.RECONVERGENT B1 ;  /* 0x0000000000017941 */ /* 0x000fea0003800200 */
.L_x_12:
[----:B------:R-:W-:Y:S01]  /*0930*/  LOP3.LUT R7, R4, 0xff, RZ, 0xc0, !PT ;  /* 0x000000ff04077812 */ /* 0x000fe200078ec0ff */
[----:B------:R0:W2:Y:S01]  /*0940*/  SHFL.DOWN PT, R9, R2, 0x2, 0x1f ;  /* 0x08401f0002097f89 */ /* 0x0000a200000e0000 */
[----:B------:R-:W-:Y:S01]  /*0950*/  BSSY.RECONVERGENT B1, `(.L_x_14) ;  /* 0x0000015000017945 */ /* 0x000fe20003800200 */
[C---:B------:R-:W-:Y:S02]  /*0960*/  ISETP.GT.AND P5, PT, R10.reuse, 0x17, PT ;  /* 0x000000170a00780c */ /* 0x040fe40003fa4270 */
[----:B------:R0:W3:Y:S01]  /*0970*/  SHFL.DOWN PT, R8, R3, 0x2, 0x1f ;  /* 0x08401f0003087f89 */ /* 0x0000e200000e0000 */
[C---:B------:R-:W-:Y:S02]  /*0980*/  ISETP.GT.AND P4, PT, R10.reuse, 0xf, PT ;  /* 0x0000000f0a00780c */ /* 0x040fe40003f84270 */
[----:B------:R-:W-:Y:S01]  /*0990*/  ISETP.NE.AND P1, PT, R10, RZ, PT ;  /* 0x000000ff0a00720c */ /* 0x000fe20003f25270 */
[----:B------:R-:W4:Y:S01]  /*09a0*/  SHFL.DOWN PT, R7, R7, 0x2, 0x1f ;  /* 0x08401f0007077f89 */ /* 0x000f2200000e0000 */
[----:B------:R-:W-:Y:S11]  /*09b0*/  @P3 BRA `(.L_x_15) ;  /* 0x0000000000383947 */ /* 0x000ff60003800000 */
[----:B----4-:R-:W-:Y:S01]  /*09c0*/  LOP3.LUT P0, RZ, R7, 0xff, RZ, 0xc0, !PT ;  /* 0x000000ff07ff7812 */ /* 0x010fe2000780c0ff */
[----:B------:R-:W-:Y:S01]  /*09d0*/  IMAD.MOV.U32 R10, RZ, RZ, 0x1 ;  /* 0x00000001ff0a7424 */ /* 0x000fe200078e00ff */
[----:B------:R-:W-:-:S04]  /*09e0*/  LOP3.LUT P3, R6, R4, 0xff, RZ, 0xc0, !PT ;  /* 0x000000ff04067812 */ /* 0x000fc8000786c0ff */
[----:B------:R-:W-:-:S13]  /*09f0*/  PLOP3.LUT P0, PT, P3, P0, PT, 0x2f, 0xf2 ;  /* 0x0000000000f2781c */ /* 0x000fda0001f00577 */
[----:B--2---:R-:W-:Y:S02]  /*0a00*/  @!P0 ISETP.LT.U32.AND P3, PT, R9, R2, PT ;  /* 0x000000020900820c */ /* 0x004fe40003f61070 */
[----:B------:R-:W-:Y:S02]  /*0a10*/  @P0 ISETP.NE.AND P6, PT, R6, RZ, PT ;  /* 0x000000ff0600020c */ /* 0x000fe40003fc5270 */
[----:B------:R-:W-:Y:S02]  /*0a20*/  @!P0 PRMT R4, R10, 0x7610, R4 ;  /* 0x000076100a048816 */ /* 0x000fe40000000004 */
[----:B---3--:R-:W-:Y:S02]  /*0a30*/  @!P0 ISETP.LT.AND.EX P3, PT, R8, R3, PT, P3 ;  /* 0x000000030800820c */ /* 0x008fe40003f61330 */
[----:B------:R-:W-:Y:S02]  /*0a40*/  @P0 SEL R6, R7, R4, !P6 ;  /* 0x0000000407060207 */ /* 0x000fe40007000000 */
[----:B0-----:R-:W-:-:S02]  /*0a50*/  @!P0 SEL R2, R9, R2, P3 ;  /* 0x0000000209028207 */ /* 0x001fc40001800000 */
[----:B------:R-:W-:Y:S02]  /*0a60*/  @!P0 SEL R3, R8, R3, P3 ;  /* 0x0000000308038207 */ /* 0x000fe40001800000 */
[----:B------:R-:W-:Y:S02]  /*0a70*/  @P0 PRMT R4, R6, 0x7610, R4 ;  /* 0x0000761006040816 */ /* 0x000fe40000000004 */
[----:B------:R-:W-:Y:S02]  /*0a80*/  @P0 SEL R2, R9, R2, !P6 ;  /* 0x0000000209020207 */ /* 0x000fe40007000000 */
[----:B------:R-:W-:-:S07]  /*0a90*/  @P0 SEL R3, R8, R3, !P6 ;  /* 0x0000000308030207 */ /* 0x000fce0007000000 */
.L_x_15:
[----:B------:R-:W-:Y:S05]  /*0aa0*/  BSYNC.RECONVERGENT B1 ;  /* 0x0000000000017941 */ /* 0x000fea0003800200 */
.L_x_14:
[----:B----4-:R-:W-:Y:S01]  /*0ab0*/  LOP3.LUT R7, R4, 0xff, RZ, 0xc0, !PT ;  /* 0x000000ff04077812 */ /* 0x010fe200078ec0ff */
[----:B--2---:R2:W4:Y:S01]  /*0ac0*/  SHFL.DOWN PT, R9, R2, 0x4, 0x1f ;  /* 0x08801f0002097f89 */ /* 0x00452200000e0000 */
[----:B------:R-:W-:Y:S03]  /*0ad0*/  BSSY.RECONVERGENT B1, `(.L_x_16) ;  /* 0x0000012000017945 */ /* 0x000fe60003800200 */
[----:B---3--:R2:W3:Y:S04]  /*0ae0*/  SHFL.DOWN PT, R8, R3, 0x4, 0x1f ;  /* 0x08801f0003087f89 */ /* 0x0084e800000e0000 */
[----:B------:R-:W0:Y:S01]  /*0af0*/  SHFL.DOWN PT, R7, R7, 0x4, 0x1f ;  /* 0x08801f0007077f89 */ /* 0x000e2200000e0000 */
[----:B------:R-:W-:Y:S05]  /*0b00*/  @P2 BRA `(.L_x_17) ;  /* 0x0000000000382947 */ /* 0x000fea0003800000 */
[----:B0-----:R-:W-:Y:S01]  /*0b10*/  LOP3.LUT P0, RZ, R7, 0xff, RZ, 0xc0, !PT ;  /* 0x000000ff07ff7812 */ /* 0x001fe2000780c0ff */
[----:B------:R-:W-:Y:S01]  /*0b20*/  IMAD.MOV.U32 R10, RZ, RZ, 0x1 ;  /* 0x00000001ff0a7424 */ /* 0x000fe200078e00ff */
[----:B------:R-:W-:-:S04]  /*0b30*/  LOP3.LUT P2, R6, R4, 0xff, RZ, 0xc0, !PT ;  /* 0x000000ff04067812 */ /* 0x000fc8000784c0ff */
[----:B------:R-:W-:-:S13]  /*0b40*/  PLOP3.LUT P0, PT, P2, P0, PT, 0x2f, 0xf2 ;  /* 0x0000000000f2781c */ /* 0x000fda0001700577 */
[----:B----4-:R-:W-:Y:S02]  /*0b50*/  @!P0 ISETP.LT.U32.AND P2, PT, R9, R2, PT ;  /* 0x000000020900820c */ /* 0x010fe40003f41070 */
[----:B------:R-:W-:Y:S02]  /*0b60*/  @P0 ISETP.NE.AND P3, PT, R6, RZ, PT ;  /* 0x000000ff0600020c */ /* 0x000fe40003f65270 */
[----:B------:R-:W-:Y:S02]  /*0b70*/  @!P0 PRMT R4, R10, 0x7610, R4 ;  /* 0x000076100a048816 */ /* 0x000fe40000000004 */
[----:B---3--:R-:W-:Y:S02]  /*0b80*/  @!P0 ISETP.LT.AND.EX P2, PT, R8, R3, PT, P2 ;  /* 0x000000030800820c */ /* 0x008fe40003f41320 */
[----:B------:R-:W-:Y:S02]  /*0b90*/  @P0 SEL R6, R7, R4, !P3 ;  /* 0x0000000407060207 */ /* 0x000fe40005800000 */
[----:B--2---:R-:W-:-:S02]  /*0ba0*/  @!P0 SEL R2, R9, R2, P2 ;  /* 0x0000000209028207 */ /* 0x004fc40001000000 */
[----:B------:R-:W-:Y:S02]  /*0bb0*/  @!P0 SEL R3, R8, R3, P2 ;  /* 0x0000000308038207 */ /* 0x000fe40001000000 */
[----:B------:R-:W-:Y:S02]  /*0bc0*/  @P0 PRMT R4, R6, 0x7610, R4 ;  /* 0x0000761006040816 */ /* 0x000fe40000000004 */
[----:B------:R-:W-:Y:S02]  /*0bd0*/  @P0 SEL R2, R9, R2, !P3 ;  /* 0x0000000209020207 */ /* 0x000fe40005800000 */
[----:B------:R-:W-:-:S07]  /*0be0*/  @P0 SEL R3, R8, R3, !P3 ;  /* 0x0000000308030207 */ /* 0x000fce0005800000 */
.L_x_17:
[----:B------:R-:W-:Y:S05]  /*0bf0*/  BSYNC.RECONVERGENT B1 ;  /* 0x0000000000017941 */ /* 0x000fea0003800200 */
.L_x_16:
[----:B0-----:R-:W-:Y:S01]  /*0c00*/  LOP3.LUT R7, R4, 0xff, RZ, 0xc0, !PT ;  /* 0x000000ff04077812 */ /* 0x001fe200078ec0ff */
[----:B----4-:R0:W4:Y:S01]  /*0c10*/  SHFL.DOWN PT, R9, R2, 0x8, 0x1f ;  /* 0x09001f0002097f89 */ /* 0x01012200000e0000 */
        /* <DEDUP_REMOVED lines=18> */
.L_x_19:
[----:B------:R-:W-:Y:S05]  /*0d40*/  BSYNC.RECONVERGENT B1 ;  /* 0x0000000000017941 */ /* 0x000fea0003800200 */
.L_x_18:
        /* <DEDUP_REMOVED lines=20> */
.L_x_21:
[----:B------:R-:W-:Y:S05]  /*0e90*/  BSYNC.RECONVERGENT B1 ;  /* 0x0000000000017941 */ /* 0x000fea0003800200 */
.L_x_20:
[----:B------:R-:W-:Y:S04]  /*0ea0*/  BSSY.RECONVERGENT B1, `(.L_x_22) ;  /* 0x000000a000017945 */ /* 0x000fe80003800200 */
[----:B------:R-:W-:Y:S05]  /*0eb0*/  @P1 BRA `(.L_x_23) ;  /* 0x0000000000201947 */ /* 0x000fea0003800000 */
[----:B---3--:R-:W3:Y:S01]  /*0ec0*/  S2R R8, SR_CgaCtaId ;  /* 0x0000000000087919 */ /* 0x008ee20000008800 */
[----:B0-----:R-:W-:Y:S02]  /*0ed0*/  MOV R7, 0x400 ;  /* 0x0000040000077802 */ /* 0x001fe40000000f00 */
[----:B------:R-:W-:-:S04]  /*0ee0*/  SHF.R.U32.HI R6, RZ, 0x1, R5 ;  /* 0x00000001ff067819 */ /* 0x000fc80000011605 */
[----:B------:R-:W-:Y:S02]  /*0ef0*/  LOP3.LUT R6, R6, 0x1f0, RZ, 0xc0, !PT ;  /* 0x000001f006067812 */ /* 0x000fe400078ec0ff */
[----:B---3--:R-:W-:-:S05]  /*0f00*/  LEA R7, R8, R7, 0x18 ;  /* 0x0000000708077211 */ /* 0x008fca00078ec0ff */
[----:B------:R-:W-:-:S05]  /*0f10*/  IMAD.IADD R7, R6, 0x1, R7 ;  /* 0x0000000106077824 */ /* 0x000fca00078e0207 */
[----:B------:R0:W-:Y:S04]  /*0f20*/  STS.64 [R7+0x10], R2 ;  /* 0x0000100207007388 */ /* 0x0001e80000000a00 */
[----:B------:R0:W-:Y:S02]  /*0f30*/  STS.U8 [R7+0x8], R4 ;  /* 0x0000080407007388 */ /* 0x0001e40000000000 */
.L_x_23:
[----:B------:R-:W-:Y:S05]  /*0f40*/  BSYNC.RECONVERGENT B1 ;  /* 0x0000000000017941 */ /* 0x000fea0003800200 */
.L_x_22:
[----:B------:R-:W-:Y:S01]  /*0f50*/  BAR.SYNC.DEFER_BLOCKING 0x0 ;  /* 0x0000000000007b1d */ /* 0x000fe20000010000 */
[----:B------:R-:W-:-:S13]  /*0f60*/  ISETP.NE.AND P1, PT, R5, RZ, PT ;  /* 0x000000ff0500720c */ /* 0x000fda0003f25270 */
[----:B------:R-:W-:Y:S05]  /*0f70*/  @P1 BRA `(.L_x_24) ;  /* 0x0000002c00bc1947 */ /* 0x000fea0003800000 */
[----:B------:R-:W5:Y:S01]  /*0f80*/  S2UR UR6, SR_CgaCtaId ;  /* 0x00000000000679c3 */ /* 0x000f620000008800 */
[----:B------:R-:W-:Y:S01]  /*0f90*/  UMOV UR5, 0x400 ;  /* 0x0000040000057882 */ /* 0x000fe20000000000 */
[----:B------:R-:W-:Y:S01]  /*0fa0*/  LOP3.LUT P2, RZ, R4, 0xff, RZ, 0xc0, !PT ;  /* 0x000000ff04ff7812 */ /* 0x000fe2000784c0ff */
[----:B-----5:R-:W-:-:S09]  /*0fb0*/  ULEA UR5, UR6, UR5, 0x18 ;  /* 0x0000000506057291 */ /* 0x020fd2000f8ec0ff */
[----:B------:R-:W5:Y:S04]  /*0fc0*/  LDS.U8 R16, [UR5+0x18] ;  /* 0x00001805ff107984 */ /* 0x000f680008000000 */
[----:B0-----:R-:W0:Y:S04]  /*0fd0*/  LDS.64 R6, [UR5+0x20] ;  /* 0x00002005ff067984 */ /* 0x001e280008000a00 */
[----:B------:R-:W1:Y:S04]  /*0fe0*/  LDS.U8 R17, [UR5+0x28] ;  /* 0x00002805ff117984 */ /* 0x000e680008000000 */
[----:B------:R-:W2:Y:S04]  /*0ff0*/  LDS.64 R12, [UR5+0x30] ;  /* 0x00003005ff0c7984 */ /* 0x000ea80008000a00 */
[----:B------:R-:W2:Y:S04]  /*1000*/  LDS.U8 R18, [UR5+0x38] ;  /* 0x00003805ff127984 */ /* 0x000ea80008000000 */
[----:B------:R-:W2:Y:S04]  /*1010*/  LDS.64 R10, [UR5+0x40] ;  /* 0x00004005ff0a7984 */ /* 0x000ea80008000a00 */
[----:B------:R-:W2:Y:S04]  /*1020*/  LDS.U8 R14, [UR5+0x48] ;  /* 0x00004805ff0e7984 */ /* 0x000ea80008000000 */
[----:B---34-:R-:W3:Y:S01]  /*1030*/  LDS.64 R8, [UR5+0x50] ;  /* 0x00005005ff087984 */ /* 0x018ee20008000a00 */
[----:B-----5:R-:W-:-:S02]  /*1040*/  ISETP.NE.AND P4, PT, R16, RZ, PT ;  /* 0x000000ff1000720c */ /* 0x020fc40003f85270 */
[----:B0-----:R-:W-:Y:S02]  /*1050*/  ISETP.LT.U32.AND P0, PT, R6, R2, PT ;  /* 0x000000020600720c */ /* 0x001fe40003f01070 */
[----:B------:R-:W-:Y:S02]  /*1060*/  @P2 SEL R16, R4, 0x1, !P4 ;  /* 0x0000000104102807 */ /* 0x000fe40006000000 */
[----:B------:R-:W-:Y:S02]  /*1070*/  ISETP.LT.AND.EX P0, PT, R7, R3, PT, P0 ;  /* 0x000000030700720c */ /* 0x000fe40003f01300 */
[----:B------:R-:W-:Y:S02]  /*1080*/  LOP3.LUT P3, RZ, R16, 0xff, RZ, 0xc0, !PT ;  /* 0x000000ff10ff7812 */ /* 0x000fe4000786c0ff */
[----:B-1----:R-:W-:-:S03]  /*1090*/  ISETP.NE.AND P5, PT, R17, RZ, PT ;  /* 0x000000ff1100720c */ /* 0x002fc60003fa5270 */
[C---:B--2---:R-:W-:Y:S02]  /*10a0*/  @P4 SEL R2, R6.reuse, R2, P0 ;  /* 0x0000000206024207 */ /* 0x044fe40000000000 */
[C---:B------:R-:W-:Y:S02]  /*10b0*/  @P4 SEL R3, R7.reuse, R3, P0 ;  /* 0x0000000307034207 */ /* 0x040fe40000000000 */
[----:B------:R-:W-:Y:S02]  /*10c0*/  SEL R5, R6, R2, !P2 ;  /* 0x0000000206057207 */ /* 0x000fe40005000000 */
[----:B------:R-:W-:Y:S02]  /*10d0*/  SEL R15, R7, R3, !P2 ;  /* 0x00000003070f7207 */ /* 0x000fe40005000000 */
[----:B------:R-:W-:Y:S01]  /*10e0*/  ISETP.LT.U32.AND P0, PT, R12, R5, PT ;  /* 0x000000050c00720c */ /* 0x000fe20003f01070 */
[----:B------:R-:W-:Y:S01]  /*10f0*/  LDS.64 R6, [UR5+0x60] ;  /* 0x00006005ff067984 */ /* 0x000fe20008000a00 */
[----:B------:R-:W-:-:S02]  /*1100*/  @P3 SEL R17, R16, 0x1, !P5 ;  /* 0x0000000110113807 */ /* 0x000fc40006800000 */
[----:B------:R-:W-:Y:S01]  /*1110*/  ISETP.LT.AND.EX P0, PT, R13, R15, PT, P0 ;  /* 0x0000000f0d00720c */ /* 0x000fe20003f01300 */
[----:B------:R-:W0:Y:S01]  /*1120*/  LDS.U8 R16, [UR5+0x58] ;  /* 0x00005805ff107984 */ /* 0x000e220008000000 */
[----:B------:R-:W-:Y:S02]  /*1130*/  LOP3.LUT P2, RZ, R17, 0xff, RZ, 0xc0, !PT ;  /* 0x000000ff11ff7812 */ /* 0x000fe4000784c0ff */
[----:B------:R-:W-:Y:S02]  /*1140*/  @P5 SEL R5, R12, R5, P0 ;  /* 0x000000050c055207 */ /* 0x000fe40000000000 */
[----:B------:R-:W-:Y:S02]  /*1150*/  ISETP.NE.AND P4, PT, R18, RZ, PT ;  /* 0x000000ff1200720c */ /* 0x000fe40003f85270 */
[----:B------:R-:W-:Y:S02]  /*1160*/  @P5 SEL R15, R13, R15, P0 ;  /* 0x0000000f0d0f5207 */ /* 0x000fe40000000000 */
[----:B------:R-:W-:-:S02]  /*1170*/  SEL R3, R12, R5, !P3 ;  /* 0x000000050c037207 */ /* 0x000fc40005800000 */
[----:B------:R-:W-:Y:S01]  /*1180*/  SEL R15, R13, R15, !P3 ;  /* 0x0000000f0d0f7207 */ /* 0x000fe20005800000 */
[----:B------:R-:W1:Y:S01]  /*1190*/  LDS.U8 R12, [UR5+0x68] ;  /* 0x00006805ff0c7984 */ /* 0x000e620008000000 */
[----:B------:R-:W-:Y:S02]  /*11a0*/  ISETP.LT.U32.AND P0, PT, R10, R3, PT ;  /* 0x000000030a00720c */ /* 0x000fe40003f01070 */
[----:B------:R-:W-:Y:S01]  /*11b0*/  @P2 SEL R18, R17, 0x1, !P4 ;  /* 0x0000000111122807 */ /* 0x000fe20006000000 */
[----:B------:R-:W2:Y:S01]  /*11c0*/  LDS.64 R4, [UR5+0x70] ;  /* 0x00007005ff047984 */ /* 0x000ea20008000a00 */
[----:B------:R-:W-:Y:S02]  /*11d0*/  ISETP.LT.AND.EX P0, PT, R11, R15, PT, P0 ;  /* 0x0000000f0b00720c */ /* 0x000fe40003f01300 */
[----:B------:R-:W-:Y:S02]  /*11e0*/  LOP3.LUT P5, RZ, R18, 0xff, RZ, 0xc0, !PT ;  /* 0x000000ff12ff7812 */ /* 0x000fe400078ac0ff */
[----:B------:R-:W-:-:S02]  /*11f0*/  @P4 SEL R3, R10, R3, P0 ;  /* 0x000000030a034207 */ /* 0x000fc40000000000 */
[----:B------:R-:W-:Y:S02]  /*1200*/  ISETP.NE.AND P3, PT, R14, RZ, PT ;  /* 0x000000ff0e00720c */ /* 0x000fe40003f65270 */
[C---:B------:R-:W-:Y:S02]  /*1210*/  @P4 SEL R15, R11.reuse, R15, P0 ;  /* 0x0000000f0b0f4207 */ /* 0x040fe40000000000 */
[----:B------:R-:W-:Y:S02]  /*1220*/  SEL R13, R10, R3, !P2 ;  /* 0x000000030a0d7207 */ /* 0x000fe40005000000 */
[----:B------:R-:W-:Y:S01]  /*1230*/  SEL R15, R11, R15, !P2 ;  /* 0x0000000f0b0f7207 */ /* 0x000fe20005000000 */
[----:B------:R-:W4:Y:S01]  /*1240*/  LDS.U8 R10, [UR5+0x78] ;  /* 0x00007805ff0a7984 */ /* 0x000f220008000000 */
[----:B---3--:R-:W-:Y:S02]  /*1250*/  ISETP.LT.U32.AND P0, PT, R8, R13, PT ;  /* 0x0000000d0800720c */ /* 0x008fe40003f01070 */
[----:B------:R-:W-:Y:S01]  /*1260*/  @P5 SEL R14, R18, 0x1, !P3 ;  /* 0x00000001120e5807 */ /* 0x000fe20005800000 */
[----:B------:R-:W3:Y:S01]  /*1270*/  LDS.64 R2, [UR5+0x80] ;  /* 0x00008005ff027984 */ /* 0x000ee20008000a00 */
[----:B------:R-:W-:-:S02]  /*1280*/  ISETP.LT.AND.EX P0, PT, R9, R15, PT, P0 ;  /* 0x0000000f0900720c */ /* 0x000fc40003f01300 */
[----:B------:R-:W-:Y:S02]  /*1290*/  LOP3.LUT P4, RZ, R14, 0xff, RZ, 0xc0, !PT ;  /* 0x000000ff0eff7812 */ /* 0x000fe4000788c0ff */
[----:B------:R-:W-:Y:S02]  /*12a0*/  @P3 SEL R13, R8, R13, P0 ;  /* 0x0000000d080d3207 */ /* 0x000fe40000000000 */
[----:B0-----:R-:W-:Y:S02]  /*12b0*/  ISETP.NE.AND P2, PT, R16, RZ, PT ;  /* 0x000000ff1000720c */ /* 0x001fe40003f45270 */
[C---:B------:R-:W-:Y:S02]  /*12c0*/  @P3 SEL R15, R9.reuse, R15, P0 ;  /* 0x0000000f090f3207 */ /* 0x040fe40000000000 */
[----:B------:R-:W-:Y:S02]  /*12d0*/  SEL R11, R8, R13, !P5 ;  /* 0x0000000d080b7207 */ /* 0x000fe40006800000 */
[----:B------:R-:W-:-:S02]  /*12e0*/  SEL R13, R9, R15, !P5 ;  /* 0x0000000f090d7207 */ /* 0x000fc40006800000 */
[----:B------:R-:W-:Y:S02]  /*12f0*/  ISETP.LT.U32.AND P0, PT, R6, R11, PT ;  /* 0x0000000b0600720c */ /* 0x000fe40003f01070 */
[----:B------:R-:W-:Y:S02]  /*1300*/  @P4 SEL R16, R14, 0x1, !P2 ;  /* 0x000000010e104807 */ /* 0x000fe40005000000 */
[----:B------:R-:W-:Y:S02]  /*1310*/  ISETP.LT.AND.EX P0, PT, R7, R13, PT, P0 ;  /* 0x0000000d0700720c */ /* 0x000fe40003f01300 */
[----:B------:R-:W-:Y:S02]  /*1320*/  LOP3.LUT P5, RZ, R16, 0xff, RZ, 0xc0, !PT ;  /* 0x000000ff10ff7812 */ /* 0x000fe400078ac0ff */
[----:B------:R-:W-:Y:S02]  /*1330*/  @P2 SEL R11, R6, R11, P0 ;  /* 0x0000000b060b2207 */ /* 0x000fe40000000000 */
[----:B-1----:R-:W-:-:S02]  /*1340*/  ISETP.NE.AND P3, PT, R12, RZ, PT ;  /* 0x000000ff0c00720c */ /* 0x002fc40003f65270 */
[C---:B------:R-:W-:Y:S02]  /*1350*/  @P2 SEL R13, R7.reuse, R13, P0 ;  /* 0x0000000d070d2207 */ /* 0x040fe40000000000 */
[----:B------:R-:W-:Y:S02]  /*1360*/  SEL R9, R6, R11, !P4 ;  /* 0x0000000b06097207 */ /* 0x000fe40006000000 */
[----:B------:R-:W-:Y:S02]  /*1370*/  SEL R11, R7, R13, !P4 ;  /* 0x0000000d070b7207 */ /* 0x000fe40006000000 */
[----:B--2---:R-:W-:Y:S02]  /*1380*/  ISETP.LT.U32.AND P0, PT, R4, R9, PT ;  /* 0x000000090400720c */ /* 0x004fe40003f01070 */
[----:B------:R-:W-:Y:S02]  /*1390*/  @P5 SEL R12, R16, 0x1, !P3 ;  /* 0x00000001100c5807 */ /* 0x000fe40005800000 */
[----:B------:R-:W-:-:S02]  /*13a0*/  ISETP.LT.AND.EX P0, PT, R5, R11, PT, P0 ;  /* 0x0000000b0500720c */ /* 0x000fc40003f01300 */
[----:B----4-:R-:W-:Y:S02]  /*13b0*/  ISETP.NE.AND P4, PT, R10, RZ, PT ;  /* 0x000000ff0a00720c */ /* 0x010fe40003f85270 */
[----:B------:R-:W-:Y:S02]  /*13c0*/  @P3 SEL R9, R4, R9, P0 ;  /* 0x0000000904093207 */ /* 0x000fe40000000000 */
[----:B------:R-:W-:Y:S02]  /*13d0*/  LOP3.LUT P2, RZ, R12, 0xff, RZ, 0xc0, !PT ;  /* 0x000000ff0cff7812 */ /* 0x000fe4000784c0ff */
[C---:B------:R-:W-:Y:S02]  /*13e0*/  @P3 SEL R11, R5.reuse, R11, P0 ;  /* 0x0000000b050b3207 */ /* 0x040fe40000000000 */
[----:B------:R-:W-:Y:S02]  /*13f0*/  SEL R7, R4, R9, !P5 ;  /* 0x0000000904077207 */ /* 0x000fe40006800000 */
[----:B------:R-:W-:-:S02]  /*1400*/  SEL R5, R5, R11, !P5 ;  /* 0x0000000b05057207 */ /* 0x000fc40006800000 */
[----:B---3--:R-:W-:-:S04]  /*1410*/  ISETP.LT.U32.AND P0, PT, R2, R7, PT ;  /* 0x000000070200720c */ /* 0x008fc80003f01070 */
[C---:B------:R-:W-:Y:S02]  /*1420*/  ISETP.LT.AND.EX P0, PT, R3.reuse, R5, PT, P0 ;  /* 0x000000050300720c */ /* 0x040fe40003f01300 */
[----:B------:R-:W-:Y:S02]  /*1430*/  @P2 SEL R10, R12, 0x1, !P4 ;  /* 0x000000010c0a2807 */ /* 0x000fe40006000000 */
[----:B------:R-:W-:Y:S02]  /*1440*/  @P4 SEL R7, R2, R7, P0 ;  /* 0x0000000702074207 */ /* 0x000fe40000000000 */
[----:B------:R-:W-:Y:S02]  /*1450*/  @P4 SEL R5, R3, R5, P0 ;  /* 0x0000000503054207 */ /* 0x000fe40000000000 */
[----:B------:R-:W-:Y:S02]  /*1460*/  PRMT R4, R10, 0x7610, R4 ;  /* 0x000076100a047816 */ /* 0x000fe40000000004 */
[----:B------:R-:W-:-:S02]  /*1470*/  SEL R2, R2, R7, !P2 ;  /* 0x0000000702027207 */ /* 0x000fc40005000000 */
[----:B------:R-:W-:Y:S01]  /*1480*/  SEL R3, R3, R5, !P2 ;  /* 0x0000000503037207 */ /* 0x000fe20005000000 */
[----:B------:R-:W-:Y:S06]  /*1490*/  BRA `(.L_x_24) ;  /* 0x0000002800747947 */ /* 0x000fec0003800000 */
.L_x_11:
[----:B------:R-:W2:Y:S01]  /*14a0*/  S2R R13, SR_LANEID ;  /* 0x00000000000d7919 */ /* 0x000ea20000000000 */
[----:B0-----:R-:W-:Y:S01]  /*14b0*/  LOP3.LUT R6, R5, 0x3e0, RZ, 0xc0, !PT ;  /* 0x000003e005067812 */ /* 0x001fe200078ec0ff */
[----:B------:R-:W-:Y:S04]  /*14c0*/  BSSY.RECONVERGENT B1, `(.L_x_25) ;  /* 0x0000022000017945 */ /* 0x000fe80003800200 */
[----:B------:R-:W-:Y:S01]  /*14d0*/  VIADD R7, R6, 0x20 ;  /* 0x0000002006077836 */ /* 0x000fe20000000000 */
[----:B------:R-:W-:-:S04]  /*14e0*/  LOP3.LUT R6, RZ, R6, RZ, 0x33, !PT ;  /* 0x00000006ff067212 */ /* 0x000fc800078e33ff */
[----:B------:R-:W-:Y:S01]  /*14f0*/  ISETP.GT.AND P0, PT, R7, UR4, PT ;  /* 0x0000000407007c0c */ /* 0x000fe2000bf04270 */
[----:B------:R-:W-:-:S05]  /*1500*/  VIADD R6, R6, UR4 ;  /* 0x0000000406067c36 */ /* 0x000fca0008000000 */
[----:B------:R-:W-:-:S05]  /*1510*/  SEL R6, R6, 0x1f, P0 ;  /* 0x0000001f06067807 */ /* 0x000fca0000000000 */
[----:B-----5:R0:W3:Y:S01]  /*1520*/  SHFL.DOWN PT, R8, R3, 0x1, R6 ;  /* 0x0820000003087989 */ /* 0x0200e200000e0006 */
[C---:B--2---:R-:W-:Y:S01]  /*1530*/  VIADD R7, R13.reuse, 0x2 ;  /* 0x000000020d077836 */ /* 0x044fe20000000000 */
[CC--:B------:R-:W-:Y:S01]  /*1540*/  ISETP.GE.AND P0, PT, R13.reuse, R6.reuse, PT ;  /* 0x000000060d00720c */ /* 0x0c0fe20003f06270 */
[C---:B------:R-:W-:Y:S01]  /*1550*/  VIADD R11, R13.reuse, 0x8 ;  /* 0x000000080d0b7836 */ /* 0x040fe20000000000 */
[C---:B------:R-:W-:Y:S01]  /*1560*/  ISETP.NE.AND P1, PT, R13.reuse, RZ, PT ;  /* 0x000000ff0d00720c */ /* 0x040fe20003f25270 */
[----:B------:R-:W-:Y:S01]  /*1570*/  VIADD R9, R13, 0x4 ;  /* 0x000000040d097836 */ /* 0x000fe20000000000 */
[-C--:B------:R-:W-:Y:S02]  /*1580*/  ISETP.GT.AND P5, PT, R7, R6.reuse, PT ;  /* 0x000000060700720c */ /* 0x080fe40003fa4270 */
[----:B------:R-:W-:Y:S02]  /*1590*/  LOP3.LUT R7, R4, 0xff, RZ, 0xc0, !PT ;  /* 0x000000ff04077812 */ /* 0x000fe400078ec0ff */
[----:B------:R-:W-:-:S02]  /*15a0*/  ISETP.GT.AND P2, PT, R11, R6, PT ;  /* 0x000000060b00720c */ /* 0x000fc40003f44270 */
[----:B------:R0:W2:Y:S01]  /*15b0*/  SHFL.DOWN PT, R11, R2, 0x1, R6 ;  /* 0x08200000020b7989 */ /* 0x0000a200000e0006 */
[----:B------:R-:W-:Y:S01]  /*15c0*/  ISETP.GT.AND P3, PT, R9, R6, PT ;  /* 0x000000060900720c */ /* 0x000fe20003f64270 */
[----:B------:R-:W-:Y:S02]  /*15d0*/  VIADD R9, R13, 0x10 ;  /* 0x000000100d097836 */ /* 0x000fe40000000000 */
[----:B------:R0:W4:Y:S01]  /*15e0*/  SHFL.DOWN PT, R7, R7, 0x1, R6 ;  /* 0x0820000007077989 */ /* 0x00012200000e0006 */
[----:B---3--:R-:W-:Y:S09]  /*15f0*/  @P0 BRA `(.L_x_26) ;  /* 0x0000000000380947 */ /* 0x008ff20003800000 */
[----:B----4-:R-:W-:Y:S01]  /*1600*/  LOP3.LUT P0, RZ, R7, 0xff, RZ, 0xc0, !PT ;  /* 0x000000ff07ff7812 */ /* 0x010fe2000780c0ff */
[----:B------:R-:W-:Y:S01]  /*1610*/  IMAD.MOV.U32 R12, RZ, RZ, 0x1 ;  /* 0x00000001ff0c7424 */ /* 0x000fe200078e00ff */
[----:B------:R-:W-:-:S04]  /*1620*/  LOP3.LUT P4, R10, R4, 0xff, RZ, 0xc0, !PT ;  /* 0x000000ff040a7812 */ /* 0x000fc8000788c0ff */
[----:B------:R-:W-:-:S13]  /*1630*/  PLOP3.LUT P0, PT, P4, P0, PT, 0x2f, 0xf2 ;  /* 0x0000000000f2781c */ /* 0x000fda0002700577 */
[----:B--2---:R-:W-:Y:S02]  /*1640*/  @!P0 ISETP.LT.U32.AND P4, PT, R11, R2, PT ;  /* 0x000000020b00820c */ /* 0x004fe40003f81070 */
[----:B------:R-:W-:Y:S02]  /*1650*/  @P0 ISETP.NE.AND P6, PT, R10, RZ, PT ;  /* 0x000000ff0a00020c */ /* 0x000fe40003fc5270 */
[----:B------:R-:W-:Y:S02]  /*1660*/  @!P0 PRMT R4, R12, 0x7610, R4 ;  /* 0x000076100c048816 */ /* 0x000fe40000000004 */
[----:B------:R-:W-:Y:S02]  /*1670*/  @!P0 ISETP.LT.AND.EX P4, PT, R8, R3, PT, P4 ;  /* 0x000000030800820c */ /* 0x000fe40003f81340 */
[----:B------:R-:W-:Y:S02]  /*1680*/  @P0 SEL R7, R7, R4, !P6 ;  /* 0x0000000407070207 */ /* 0x000fe40007000000 */
[----:B0-----:R-:W-:-:S02]  /*1690*/  @!P0 SEL R2, R11, R2, P4 ;  /* 0x000000020b028207 */ /* 0x001fc40002000000 */
[C---:B------:R-:W-:Y:S02]  /*16a0*/  @!P0 SEL R3, R8.reuse, R3, P4 ;  /* 0x0000000308038207 */ /* 0x040fe40002000000 */
[----:B------:R-:W-:Y:S02]  /*16b0*/  @P0 PRMT R4, R7, 0x7610, R4 ;  /* 0x0000761007040816 */ /* 0x000fe40000000004 */
[----:B------:R-:W-:Y:S02]  /*16c0*/  @P0 SEL R2, R11, R2, !P6 ;  /* 0x000000020b020207 */ /* 0x000fe40007000000 */
[----:B------:R-:W-:-:S07]  /*16d0*/  @P0 SEL R3, R8, R3, !P6 ;  /* 0x0000000308030207 */ /* 0x000fce0007000000 */
.L_x_26:
[----:B------:R-:W-:Y:S05]  /*16e0*/  BSYNC.RECONVERGENT B1 ;  /* 0x0000000000017941 */ /* 0x000fea0003800200 */
.L_x_25:
[----:B----4-:R-:W-:Y:S01]  /*16f0*/  LOP3.LUT R7, R4, 0xff, RZ, 0xc0, !PT ;  /* 0x000000ff04077812 */ /* 0x010fe200078ec0ff */
[----:B------:R3:W4:Y:S01]  /*1700*/  SHFL.DOWN PT, R8, R3, 0x2, R6 ;  /* 0x0840000003087989 */ /* 0x00072200000e0006 */
[----:B------:R-:W-:Y:S01]  /*1710*/  ISETP.GT.AND P4, PT, R9, R6, PT ;  /* 0x000000060900720c */ /* 0x000fe20003f84270 */
[----:B------:R-:W-:Y:S02]  /*1720*/  BSSY.RECONVERGENT B1, `(.L_x_27) ;  /* 0x0000012000017945 */ /* 0x000fe40003800200 */
[----:B------:R3:W0:Y:S04]  /*1730*/  SHFL.DOWN PT, R9, R2, 0x2, R6 ;  /* 0x0840000002097989 */ /* 0x00062800000e0006 */
[----:B------:R3:W0:Y:S01]  /*1740*/  SHFL.DOWN PT, R7, R7, 0x2, R6 ;  /* 0x0840000007077989 */ /* 0x00062200000e0006 */
[----:B------:R-:W-:Y:S05]  /*1750*/  @P5 BRA `(.L_x_28) ;  /* 0x0000000000385947 */ /* 0x000fea0003800000 */
[----:B0-----:R-:W-:Y:S01]  /*1760*/  LOP3.LUT P0, RZ, R7, 0xff, RZ, 0xc0, !PT ;  /* 0x000000ff07ff7812 */ /* 0x001fe2000780c0ff */
[----:B--2---:R-:W-:Y:S01]  /*1770*/  IMAD.MOV.U32 R11, RZ, RZ, 0x1 ;  /* 0x00000001ff0b7424 */ /* 0x004fe200078e00ff */
[----:B------:R-:W-:-:S04]  /*1780*/  LOP3.LUT P5, R10, R4, 0xff, RZ, 0xc0, !PT ;  /* 0x000000ff040a7812 */ /* 0x000fc800078ac0ff */
[----:B------:R-:W-:-:S13]  /*1790*/  PLOP3.LUT P0, PT, P5, P0, PT, 0x2f, 0xf2 ;  /* 0x0000000000f2781c */ /* 0x000fda0002f00577 */
[----:B------:R-:W-:Y:S02]  /*17a0*/  @!P0 ISETP.LT.U32.AND P5, PT, R9, R2, PT ;  /* 0x000000020900820c */ /* 0x000fe40003fa1070 */
[----:B------:R-:W-:Y:S02]  /*17b0*/  @P0 ISETP.NE.AND P6, PT, R10, RZ, PT ;  /* 0x000000ff0a00020c */ /* 0x000fe40003fc5270 */
[----:B------:R-:W-:Y:S02]  /*17c0*/  @!P0 PRMT R4, R11, 0x7610, R4 ;  /* 0x000076100b048816 */ /* 0x000fe40000000004 */
[----:B----4-:R-:W-:Y:S02]  /*17d0*/  @!P0 ISETP.LT.AND.EX P5, PT, R8, R3, PT, P5 ;  /* 0x000000030800820c */ /* 0x010fe40003fa1350 */
[----:B------:R-:W-:Y:S02]  /*17e0*/  @P0 SEL R7, R7, R4, !P6 ;  /* 0x0000000407070207 */ /* 0x000fe40007000000 */
[----:B---3--:R-:W-:-:S02]  /*17f0*/  @!P0 SEL R2, R9, R2, P5 ;  /* 0x0000000209028207 */ /* 0x008fc40002800000 */
[C---:B------:R-:W-:Y:S02]  /*1800*/  @!P0 SEL R3, R8.reuse, R3, P5 ;  /* 0x0000000308038207 */ /* 0x040fe40002800000 */
[----:B------:R-:W-:Y:S02]  /*1810*/  @P0 PRMT R4, R7, 0x7610, R4 ;  /* 0x0000761007040816 */ /* 0x000fe40000000004 */
[----:B------:R-:W-:Y:S02]  /*1820*/  @P0 SEL R2, R9, R2, !P6 ;  /* 0x0000000209020207 */ /* 0x000fe40007000000 */
[----:B------:R-:W-:-:S07]  /*1830*/  @P0 SEL R3, R8, R3, !P6 ;  /* 0x0000000308030207 */ /* 0x000fce0007000000 */
.L_x_28:
[----:B------:R-:W-:Y:S05]  /*1840*/  BSYNC.RECONVERGENT B1 ;  /* 0x0000000000017941 */ /* 0x000fea0003800200 */
.L_x_27:
[----:B0-----:R-:W-:Y:S01]  /*1850*/  LOP3.LUT R7, R4, 0xff, RZ, 0xc0, !PT ;  /* 0x000000ff04077812 */ /* 0x001fe200078ec0ff */
[----:B------:R0:W0:Y:S01]  /*1860*/  SHFL.DOWN PT, R9, R2, 0x4, R6 ;  /* 0x0880000002097989 */ /* 0x00002200000e0006 */
[----:B------:R-:W-:Y:S03]  /*1870*/  BSSY.RECONVERGENT B1, `(.L_x_29) ;  /* 0x0000012000017945 */ /* 0x000fe60003800200 */
[----:B----4-:R4:W0:Y:S04]  /*1880*/  SHFL.DOWN PT, R8, R3, 0x4, R6 ;  /* 0x0880000003087989 */ /* 0x01082800000e0006 */
        /* <DEDUP_REMOVED lines=9> */
[----:B------:R-:W-:Y:S02]  /*1920*/  @!P0 ISETP.LT.AND.EX P3, PT, R8, R3, PT, P3 ;  /* 0x000000030800820c */ /* 0x000fe40003f61330 */
[----:B------:R-:W-:Y:S02]  /*1930*/  @P0 SEL R7, R7, R4, !P5 ;  /* 0x0000000407070207 */ /* 0x000fe40006800000 */
[----:B---3--:R-:W-:-:S02]  /*1940*/  @!P0 SEL R2, R9, R2, P3 ;  /* 0x0000000209028207 */ /* 0x008fc40001800000 */
[C---:B----4-:R-:W-:Y:S02]  /*1950*/  @!P0 SEL R3, R8.reuse, R3, P3 ;  /* 0x0000000308038207 */ /* 0x050fe40001800000 */
[----:B------:R-:W-:Y:S02]  /*1960*/  @P0 PRMT R4, R7, 0x7610, R4 ;  /* 0x0000761007040816 */ /* 0x000fe40000000004 */
[----:B------:R-:W-:Y:S02]  /*1970*/  @P0 SEL R2, R9, R2, !P5 ;  /* 0x0000000209020207 */ /* 0x000fe40006800000 */
[----:B------:R-:W-:-:S07]  /*1980*/  @P0 SEL R3, R8, R3, !P5 ;  /* 0x0000000308030207 */ /* 0x000fce0006800000 */
.L_x_30:
[----:B------:R-:W-:Y:S05]  /*1990*/  BSYNC.RECONVERGENT B1 ;  /* 0x0000000000017941 */ /* 0x000fea0003800200 */
.L_x_29:
[----:B0-----:R-:W-:Y:S01]  /*19a0*/  LOP3.LUT R7, R4, 0xff, RZ, 0xc0, !PT ;  /* 0x000000ff04077812 */ /* 0x001fe200078ec0ff */
[----:B------:R0:W0:Y:S01]  /*19b0*/  SHFL.DOWN PT, R9, R2, 0x8, R6 ;  /* 0x0900000002097989 */ /* 0x00002200000e0006 */
[----:B------:R-:W-:Y:S03]  /*19c0*/  BSSY.RECONVERGENT B1, `(.L_x_31) ;  /* 0x0000012000017945 */ /* 0x000fe60003800200 */
        /* <DEDUP_REMOVED lines=17> */
.L_x_32:
[----:B------:R-:W-:Y:S05]  /*1ae0*/  BSYNC.RECONVERGENT B1 ;  /* 0x0000000000017941 */ /* 0x000fea0003800200 */
.L_x_31:
[----:B0-----:R-:W-:Y:S01]  /*1af0*/  LOP3.LUT R7, R4, 0xff, RZ, 0xc0, !PT ;  /* 0x000000ff04077812 */ /* 0x001fe200078ec0ff */
[----:B------:R0:W0:Y:S01]  /*1b00*/  SHFL.DOWN PT, R9, R2, 0x10, R6 ;  /* 0x0a00000002097989 */ /* 0x00002200000e0006 */
[----:B------:R-:W-:Y:S03]  /*1b10*/  BSSY.RECONVERGENT B1, `(.L_x_33) ;  /* 0x0000012000017945 */ /* 0x000fe60003800200 */
[----:B------:R0:W0:Y:S04]  /*1b20*/  SHFL.DOWN PT, R8, R3, 0x10, R6 ;  /* 0x0a00000003087989 */ /* 0x00002800000e0006 */
[----:B------:R0:W0:Y:S01]  /*1b30*/  SHFL.DOWN PT, R7, R7, 0x10, R6 ;  /* 0x0a00000007077989 */ /* 0x00002200000e0006 */
[----:B------:R-:W-:Y:S05]  /*1b40*/  @P4 BRA `(.L_x_34) ;  /* 0x0000000000384947 */ /* 0x000fea0003800000 */
[----:B0-----:R-:W-:Y:S01]  /*1b50*/  LOP3.LUT P0, RZ, R7, 0xff, RZ, 0xc0, !PT ;  /* 0x000000ff07ff7812 */ /* 0x001fe2000780c0ff */
[----:B------:R-:W-:Y:S01]  /*1b60*/  IMAD.MOV.U32 R10, RZ, RZ, 0x1 ;  /* 0x00000001ff0a7424 */ /* 0x000fe200078e00ff */
[----:B---34-:R-:W-:-:S04]  /*1b70*/  LOP3.LUT P2, R6, R4, 0xff, RZ, 0xc0, !PT ;  /* 0x000000ff04067812 */ /* 0x018fc8000784c0ff */
        /* <DEDUP_REMOVED lines=11> */
.L_x_34:
[----:B------:R-:W-:Y:S05]  /*1c30*/  BSYNC.RECONVERGENT B1 ;  /* 0x0000000000017941 */ /* 0x000fea0003800200 */
.L_x_33:
[----:B------:R-:W-:Y:S04]  /*1c40*/  BSSY.RECONVERGENT B1, `(.L_x_35) ;  /* 0x000000a000017945 */ /* 0x000fe80003800200 */
[----:B------:R-:W-:Y:S05]  /*1c50*/  @P1 BRA `(.L_x_36) ;  /* 0x0000000000201947 */ /* 0x000fea0003800000 */
[----:B0-----:R-:W0:Y:S01]  /*1c60*/  S2R R8, SR_CgaCtaId ;  /* 0x0000000000087919 */ /* 0x001e220000008800 */
[----:B------:R-:W-:Y:S02]  /*1c70*/  MOV R7, 0x400 ;  /* 0x0000040000077802 */ /* 0x000fe40000000f00 */
[----:B---34-:R-:W-:-:S04]  /*1c80*/  SHF.R.U32.HI R6, RZ, 0x1, R5 ;  /* 0x00000001ff067819 */ /* 0x018fc80000011605 */
[----:B------:R-:W-:Y:S02]  /*1c90*/  LOP3.LUT R6, R6, 0x1f0, RZ, 0xc0, !PT ;  /* 0x000001f006067812 */ /* 0x000fe400078ec0ff */
[----:B0-----:R-:W-:-:S05]  /*1ca0*/  LEA R7, R8, R7, 0x18 ;  /* 0x0000000708077211 */ /* 0x001fca00078ec0ff */
[----:B------:R-:W-:-:S05]  /*1cb0*/  IMAD.IADD R7, R6, 0x1, R7 ;  /* 0x0000000106077824 */ /* 0x000fca00078e0207 */
[----:B------:R0:W-:Y:S04]  /*1cc0*/  STS.64 [R7+0x10], R2 ;  /* 0x0000100207007388 */ /* 0x0001e80000000a00 */
[----:B------:R0:W-:Y:S02]  /*1cd0*/  STS.U8 [R7+0x8], R4 ;  /* 0x0000080407007388 */ /* 0x0001e40000000000 */
.L_x_36:
[----:B------:R-:W-:Y:S05]  /*1ce0*/  BSYNC.RECONVERGENT B1 ;  /* 0x0000000000017941 */ /* 0x000fea0003800200 */
.L_x_35:
[----:B------:R-:W-:Y:S01]  /*1cf0*/  BAR.SYNC.DEFER_BLOCKING 0x0 ;  /* 0x0000000000007b1d */ /* 0x000fe20000010000 */
[----:B------:R-:W-:-:S13]  /*1d00*/  ISETP.NE.AND P1, PT, R5, RZ, PT ;  /* 0x000000ff0500720c */ /* 0x000fda0003f25270 */
[----:B------:R-:W-:Y:S05]  /*1d10*/  @P1 BRA `(.L_x_24) ;  /* 0x0000002000541947 */ /* 0x000fea0003800000 */
[----:B------:R-:W-:Y:S02]  /*1d20*/  UISETP.GE.AND UP0, UPT, UR4, 0x21, UPT ;  /* 0x000000210400788c */ /* 0x000fe4000bf06270 */
[----:B------:R-:W-:Y:S02]  /*1d30*/  UISETP.GE.AND UP1, UPT, UR4, 0x41, UPT ;  /* 0x000000410400788c */ /* 0x000fe4000bf26270 */
[----:B------:R-:W-:Y:S02]  /*1d40*/  UISETP.GE.AND UP2, UPT, UR4, 0x61, UPT ;  /* 0x000000610400788c */ /* 0x000fe4000bf46270 */
[----:B------:R-:W-:Y:S02]  /*1d50*/  UISETP.GE.AND UP3, UPT, UR4, 0x81, UPT ;  /* 0x000000810400788c */ /* 0x000fe4000bf66270 */
[----:B------:R-:W-:Y:S02]  /*1d60*/  UISETP.GE.AND UP4, UPT, UR4, 0xa1, UPT ;  /* 0x000000a10400788c */ /* 0x000fe4000bf86270 */
[----:B------:R-:W-:-:S02]  /*1d70*/  UISETP.GE.AND UP5, UPT, UR4, 0xc1, UPT ;  /* 0x000000c10400788c */ /* 0x000fc4000bfa6270 */
[----:B------:R-:W-:Y:S01]  /*1d80*/  UISETP.GE.AND UP6, UPT, UR4, 0xe1, UPT ;  /* 0x000000e10400788c */ /* 0x000fe2000bfc6270 */
[----:B------:R-:W-:Y:S10]  /*1d90*/  BRA.U !UP0, `(.L_x_37) ;  /* 0x00000001083c7547 */ /* 0x000ff4000b800000 */
[----:B------:R-:W5:Y:S01]  /*1da0*/  S2UR UR6, SR_CgaCtaId ;  /* 0x00000000000679c3 */ /* 0x000f620000008800 */
[----:B------:R-:W-:Y:S01]  /*1db0*/  UMOV UR5, 0x400 ;  /* 0x0000040000057882 */ /* 0x000fe20000000000 */
[----:B------:R-:W-:Y:S01]  /*1dc0*/  LOP3.LUT P3, RZ, R4, 0xff, RZ, 0xc0, !PT ;  /* 0x000000ff04ff7812 */ /* 0x000fe2000786c0ff */
[----:B-----5:R-:W-:-:S09]  /*1dd0*/  ULEA UR5, UR6, UR5, 0x18 ;  /* 0x0000000506057291 */ /* 0x020fd2000f8ec0ff */
[----:B------:R-:W5:Y:S04]  /*1de0*/  LDS.U8 R5, [UR5+0x18] ;  /* 0x00001805ff057984 */ /* 0x000f680008000000 */
[----:B0--34-:R-:W0:Y:S01]  /*1df0*/  LDS.64 R6, [UR5+0x20] ;  /* 0x00002005ff067984 */ /* 0x019e220008000a00 */
[----:B-----5:R-:W-:Y:S02]  /*1e00*/  ISETP.NE.AND P2, PT, R5, RZ, PT ;  /* 0x000000ff0500720c */ /* 0x020fe40003f45270 */
[----:B0-----:R-:W-:Y:S02]  /*1e10*/  ISETP.LT.U32.AND P0, PT, R6, R2, PT ;  /* 0x000000020600720c */ /* 0x001fe40003f01070 */
[----:B------:R-:W-:Y:S02]  /*1e20*/  @P3 SEL R5, R4, 0x1, !P2 ;  /* 0x0000000104053807 */ /* 0x000fe40005000000 */
[----:B------:R-:W-:-:S02]  /*1e30*/  ISETP.LT.AND.EX P0, PT, R7, R3, PT, P0 ;  /* 0x000000030700720c */ /* 0x000fc40003f01300 */
[----:B------:R-:W-:-:S05]  /*1e40*/  PRMT R4, R5, 0x7610, R4 ;  /* 0x0000761005047816 */ /* 0x000fca0000000004 */
[C---:B------:R-:W-:Y:S02]  /*1e50*/  @P2 SEL R2, R6.reuse, R2, P0 ;  /* 0x0000000206022207 */ /* 0x040fe40000000000 */
[C---:B------:R-:W-:Y:S02]  /*1e60*/  @P2 SEL R3, R7.reuse, R3, P0 ;  /* 0x0000000307032207 */ /* 0x040fe40000000000 */
[----:B------:R-:W-:Y:S02]  /*1e70*/  SEL R2, R6, R2, !P3 ;  /* 0x0000000206027207 */ /* 0x000fe40005800000 */
[----:B------:R-:W-:-:S07]  /*1e80*/  SEL R3, R7, R3, !P3 ;  /* 0x0000000307037207 */ /* 0x000fce0005800000 */
.L_x_37:
[----:B------:R-:W-:Y:S05]  /*1e90*/  BRA.U !UP1, `(.L_x_38) ;  /* 0x00000001093c7547 */ /* 0x000fea000b800000 */
        /* <DEDUP_REMOVED lines=15> */
.L_x_38:
        /* <DEDUP_REMOVED lines=16> */
.L_x_39:
        /* <DEDUP_REMOVED lines=16> */
.L_x_40:
        /* <DEDUP_REMOVED lines=16> */
.L_x_41:
        /* <DEDUP_REMOVED lines=16> */
.L_x_42:
        /* <DEDUP_REMOVED lines=15> */
[----:B------:R-:W-:Y:S01]  /*2480*/  SEL R3, R7, R3, !P3 ;  /* 0x0000000307037207 */ /* 0x000fe20005800000 */
[----:B------:R-:W-:Y:S06]  /*2490*/  BRA `(.L_x_24) ;  /* 0x0000001800747947 */ /* 0x000fec0003800000 */
.L_x_2:
[----:B------:R-:W0:Y:S01]  /*24a0*/  S2R R5, SR_TID.X ;  /* 0x0000000000057919 */ /* 0x000e220000002100 */
[----:B------:R-:W0:Y:S02]  /*24b0*/  LDC.64 R6, c[0x0][0x380] ;  /* 0x0000e000ff067b82 */ /* 0x000e240000000a00 */
[----:B0-----:R-:W-:-:S05]  /*24c0*/  IMAD.WIDE.U32 R6, R5, 0x10, R6 ;  /* 0x0000001005067825 */ /* 0x001fca00078e0006 */
[----:B------:R-:W2:Y:S04]  /*24d0*/  LDG.E.U16.CONSTANT R16, desc[UR8][R6.64] ;  /* 0x0000000806107981 */ /* 0x000ea8000c1e9500 */
[----:B------:R-:W3:Y:S04]  /*24e0*/  LDG.E.64.CONSTANT R12, desc[UR8][R6.64+0x8] ;  /* 0x00000808060c7981 */ /* 0x000ee8000c1e9b00 */
[----:B------:R-:W3:Y:S04]  /*24f0*/  LDG.E.64.CONSTANT R10, desc[UR8][R6.64+0x1008] ;  /* 0x00100808060a7981 */ /* 0x000ee8000c1e9b00 */
[----:B------:R-:W4:Y:S04]  /*2500*/  LDG.E.U16.CONSTANT R4, desc[UR8][R6.64+0x1000] ;  /* 0x0010000806047981 */ /* 0x000f28000c1e9500 */
[----:B------:R-:W5:Y:S04]  /*2510*/  LDG.E.U16.CONSTANT R14, desc[UR8][R6.64+0x2000] ;  /* 0x00200008060e7981 */ /* 0x000f68000c1e9500 */
[----:B------:R-:W5:Y:S04]  /*2520*/  LDG.E.64.CONSTANT R8, desc[UR8][R6.64+0x2008] ;  /* 0x0020080806087981 */ /* 0x000f68000c1e9b00 */
[----:B------:R-:W5:Y:S04]  /*2530*/  LDG.E.U16.CONSTANT R15, desc[UR8][R6.64+0x3000] ;  /* 0x00300008060f7981 */ /* 0x000f68000c1e9500 */
[----:B------:R-:W5:Y:S01]  /*2540*/  LDG.E.64.CONSTANT R2, desc[UR8][R6.64+0x3008] ;  /* 0x0030080806027981 */ /* 0x000f62000c1e9b00 */
[----:B------:R-:W-:Y:S01]  /*2550*/  UISETP.GE.U32.AND UP0, UPT, UR4, 0x800, UPT ;  /* 0x000008000400788c */ /* 0x000fe2000bf06070 */
[----:B--2---:R-:W-:-:S02]  /*2560*/  LOP3.LUT P1, RZ, R16, 0xff, RZ, 0xc0, !PT ;  /* 0x000000ff10ff7812 */ /* 0x004fc4000782c0ff */
[----:B---3--:R-:W-:-:S04]  /*2570*/  ISETP.LT.U32.AND P0, PT, R10, R12, PT ;  /* 0x0000000c0a00720c */ /* 0x008fc80003f01070 */
[CC--:B------:R-:W-:Y:S02]  /*2580*/  ISETP.LT.AND.EX P0, PT, R11.reuse, R13.reuse, PT, P0 ;  /* 0x0000000d0b00720c */ /* 0x0c0fe40003f01300 */
[----:B----4-:R-:W-:Y:S02]  /*2590*/  LOP3.LUT P2, RZ, R4, 0xff, RZ, 0xc0, !PT ;  /* 0x000000ff04ff7812 */ /* 0x010fe4000784c0ff */
[----:B------:R-:W-:Y:S02]  /*25a0*/  SEL R17, R10, R12, P0 ;  /* 0x0000000c0a117207 */ /* 0x000fe40000000000 */
[----:B------:R-:W-:Y:S02]  /*25b0*/  SEL R19, R11, R13, P0 ;  /* 0x0000000d0b137207 */ /* 0x000fe40000000000 */
[----:B------:R-:W-:Y:S02]  /*25c0*/  @P1 SEL R4, R16, 0x1, !P2 ;  /* 0x0000000110041807 */ /* 0x000fe40005000000 */
[----:B------:R-:W-:-:S02]  /*25d0*/  SEL R17, R12, R17, !P2 ;  /* 0x000000110c117207 */ /* 0x000fc40005000000 */
[----:B------:R-:W-:Y:S02]  /*25e0*/  SEL R19, R13, R19, !P2 ;  /* 0x000000130d137207 */ /* 0x000fe40005000000 */
[----:B-----5:R-:W-:Y:S02]  /*25f0*/  LOP3.LUT P3, RZ, R14, 0xff, RZ, 0xc0, !PT ;  /* 0x000000ff0eff7812 */ /* 0x020fe4000786c0ff */
[----:B------:R-:W-:Y:S02]  /*2600*/  LOP3.LUT P2, RZ, R4, 0xff, RZ, 0xc0, !PT ;  /* 0x000000ff04ff7812 */ /* 0x000fe4000784c0ff */
[----:B------:R-:W-:Y:S02]  /*2610*/  SEL R13, R10, R17, !P1 ;  /* 0x000000110a0d7207 */ /* 0x000fe40004800000 */
[----:B------:R-:W-:Y:S02]  /*2620*/  SEL R17, R11, R19, !P1 ;  /* 0x000000130b117207 */ /* 0x000fe40004800000 */
[----:B------:R-:W-:-:S02]  /*2630*/  ISETP.LT.U32.AND P0, PT, R8, R13, PT ;  /* 0x0000000d0800720c */ /* 0x000fc40003f01070 */
[----:B------:R-:W-:Y:S02]  /*2640*/  LOP3.LUT P4, RZ, R15, 0xff, RZ, 0xc0, !PT ;  /* 0x000000ff0fff7812 */ /* 0x000fe4000788c0ff */
[----:B------:R-:W-:-:S03]  /*2650*/  ISETP.LT.AND.EX P0, PT, R9, R17, PT, P0 ;  /* 0x000000110900720c */ /* 0x000fc60003f01300 */
[----:B------:R-:W-:Y:S02]  /*2660*/  @P2 SEL R14, R4, 0x1, !P3 ;  /* 0x00000001040e2807 */ /* 0x000fe40005800000 */
[C---:B------:R-:W-:Y:S02]  /*2670*/  @P3 SEL R13, R8.reuse, R13, P0 ;  /* 0x0000000d080d3207 */ /* 0x040fe40000000000 */
[C---:B------:R-:W-:Y:S02]  /*2680*/  @P3 SEL R17, R9.reuse, R17, P0 ;  /* 0x0000001109113207 */ /* 0x040fe40000000000 */
[----:B------:R-:W-:Y:S02]  /*2690*/  SEL R11, R8, R13, !P2 ;  /* 0x0000000d080b7207 */ /* 0x000fe40005000000 */
[----:B------:R-:W-:Y:S02]  /*26a0*/  LOP3.LUT P1, RZ, R14, 0xff, RZ, 0xc0, !PT ;  /* 0x000000ff0eff7812 */ /* 0x000fe4000782c0ff */
[----:B------:R-:W-:-:S02]  /*26b0*/  SEL R9, R9, R17, !P2 ;  /* 0x0000001109097207 */ /* 0x000fc40005000000 */
[----:B------:R-:W-:-:S04]  /*26c0*/  ISETP.LT.U32.AND P0, PT, R2, R11, PT ;  /* 0x0000000b0200720c */ /* 0x000fc80003f01070 */
[----:B------:R-:W-:-:S04]  /*26d0*/  ISETP.LT.AND.EX P0, PT, R3, R9, PT, P0 ;  /* 0x000000090300720c */ /* 0x000fc80003f01300 */
[C---:B------:R-:W-:Y:S02]  /*26e0*/  @P4 SEL R9, R3.reuse, R9, P0 ;  /* 0x0000000903094207 */ /* 0x040fe40000000000 */
[----:B------:R-:W-:Y:S02]  /*26f0*/  @P4 SEL R11, R2, R11, P0 ;  /* 0x0000000b020b4207 */ /* 0x000fe40000000000 */
[----:B------:R-:W-:Y:S02]  /*2700*/  @P1 SEL R15, R14, 0x1, !P4 ;  /* 0x000000010e0f1807 */ /* 0x000fe40006000000 */
[----:B------:R-:W-:Y:S01]  /*2710*/  SEL R3, R3, R9, !P1 ;  /* 0x0000000903037207 */ /* 0x000fe20004800000 */
[----:B------:R-:W-:Y:S01]  /*2720*/  IMAD.MOV.U32 R9, RZ, RZ, 0x400 ;  /* 0x00000400ff097424 */ /* 0x000fe200078e00ff */
[----:B------:R-:W-:Y:S02]  /*2730*/  SEL R2, R2, R11, !P1 ;  /* 0x0000000b02027207 */ /* 0x000fe40004800000 */
[----:B------:R-:W-:Y:S01]  /*2740*/  PRMT R4, R15, 0x7610, R4 ;  /* 0x000076100f047816 */ /* 0x000fe20000000004 */
[----:B------:R-:W-:Y:S06]  /*2750*/  BRA.U !UP0, `(.L_x_43) ;  /* 0x0000000108e47547 */ /* 0x000fec000b800000 */
[----:B------:R-:W-:Y:S01]  /*2760*/  IMAD.MOV.U32 R9, RZ, RZ, 0x400 ;  /* 0x00000400ff097424 */ /* 0x000fe200078e00ff */
[----:B------:R-:W0:Y:S01]  /*2770*/  LDCU UR5, c[0x0][0x390] ;  /* 0x00007200ff0577ac */ /* 0x000e220008000800 */
[----:B------:R-:W-:-:S12]  /*2780*/  UIADD3 UR6, UPT, UPT, UR4, -0x400, URZ ;  /* 0xfffffc0004067890 */ /* 0x000fd8000fffe0ff */
.L_x_45:
[----:B------:R-:W-:-:S05]  /*2790*/  IMAD.WIDE R20, R9, 0x10, R6 ;  /* 0x0000001009147825 */ /* 0x000fca00078e0206 */
[----:B------:R-:W2:Y:S04]  /*27a0*/  LDG.E.U16.CONSTANT R19, desc[UR8][R20.64] ;  /* 0x0000000814137981 */ /* 0x000ea8000c1e9500 */
[----:B------:R-:W3:Y:S04]  /*27b0*/  LDG.E.64.CONSTANT R10, desc[UR8][R20.64+0x8] ;  /* 0x00000808140a7981 */ /* 0x000ee8000c1e9b00 */
[----:B------:R-:W4:Y:S04]  /*27c0*/  LDG.E.U16.CONSTANT R22, desc[UR8][R20.64+0x1000] ;  /* 0x0010000814167981 */ /* 0x000f28000c1e9500 */
[----:B------:R-:W5:Y:S04]  /*27d0*/  LDG.E.64.CONSTANT R12, desc[UR8][R20.64+0x1008] ;  /* 0x00100808140c7981 */ /* 0x000f68000c1e9b00 */
[----:B------:R-:W5:Y:S04]  /*27e0*/  LDG.E.U16.CONSTANT R8, desc[UR8][R20.64+0x2000] ;  /* 0x0020000814087981 */ /* 0x000f68000c1e9500 */
[----:B------:R-:W5:Y:S04]  /*27f0*/  LDG.E.64.CONSTANT R14, desc[UR8][R20.64+0x2008] ;  /* 0x00200808140e7981 */ /* 0x000f68000c1e9b00 */
[----:B------:R-:W5:Y:S04]  /*2800*/  LDG.E.U16.CONSTANT R18, desc[UR8][R20.64+0x3000] ;  /* 0x0030000814127981 */ /* 0x000f68000c1e9500 */
[----:B------:R-:W5:Y:S01]  /*2810*/  LDG.E.64.CONSTANT R16, desc[UR8][R20.64+0x3008] ;  /* 0x0030080814107981 */ /* 0x000f62000c1e9b00 */
[----:B------:R-:W-:Y:S01]  /*2820*/  LOP3.LUT P2, RZ, R4, 0xff, RZ, 0xc0, !PT ;  /* 0x000000ff04ff7812 */ /* 0x000fe2000784c0ff */
[----:B------:R-:W-:Y:S01]  /*2830*/  IMAD.MOV.U32 R23, RZ, RZ, R3 ;  /* 0x000000ffff177224 */ /* 0x000fe200078e0003 */
[----:B0-----:R-:W-:Y:S01]  /*2840*/  UMOV UR4, UR5 ;  /* 0x0000000500047c82 */ /* 0x001fe20008000000 */
[----:B--2---:R-:W-:-:S02]  /*2850*/  LOP3.LUT P1, RZ, R19, 0xff, RZ, 0xc0, !PT ;  /* 0x000000ff13ff7812 */ /* 0x004fc4000782c0ff */
[----:B---3--:R-:W-:-:S08]  /*2860*/  ISETP.LT.U32.AND P0, PT, R10, R2, PT ;  /* 0x000000020a00720c */ /* 0x008fd00003f01070 */
        /* <DEDUP_REMOVED lines=8> */
[----:B-----5:R-:W-:Y:S02]  /*28f0*/  ISETP.LT.U32.AND P0, PT, R12, R3, PT ;  /* 0x000000030c00720c */ /* 0x020fe40003f01070 */
        /* <DEDUP_REMOVED lines=9> */
[----:B------:R-:W-:Y:S02]  /*2990*/  IADD3 R2, PT, PT, -R9, UR4, RZ ;  /* 0x0000000409027c10 */ /* 0x000fe4000fffe1ff */
[C---:B------:R-:W-:Y:S02]  /*29a0*/  ISETP.LT.AND.EX P0, PT, R15.reuse, R13, PT, P0 ;  /* 0x0000000d0f00720c */ /* 0x040fe40003f01300 */
[----:B------:R-:W-:Y:S02]  /*29b0*/  @P1 SEL R8, R22, 0x1, !P2 ;  /* 0x0000000116081807 */ /* 0x000fe40005000000 */
[----:B------:R-:W-:Y:S02]  /*29c0*/  @P2 SEL R3, R14, R3, P0 ;  /* 0x000000030e032207 */ /* 0x000fe40000000000 */
[----:B------:R-:W-:Y:S02]  /*29d0*/  @P2 SEL R13, R15, R13, P0 ;  /* 0x0000000d0f0d2207 */ /* 0x000fe40000000000 */
[----:B------:R-:W-:-:S02]  /*29e0*/  LOP3.LUT P3, RZ, R18, 0xff, RZ, 0xc0, !PT ;  /* 0x000000ff12ff7812 */ /* 0x000fc4000786c0ff */
[----:B------:R-:W-:Y:S02]  /*29f0*/  SEL R3, R14, R3, !P1 ;  /* 0x000000030e037207 */ /* 0x000fe40004800000 */
[----:B------:R-:W-:Y:S02]  /*2a00*/  LOP3.LUT P2, RZ, R8, 0xff, RZ, 0xc0, !PT ;  /* 0x000000ff08ff7812 */ /* 0x000fe4000784c0ff */
[----:B------:R-:W-:Y:S02]  /*2a10*/  SEL R15, R15, R13, !P1 ;  /* 0x0000000d0f0f7207 */ /* 0x000fe40004800000 */
[----:B------:R-:W-:Y:S02]  /*2a20*/  ISETP.GE.AND P1, PT, R2, 0x400, PT ;  /* 0x000004000200780c */ /* 0x000fe40003f26270 */
        /* <DEDUP_REMOVED lines=9> */
[----:B------:R-:W-:-:S05]  /*2ac0*/  VIADD R9, R9, 0x400 ;  /* 0x0000040009097836 */ /* 0x000fca0000000000 */
[----:B------:R-:W-:-:S13]  /*2ad0*/  ISETP.GT.AND P0, PT, R9, UR6, PT ;  /* 0x0000000609007c0c */ /* 0x000fda000bf04270 */
[----:B------:R-:W-:Y:S05]  /*2ae0*/  @!P0 BRA `(.L_x_45) ;  /* 0xfffffffc00288947 */ /* 0x000fea000383ffff */
.L_x_43:
[----:B------:R-:W-:-:S13]  /*2af0*/  ISETP.GE.AND P0, PT, R9, UR4, PT ;  /* 0x0000000409007c0c */ /* 0x000fda000bf06270 */
[----:B------:R-:W-:Y:S05]  /*2b00*/  @P0 BRA `(.L_x_44) ;  /* 0x00000004009c0947 */ /* 0x000fea0003800000 */
[----:B------:R-:W-:Y:S01]  /*2b10*/  IADD3 R19, PT, PT, -R9, UR4, RZ ;  /* 0x0000000409137c10 */ /* 0x000fe2000fffe1ff */
[----:B------:R-:W-:Y:S03]  /*2b20*/  BSSY.RECONVERGENT B1, `(.L_x_44) ;  /* 0x0000065000017945 */ /* 0x000fe60003800200 */
[----:B------:R-:W-:-:S13]  /*2b30*/  ISETP.GE.AND P0, PT, R5, R19, PT ;  /* 0x000000130500720c */ /* 0x000fda0003f06270 */
[----:B------:R-:W-:Y:S05]  /*2b40*/  @P0 BRA `(.L_x_46) ;  /* 0x0000000400880947 */ /* 0x000fea0003800000 */
[----:B------:R-:W-:Y:S01]  /*2b50*/  LOP3.LUT R6, RZ, R5, RZ, 0x33, !PT ;  /* 0x00000005ff067212 */ /* 0x000fe200078e33ff */
[----:B------:R-:W-:Y:S01]  /*2b60*/  BSSY.RECONVERGENT B2, `(.L_x_47) ;  /* 0x000001f000027945 */ /* 0x000fe20003800200 */
[----:B------:R-:W-:Y:S02]  /*2b70*/  IMAD.MOV.U32 R18, RZ, RZ, R5 ;  /* 0x000000ffff127224 */ /* 0x000fe400078e0005 */
[----:B------:R-:W-:-:S04]  /*2b80*/  IADD3 R8, PT, PT, -R9, UR4, R6 ;  /* 0x0000000409087c10 */ /* 0x000fc8000fffe106 */
[C---:B------:R-:W-:Y:S02]  /*2b90*/  LOP3.LUT R6, R8.reuse, 0x300, RZ, 0xc0, !PT ;  /* 0x0000030008067812 */ /* 0x040fe400078ec0ff */
[----:B------:R-:W-:Y:S02]  /*2ba0*/  ISETP.GE.U32.AND P2, PT, R8, 0x300, PT ;  /* 0x000003000800780c */ /* 0x000fe40003f46070 */
[----:B------:R-:W-:-:S13]  /*2bb0*/  ISETP.NE.AND P0, PT, R6, 0x300, PT ;  /* 0x000003000600780c */ /* 0x000fda0003f05270 */
[----:B------:R-:W-:Y:S05]  /*2bc0*/  @!P0 BRA `(.L_x_48) ;  /* 0x0000000000608947 */ /* 0x000fea0003800000 */
[----:B------:R-:W0:Y:S01]  /*2bd0*/  LDC.64 R6, c[0x0][0x380] ;  /* 0x0000e000ff067b82 */ /* 0x000e220000000a00 */
[----:B------:R-:W-:Y:S01]  /*2be0*/  LEA.HI R8, R8, 0x1, RZ, 0x18 ;  /* 0x0000000108087811 */ /* 0x000fe200078fc0ff */
[----:B------:R-:W-:Y:S02]  /*2bf0*/  IMAD.IADD R15, R5, 0x1, R9 ;  /* 0x00000001050f7824 */ /* 0x000fe400078e0209 */
[----:B------:R-:W-:Y:S01]  /*2c00*/  IMAD.MOV.U32 R18, RZ, RZ, R5 ;  /* 0x000000ffff127224 */ /* 0x000fe200078e0005 */
[----:B------:R-:W-:-:S05]  /*2c10*/  LOP3.LUT R8, R8, 0x3, RZ, 0xc0, !PT ;  /* 0x0000000308087812 */ /* 0x000fca00078ec0ff */
[----:B------:R-:W-:-:S07]  /*2c20*/  IMAD.MOV R8, RZ, RZ, -R8 ;  /* 0x000000ffff087224 */ /* 0x000fce00078e0a08 */
.L_x_49:
[----:B0-----:R-:W-:-:S05]  /*2c30*/  IMAD.WIDE.U32 R10, R15, 0x10, R6 ;  /* 0x000000100f0a7825 */ /* 0x001fca00078e0006 */
[----:B------:R-:W2:Y:S04]  /*2c40*/  LDG.E.U16.CONSTANT R14, desc[UR8][R10.64] ;  /* 0x000000080a0e7981 */ /* 0x000ea8000c1e9500 */
[----:B------:R-:W3:Y:S01]  /*2c50*/  LDG.E.64.CONSTANT R12, desc[UR8][R10.64+0x8] ;  /* 0x000008080a0c7981 */ /* 0x000ee2000c1e9b00 */
[----:B------:R-:W-:Y:S01]  /*2c60*/  VIADD R8, R8, 0x1 ;  /* 0x0000000108087836 */ /* 0x000fe20000000000 */
[----:B------:R-:W-:Y:S01]  /*2c70*/  LOP3.LUT P3, RZ, R4, 0xff, RZ, 0xc0, !PT ;  /* 0x000000ff04ff7812 */ /* 0x000fe2000786c0ff */
[----:B------:R-:W-:Y:S02]  /*2c80*/  VIADD R18, R18, 0x100 ;  /* 0x0000010012127836 */ /* 0x000fe40000000000 */
[----:B------:R-:W-:Y:S01]  /*2c90*/  VIADD R15, R15, 0x100 ;  /* 0x000001000f0f7836 */ /* 0x000fe20000000000 */
[----:B--2---:R-:W-:-:S02]  /*2ca0*/  LOP3.LUT P1, RZ, R14, 0xff, RZ, 0xc0, !PT ;  /* 0x000000ff0eff7812 */ /* 0x004fc4000782c0ff */
[----:B---3--:R-:W-:-:S07]  /*2cb0*/  ISETP.LT.U32.AND P0, PT, R12, R2, PT ;  /* 0x000000020c00720c */ /* 0x008fce0003f01070 */
[----:B------:R-:W-:Y:S02]  /*2cc0*/  @P3 SEL R14, R4, 0x1, !P1 ;  /* 0x00000001040e3807 */ /* 0x000fe40004800000 */
[CC--:B------:R-:W-:Y:S02]  /*2cd0*/  ISETP.LT.AND.EX P0, PT, R13.reuse, R3.reuse, PT, P0 ;  /* 0x000000030d00720c */ /* 0x0c0fe40003f01300 */
[----:B------:R-:W-:Y:S02]  /*2ce0*/  PRMT R4, R14, 0x7610, R4 ;  /* 0x000076100e047816 */ /* 0x000fe40000000004 */
[----:B------:R-:W-:Y:S02]  /*2cf0*/  @P1 SEL R2, R12, R2, P0 ;  /* 0x000000020c021207 */ /* 0x000fe40000000000 */
[----:B------:R-:W-:Y:S02]  /*2d00*/  @P1 SEL R3, R13, R3, P0 ;  /* 0x000000030d031207 */ /* 0x000fe40000000000 */
[----:B------:R-:W-:-:S02]  /*2d10*/  ISETP.NE.AND P0, PT, R8, RZ, PT ;  /* 0x000000ff0800720c */ /* 0x000fc40003f05270 */
[----:B------:R-:W-:Y:S02]  /*2d20*/  SEL R2, R12, R2, !P3 ;  /* 0x000000020c027207 */ /* 0x000fe40005800000 */
[----:B------:R-:W-:-:S09]  /*2d30*/  SEL R3, R13, R3, !P3 ;  /* 0x000000030d037207 */ /* 0x000fd20005800000 */
[----:B------:R-:W-:Y:S05]  /*2d40*/  @P0 BRA `(.L_x_49) ;  /* 0xfffffffc00b80947 */ /* 0x000fea000383ffff */
.L_x_48:
[----:B------:R-:W-:Y:S05]  /*2d50*/  BSYNC.RECONVERGENT B2 ;  /* 0x0000000000027941 */ /* 0x000fea0003800200 */
.L_x_47:
[----:B------:R-:W-:Y:S05]  /*2d60*/  @!P2 BRA `(.L_x_46) ;  /* 0x000000040000a947 */ /* 0x000fea0003800000 */
[----:B------:R-:W0:Y:S01]  /*2d70*/  LDCU.64 UR6, c[0x0][0x380] ;  /* 0x00007000ff0677ac */ /* 0x000e220008000a00 */
[----:B------:R-:W2:Y:S01]  /*2d80*/  LDC.64 R6, c[0x0][0x380] ;  /* 0x0000e000ff067b82 */ /* 0x000ea20000000a00 */
[C---:B------:R-:W-:Y:S01]  /*2d90*/  IADD3 R13, P0, PT, R18.reuse, R9, RZ ;  /* 0x00000009120d7210 */ /* 0x040fe20007f1e0ff */
[----:B------:R-:W-:-:S04]  /*2da0*/  IMAD.IADD R21, R18, 0x1, R9 ;  /* 0x0000000112157824 */ /* 0x000fc800078e0209 */
[----:B------:R-:W-:Y:S01]  /*2db0*/  IMAD.X R8, RZ, RZ, RZ, P0 ;  /* 0x000000ffff087224 */ /* 0x000fe200000e06ff */
[----:B0-----:R-:W-:-:S04]  /*2dc0*/  LEA R10, P1, R13, UR6, 0x4 ;  /* 0x000000060d0a7c11 */ /* 0x001fc8000f8220ff */
[----:B------:R-:W-:Y:S02]  /*2dd0*/  IADD3 R10, P0, PT, R10, 0x3008, RZ ;  /* 0x000030080a0a7810 */ /* 0x000fe40007f1e0ff */
[----:B------:R-:W-:-:S05]  /*2de0*/  LEA.HI.X R13, R13, UR7, R8, 0x4, P1 ;  /* 0x000000070d0d7c11 */ /* 0x000fca00088f2408 */
[----:B------:R-:W-:-:S07]  /*2df0*/  IMAD.X R13, RZ, RZ, R13, P0 ;  /* 0x000000ffff0d7224 */ /* 0x000fce00000e060d */
.L_x_50:
[----:B--2---:R-:W-:-:S05]  /*2e00*/  IMAD.WIDE.U32 R8, R21, 0x10, R6 ;  /* 0x0000001015087825 */ /* 0x004fca00078e0006 */
[----:B------:R-:W2:Y:S04]  /*2e10*/  LDG.E.U16.CONSTANT R23, desc[UR8][R8.64] ;  /* 0x0000000808177981 */ /* 0x000ea8000c1e9500 */
[----:B------:R0:W3:Y:S02]  /*2e20*/  LDG.E.64.CONSTANT R14, desc[UR8][R8.64+0x8] ;  /* 0x00000808080e7981 */ /* 0x0000e4000c1e9b00 */
[----:B0-----:R-:W-:Y:S02]  /*2e30*/  IMAD.MOV.U32 R8, RZ, RZ, R10 ;  /* 0x000000ffff087224 */ /* 0x001fe400078e000a */
[----:B------:R-:W-:-:S05]  /*2e40*/  IMAD.MOV.U32 R9, RZ, RZ, R13 ;  /* 0x000000ffff097224 */ /* 0x000fca00078e000d */
[----:B------:R-:W4:Y:S04]  /*2e50*/  LDG.E.U16.CONSTANT R24, desc[UR8][R8.64+-0x2008] ;  /* 0xffdff80808187981 */ /* 0x000f28000c1e9500 */
[----:B------:R-:W5:Y:S04]  /*2e60*/  LDG.E.64.CONSTANT R12, desc[UR8][R8.64+-0x2000] ;  /* 0xffe00008080c7981 */ /* 0x000f68000c1e9b00 */
[----:B------:R-:W5:Y:S04]  /*2e70*/  LDG.E.U16.CONSTANT R20, desc[UR8][R8.64+-0x1008] ;  /* 0xffeff80808147981 */ /* 0x000f68000c1e9500 */
[----:B------:R-:W5:Y:S04]  /*2e80*/  LDG.E.64.CONSTANT R10, desc[UR8][R8.64+-0x1000] ;  /* 0xfff00008080a7981 */ /* 0x000f68000c1e9b00 */
[----:B------:R-:W5:Y:S04]  /*2e90*/  LDG.E.U16.CONSTANT R22, desc[UR8][R8.64+-0x8] ;  /* 0xfffff80808167981 */ /* 0x000f68000c1e9500 */
[----:B------:R-:W5:Y:S01]  /*2ea0*/  LDG.E.64.CONSTANT R16, desc[UR8][R8.64] ;  /* 0x0000000808107981 */ /* 0x000f62000c1e9b00 */
[----:B------:R-:W-:Y:S01]  /*2eb0*/  LOP3.LUT P2, RZ, R4, 0xff, RZ, 0xc0, !PT ;  /* 0x000000ff04ff7812 */ /* 0x000fe2000784c0ff */
[----:B------:R-:W-:-:S02]  /*2ec0*/  IMAD.MOV.U32 R25, RZ, RZ, R3 ;  /* 0x000000ffff197224 */ /* 0x000fc400078e0003 */
[----:B------:R-:W-:Y:S02]  /*2ed0*/  VIADD R18, R18, 0x400 ;  /* 0x0000040012127836 */ /* 0x000fe40000000000 */
[----:B------:R-:W-:Y:S01]  /*2ee0*/  VIADD R21, R21, 0x400 ;  /* 0x0000040015157836 */ /* 0x000fe20000000000 */
[----:B--2---:R-:W-:Y:S02]  /*2ef0*/  LOP3.LUT P1, RZ, R23, 0xff, RZ, 0xc0, !PT ;  /* 0x000000ff17ff7812 */ /* 0x004fe4000782c0ff */
[----:B---3--:R-:W-:-:S05]  /*2f00*/  ISETP.LT.U32.AND P0, PT, R14, R2, PT ;  /* 0x000000020e00720c */ /* 0x008fca0003f01070 */
[----:B------:R-:W-:Y:S02]  /*2f10*/  @P2 SEL R23, R4, 0x1, !P1 ;  /* 0x0000000104172807 */ /* 0x000fe40004800000 */
[-C--:B------:R-:W-:Y:S02]  /*2f20*/  ISETP.LT.AND.EX P0, PT, R15, R25.reuse, PT, P0 ;  /* 0x000000190f00720c */ /* 0x080fe40003f01300 */
[----:B------:R-:W-:Y:S02]  /*2f30*/  LOP3.LUT P3, RZ, R23, 0xff, RZ, 0xc0, !PT ;  /* 0x000000ff17ff7812 */ /* 0x000fe4000786c0ff */
[C---:B------:R-:W-:Y:S02]  /*2f40*/  @P1 SEL R2, R14.reuse, R2, P0 ;  /* 0x000000020e021207 */ /* 0x040fe40000000000 */
[----:B------:R-:W-:Y:S02]  /*2f50*/  @P1 SEL R25, R15, R25, P0 ;  /* 0x000000190f191207 */ /* 0x000fe40000000000 */
[----:B------:R-:W-:-:S02]  /*2f60*/  SEL R3, R14, R2, !P2 ;  /* 0x000000020e037207 */ /* 0x000fc40005000000 */
[----:B------:R-:W-:Y:S02]  /*2f70*/  SEL R15, R15, R25, !P2 ;  /* 0x000000190f0f7207 */ /* 0x000fe40005000000 */
[----:B----4-:R-:W-:Y:S02]  /*2f80*/  LOP3.LUT P4, RZ, R24, 0xff, RZ, 0xc0, !PT ;  /* 0x000000ff18ff7812 */ /* 0x010fe4000788c0ff */
[----:B-----5:R-:W-:Y:S02]  /*2f90*/  ISETP.LT.U32.AND P0, PT, R12, R3, PT ;  /* 0x000000030c00720c */ /* 0x020fe40003f01070 */
[----:B------:R-:W-:Y:S02]  /*2fa0*/  @P3 SEL R24, R23, 0x1, !P4 ;  /* 0x0000000117183807 */ /* 0x000fe40006000000 */
[----:B------:R-:W-:Y:S02]  /*2fb0*/  ISETP.LT.AND.EX P0, PT, R13, R15, PT, P0 ;  /* 0x0000000f0d00720c */ /* 0x000fe40003f01300 */
[----:B------:R-:W-:-:S02]  /*2fc0*/  LOP3.LUT P2, RZ, R20, 0xff, RZ, 0xc0, !PT ;  /* 0x000000ff14ff7812 */ /* 0x000fc4000784c0ff */
[----:B------:R-:W-:-:S03]  /*2fd0*/  LOP3.LUT P1, RZ, R24, 0xff, RZ, 0xc0, !PT ;  /* 0x000000ff18ff7812 */ /* 0x000fc6000782c0ff */
[C---:B------:R-:W-:Y:S02]  /*2fe0*/  @P4 SEL R3, R12.reuse, R3, P0 ;  /* 0x000000030c034207 */ /* 0x040fe40000000000 */
[C---:B------:R-:W-:Y:S02]  /*2ff0*/  @P4 SEL R15, R13.reuse, R15, P0 ;  /* 0x0000000f0d0f4207 */ /* 0x040fe40000000000 */
[----:B------:R-:W-:Y:S02]  /*3000*/  SEL R3, R12, R3, !P3 ;  /* 0x000000030c037207 */ /* 0x000fe40005800000 */
[----:B------:R-:W-:Y:S02]  /*3010*/  SEL R13, R13, R15, !P3 ;  /* 0x0000000f0d0d7207 */ /* 0x000fe40005800000 */
[----:B------:R-:W-:Y:S02]  /*3020*/  ISETP.LT.U32.AND P0, PT, R10, R3, PT ;  /* 0x000000030a00720c */ /* 0x000fe40003f01070 */
[----:B------:R-:W-:-:S02]  /*3030*/  LOP3.LUT P3, RZ, R22, 0xff, RZ, 0xc0, !PT ;  /* 0x000000ff16ff7812 */ /* 0x000fc4000786c0ff */
[C---:B------:R-:W-:Y:S02]  /*3040*/  ISETP.LT.AND.EX P0, PT, R11.reuse, R13, PT, P0 ;  /* 0x0000000d0b00720c */ /* 0x040fe40003f01300 */
[----:B------:R-:W-:Y:S02]  /*3050*/  @P1 SEL R20, R24, 0x1, !P2 ;  /* 0x0000000118141807 */ /* 0x000fe40005000000 */
[C---:B------:R-:W-:Y:S02]  /*3060*/  @P2 SEL R3, R10.reuse, R3, P0 ;  /* 0x000000030a032207 */ /* 0x040fe40000000000 */
[----:B------:R-:W-:Y:S02]  /*3070*/  @P2 SEL R13, R11, R13, P0 ;  /* 0x0000000d0b0d2207 */ /* 0x000fe40000000000 */
[----:B------:R-:W-:Y:S02]  /*3080*/  SEL R3, R10, R3, !P1 ;  /* 0x000000030a037207 */ /* 0x000fe40004800000 */
[----:B------:R-:W-:-:S02]  /*3090*/  LOP3.LUT P2, RZ, R20, 0xff, RZ, 0xc0, !PT ;  /* 0x000000ff14ff7812 */ /* 0x000fc4000784c0ff */
[----:B------:R-:W-:Y:S02]  /*30a0*/  SEL R11, R11, R13, !P1 ;  /* 0x0000000d0b0b7207 */ /* 0x000fe40004800000 */
[----:B------:R-:W-:Y:S02]  /*30b0*/  ISETP.GE.AND P1, PT, R18, R19, PT ;  /* 0x000000131200720c */ /* 0x000fe40003f26270 */
[----:B------:R-:W-:Y:S02]  /*30c0*/  ISETP.LT.U32.AND P0, PT, R16, R3, PT ;  /* 0x000000031000720c */ /* 0x000fe40003f01070 */
[----:B------:R-:W-:Y:S02]  /*30d0*/  IADD3 R10, P4, PT, R8, 0x4000, RZ ;  /* 0x00004000080a7810 */ /* 0x000fe40007f9e0ff */
[----:B------:R-:W-:-:S03]  /*30e0*/  ISETP.LT.AND.EX P0, PT, R17, R11, PT, P0 ;  /* 0x0000000b1100720c */ /* 0x000fc60003f01300 */
[----:B------:R-:W-:Y:S01]  /*30f0*/  @P2 SEL R22, R20, 0x1, !P3 ;  /* 0x0000000114162807 */ /* 0x000fe20005800000 */
[----:B------:R-:W-:Y:S01]  /*3100*/  IMAD.X R13, RZ, RZ, R9, P4 ;  /* 0x000000ffff0d7224 */ /* 0x000fe200020e0609 */
[C---:B------:R-:W-:Y:S02]  /*3110*/  @P3 SEL R3, R16.reuse, R3, P0 ;  /* 0x0000000310033207 */ /* 0x040fe40000000000 */
[C---:B------:R-:W-:Y:S02]  /*3120*/  @P3 SEL R11, R17.reuse, R11, P0 ;  /* 0x0000000b110b3207 */ /* 0x040fe40000000000 */
[----:B------:R-:W-:Y:S02]  /*3130*/  SEL R2, R16, R3, !P2 ;  /* 0x0000000310027207 */ /* 0x000fe40005000000 */
[----:B------:R-:W-:Y:S02]  /*3140*/  SEL R3, R17, R11, !P2 ;  /* 0x0000000b11037207 */ /* 0x000fe40005000000 */
[----:B------:R-:W-:Y:S01]  /*3150*/  PRMT R4, R22, 0x7610, R4 ;  /* 0x0000761016047816 */ /* 0x000fe20000000004 */
[----:B------:R-:W-:Y:S06]  /*3160*/  @!P1 BRA `(.L_x_50) ;  /* 0xfffffffc00249947 */ /* 0x000fec000383ffff */
.L_x_46:
[----:B------:R-:W-:Y:S05]  /*3170*/  BSYNC.RECONVERGENT B1 ;  /* 0x0000000000017941 */ /* 0x000fea0003800200 */
.L_x_44:
[----:B------:R-:W0:Y:S01]  /*3180*/  S2R R10, SR_LANEID ;  /* 0x00000000000a7919 */ /* 0x000e220000000000 */
[----:B------:R-:W-:Y:S01]  /*3190*/  LOP3.LUT R7, R4, 0xff, RZ, 0xc0, !PT ;  /* 0x000000ff04077812 */ /* 0x000fe200078ec0ff */
[----:B------:R-:W-:Y:S01]  /*31a0*/  BSSY.RECONVERGENT B1, `(.L_x_51) ;  /* 0x0000016000017945 */ /* 0x000fe20003800200 */
[----:B------:R2:W3:Y:S04]  /*31b0*/  SHFL.DOWN PT, R9, R2, 0x1, 0x1f ;  /* 0x08201f0002097f89 */ /* 0x0004e800000e0000 */
[----:B------:R2:W4:Y:S04]  /*31c0*/  SHFL.DOWN PT, R8, R3, 0x1, 0x1f ;  /* 0x08201f0003087f89 */ /* 0x00052800000e0000 */
[----:B------:R-:W1:Y:S01]  /*31d0*/  SHFL.DOWN PT, R7, R7, 0x1, 0x1f ;  /* 0x08201f0007077f89 */ /* 0x000e6200000e0000 */
[----:B0-----:R-:W-:-:S02]  /*31e0*/  ISETP.GT.AND P0, PT, R10, 0x1e, PT ;  /* 0x0000001e0a00780c */ /* 0x001fc40003f04270 */
[C---:B------:R-:W-:Y:S02]  /*31f0*/  ISETP.GT.AND P5, PT, R10.reuse, 0x1d, PT ;  /* 0x0000001d0a00780c */ /* 0x040fe40003fa4270 */
[----:B------:R-:W-:-:S09]  /*3200*/  ISETP.GT.AND P2, PT, R10, 0x1b, PT ;  /* 0x0000001b0a00780c */ /* 0x000fd20003f44270 */
[----:B-1234-:R-:W-:Y:S05]  /*3210*/  @P0 BRA `(.L_x_52) ;  /* 0x0000000000380947 */ /* 0x01efea0003800000 */
        /* <DEDUP_REMOVED lines=14> */
.L_x_52:
[----:B------:R-:W-:Y:S05]  /*3300*/  BSYNC.RECONVERGENT B1 ;  /* 0x0000000000017941 */ /* 0x000fea0003800200 */
.L_x_51:
[----:B------:R-:W-:Y:S01]  /*3310*/  LOP3.LUT R7, R4, 0xff, RZ, 0xc0, !PT ;  /* 0x000000ff04077812 */ /* 0x000fe200078ec0ff */
[----:B------:R0:W1:Y:S01]  /*3320*/  SHFL.DOWN PT, R9, R2, 0x2, 0x1f ;  /* 0x08401f0002097f89 */ /* 0x00006200000e0000 */
[----:B------:R-:W-:Y:S01]  /*3330*/  BSSY.RECONVERGENT B1, `(.L_x_53) ;  /* 0x0000015000017945 */ /* 0x000fe20003800200 */
[C---:B------:R-:W-:Y:S02]  /*3340*/  ISETP.GT.AND P4, PT, R10.reuse, 0x17, PT ;  /* 0x000000170a00780c */ /* 0x040fe40003f84270 */
[----:B------:R0:W2:Y:S01]  /*3350*/  SHFL.DOWN PT, R8, R3, 0x2, 0x1f ;  /* 0x08401f0003087f89 */ /* 0x0000a200000e0000 */
[C---:B------:R-:W-:Y:S02]  /*3360*/  ISETP.GT.AND P3, PT, R10.reuse, 0xf, PT ;  /* 0x0000000f0a00780c */ /* 0x040fe40003f64270 */
[----:B------:R-:W-:Y:S01]  /*3370*/  ISETP.NE.AND P1, PT, R10, RZ, PT ;  /* 0x000000ff0a00720c */ /* 0x000fe20003f25270 */
[----:B------:R-:W3:Y:S01]  /*3380*/  SHFL.DOWN PT, R7, R7, 0x2, 0x1f ;  /* 0x08401f0007077f89 */ /* 0x000ee200000e0000 */
[----:B------:R-:W-:Y:S11]  /*3390*/  @P5 BRA `(.L_x_54) ;  /* 0x0000000000385947 */ /* 0x000ff60003800000 */
[----:B---3--:R-:W-:Y:S01]  /*33a0*/  LOP3.LUT P0, RZ, R7, 0xff, RZ, 0xc0, !PT ;  /* 0x000000ff07ff7812 */ /* 0x008fe2000780c0ff */
[----:B------:R-:W-:Y:S01]  /*33b0*/  IMAD.MOV.U32 R10, RZ, RZ, 0x1 ;  /* 0x00000001ff0a7424 */ /* 0x000fe200078e00ff */
[----:B------:R-:W-:-:S04]  /*33c0*/  LOP3.LUT P5, R6, R4, 0xff, RZ, 0xc0, !PT ;  /* 0x000000ff04067812 */ /* 0x000fc800078ac0ff */
[----:B------:R-:W-:-:S13]  /*33d0*/  PLOP3.LUT P0, PT, P5, P0, PT, 0x2f, 0xf2 ;  /* 0x0000000000f2781c */ /* 0x000fda0002f00577 */
[----:B-1----:R-:W-:Y:S02]  /*33e0*/  @!P0 ISETP.LT.U32.AND P5, PT, R9, R2, PT ;  /* 0x000000020900820c */ /* 0x002fe40003fa1070 */
[----:B------:R-:W-:Y:S02]  /*33f0*/  @P0 ISETP.NE.AND P6, PT, R6, RZ, PT ;  /* 0x000000ff0600020c */ /* 0x000fe40003fc5270 */
[----:B------:R-:W-:Y:S02]  /*3400*/  @!P0 PRMT R4, R10, 0x7610, R4 ;  /* 0x000076100a048816 */ /* 0x000fe40000000004 */
[----:B--2---:R-:W-:Y:S02]  /*3410*/  @!P0 ISETP.LT.AND.EX P5, PT, R8, R3, PT, P5 ;  /* 0x000000030800820c */ /* 0x004fe40003fa1350 */
[----:B------:R-:W-:Y:S02]  /*3420*/  @P0 SEL R6, R7, R4, !P6 ;  /* 0x0000000407060207 */ /* 0x000fe40007000000 */
[----:B0-----:R-:W-:-:S02]  /*3430*/  @!P0 SEL R2, R9, R2, P5 ;  /* 0x0000000209028207 */ /* 0x001fc40002800000 */
[----:B------:R-:W-:Y:S02]  /*3440*/  @!P0 SEL R3, R8, R3, P5 ;  /* 0x0000000308038207 */ /* 0x000fe40002800000 */
[----:B------:R-:W-:Y:S02]  /*3450*/  @P0 PRMT R4, R6, 0x7610, R4 ;  /* 0x0000761006040816 */ /* 0x000fe40000000004 */
[----:B------:R-:W-:Y:S02]  /*3460*/  @P0 SEL R2, R9, R2, !P6 ;  /* 0x0000000209020207 */ /* 0x000fe40007000000 */
[----:B------:R-:W-:-:S07]  /*3470*/  @P0 SEL R3, R8, R3, !P6 ;  /* 0x0000000308030207 */ /* 0x000fce0007000000 */
.L_x_54:
[----:B------:R-:W-:Y:S05]  /*3480*/  BSYNC.RECONVERGENT B1 ;  /* 0x0000000000017941 */ /* 0x000fea0003800200 */
.L_x_53:
[----:B---3--:R-:W-:Y:S01]  /*3490*/  LOP3.LUT R7, R4, 0xff, RZ, 0xc0, !PT ;  /* 0x000000ff04077812 */ /* 0x008fe200078ec0ff */
[----:B-1----:R1:W3:Y:S01]  /*34a0*/  SHFL.DOWN PT, R9, R2, 0x4, 0x1f ;  /* 0x08801f0002097f89 */ /* 0x0022e200000e0000 */
[----:B------:R-:W-:Y:S03]  /*34b0*/  BSSY.RECONVERGENT B1, `(.L_x_55) ;  /* 0x0000012000017945 */ /* 0x000fe60003800200 */
[----:B--2---:R1:W2:Y:S04]  /*34c0*/  SHFL.DOWN PT, R8, R3, 0x4, 0x1f ;  /* 0x08801f0003087f89 */ /* 0x0042a800000e0000 */
[----:B------:R-:W4:Y:S01]  /*34d0*/  SHFL.DOWN PT, R7, R7, 0x4, 0x1f ;  /* 0x08801f0007077f89 */ /* 0x000f2200000e0000 */
[----:B------:R-:W-:Y:S05]  /*34e0*/  @P2 BRA `(.L_x_56) ;  /* 0x0000000000382947 */ /* 0x000fea0003800000 */
[----:B----4-:R-:W-:Y:S01]  /*34f0*/  LOP3.LUT P0, RZ, R7, 0xff, RZ, 0xc0, !PT ;  /* 0x000000ff07ff7812 */ /* 0x010fe2000780c0ff */
[----:B------:R-:W-:Y:S01]  /*3500*/  IMAD.MOV.U32 R10, RZ, RZ, 0x1 ;  /* 0x00000001ff0a7424 */ /* 0x000fe200078e00ff */
[----:B------:R-:W-:-:S04]  /*3510*/  LOP3.LUT P2, R6, R4, 0xff, RZ, 0xc0, !PT ;  /* 0x000000ff04067812 */ /* 0x000fc8000784c0ff */
[----:B------:R-:W-:-:S13]  /*3520*/  PLOP3.LUT P0, PT, P2, P0, PT, 0x2f, 0xf2 ;  /* 0x0000000000f2781c */ /* 0x000fda0001700577 */
[----:B---3--:R-:W-:Y:S02]  /*3530*/  @!P0 ISETP.LT.U32.AND P2, PT, R9, R2, PT ;  /* 0x000000020900820c */ /* 0x008fe40003f41070 */
[----:B------:R-:W-:Y:S02]  /*3540*/  @P0 ISETP.NE.AND P5, PT, R6, RZ, PT ;  /* 0x000000ff0600020c */ /* 0x000fe40003fa5270 */
[----:B------:R-:W-:Y:S02]  /*3550*/  @!P0 PRMT R4, R10, 0x7610, R4 ;  /* 0x000076100a048816 */ /* 0x000fe40000000004 */
[----:B--2---:R-:W-:Y:S02]  /*3560*/  @!P0 ISETP.LT.AND.EX P2, PT, R8, R3, PT, P2 ;  /* 0x000000030800820c */ /* 0x004fe40003f41320 */
[----:B------:R-:W-:Y:S02]  /*3570*/  @P0 SEL R6, R7, R4, !P5 ;  /* 0x0000000407060207 */ /* 0x000fe40006800000 */
[----:B01----:R-:W-:-:S02]  /*3580*/  @!P0 SEL R2, R9, R2, P2 ;  /* 0x0000000209028207 */ /* 0x003fc40001000000 */
[----:B------:R-:W-:Y:S02]  /*3590*/  @!P0 SEL R3, R8, R3, P2 ;  /* 0x0000000308038207 */ /* 0x000fe40001000000 */
[----:B------:R-:W-:Y:S02]  /*35a0*/  @P0 PRMT R4, R6, 0x7610, R4 ;  /* 0x0000761006040816 */ /* 0x000fe40000000004 */
[----:B------:R-:W-:Y:S02]  /*35b0*/  @P0 SEL R2, R9, R2, !P5 ;  /* 0x0000000209020207 */ /* 0x000fe40006800000 */
[----:B------:R-:W-:-:S07]  /*35c0*/  @P0 SEL R3, R8, R3, !P5 ;  /* 0x0000000308030207 */ /* 0x000fce0006800000 */
.L_x_56:
[----:B------:R-:W-:Y:S05]  /*35d0*/  BSYNC.RECONVERGENT B1 ;  /* 0x0000000000017941 */ /* 0x000fea0003800200 */
.L_x_55:
[----:B----4-:R-:W-:Y:S01]  /*35e0*/  LOP3.LUT R7, R4, 0xff, RZ, 0xc0, !PT ;  /* 0x000000ff04077812 */ /* 0x010fe200078ec0ff */
[----:B---3--:R3:W4:Y:S01]  /*35f0*/  SHFL.DOWN PT, R9, R2, 0x8, 0x1f ;  /* 0x09001f0002097f89 */ /* 0x00872200000e0000 */
[----:B------:R-:W-:Y:S03]  /*3600*/  BSSY.RECONVERGENT B1, `(.L_x_57) ;  /* 0x0000012000017945 */ /* 0x000fe60003800200 */
[----:B--2---:R3:W2:Y:S04]  /*3610*/  SHFL.DOWN PT, R8, R3, 0x8, 0x1f ;  /* 0x09001f0003087f89 */ /* 0x0046a800000e0000 */
        /* <DEDUP_REMOVED lines=9> */
[----:B--2---:R-:W-:Y:S02]  /*36b0*/  @!P0 ISETP.LT.AND.EX P2, PT, R8, R3, PT, P2 ;  /* 0x000000030800820c */ /* 0x004fe40003f41320 */
[----:B------:R-:W-:Y:S02]  /*36c0*/  @P0 SEL R6, R7, R4, !P4 ;  /* 0x0000000407060207 */ /* 0x000fe40006000000 */
[----:B-1-3--:R-:W-:-:S02]  /*36d0*/  @!P0 SEL R2, R9, R2, P2 ;  /* 0x0000000209028207 */ /* 0x00afc40001000000 */
[----:B------:R-:W-:Y:S02]  /*36e0*/  @!P0 SEL R3, R8, R3, P2 ;  /* 0x0000000308038207 */ /* 0x000fe40001000000 */
[----:B------:R-:W-:Y:S02]  /*36f0*/  @P0 PRMT R4, R6, 0x7610, R4 ;  /* 0x0000761006040816 */ /* 0x000fe40000000004 */
[----:B------:R-:W-:Y:S02]  /*3700*/  @P0 SEL R2, R9, R2, !P4 ;  /* 0x0000000209020207 */ /* 0x000fe40006000000 */
[----:B------:R-:W-:-:S07]  /*3710*/  @P0 SEL R3, R8, R3, !P4 ;  /* 0x0000000308030207 */ /* 0x000fce0006000000 */
.L_x_58:
[----:B------:R-:W-:Y:S05]  /*3720*/  BSYNC.RECONVERGENT B1 ;  /* 0x0000000000017941 */ /* 0x000fea0003800200 */
.L_x_57:
[----:B0-----:R-:W-:Y:S01]  /*3730*/  LOP3.LUT R7, R4, 0xff, RZ, 0xc0, !PT ;  /* 0x000000ff04077812 */ /* 0x001fe200078ec0ff */
[----:B----4-:R0:W4:Y:S01]  /*3740*/  SHFL.DOWN PT, R9, R2, 0x10, 0x1f ;  /* 0x0a001f0002097f89 */ /* 0x01012200000e0000 */
        /* <DEDUP_REMOVED lines=18> */
.L_x_60:
[----:B------:R-:W-:Y:S05]  /*3870*/  BSYNC.RECONVERGENT B1 ;  /* 0x0000000000017941 */ /* 0x000fea0003800200 */
.L_x_59:
[----:B------:R-:W-:Y:S04]  /*3880*/  BSSY.RECONVERGENT B1, `(.L_x_61) ;  /* 0x000000a000017945 */ /* 0x000fe80003800200 */
[----:B------:R-:W-:Y:S05]  /*3890*/  @P1 BRA `(.L_x_62) ;  /* 0x0000000000201947 */ /* 0x000fea0003800000 */
[----:B--2---:R-:W2:Y:S01]  /*38a0*/  S2R R8, SR_CgaCtaId ;  /* 0x0000000000087919 */ /* 0x004ea20000008800 */
[----:B0-----:R-:W-:Y:S02]  /*38b0*/  MOV R7, 0x400 ;  /* 0x0000040000077802 */ /* 0x001fe40000000f00 */
[----:B------:R-:W-:-:S04]  /*38c0*/  SHF.R.U32.HI R6, RZ, 0x1, R5 ;  /* 0x00000001ff067819 */ /* 0x000fc80000011605 */
[----:B------:R-:W-:Y:S02]  /*38d0*/  LOP3.LUT R6, R6, 0x1f0, RZ, 0xc0, !PT ;  /* 0x000001f006067812 */ /* 0x000fe400078ec0ff */
[----:B--2---:R-:W-:-:S05]  /*38e0*/  LEA R7, R8, R7, 0x18 ;  /* 0x0000000708077211 */ /* 0x004fca00078ec0ff */
[----:B------:R-:W-:-:S05]  /*38f0*/  IMAD.IADD R7, R6, 0x1, R7 ;  /* 0x0000000106077824 */ /* 0x000fca00078e0207 */
[----:B------:R0:W-:Y:S04]  /*3900*/  STS.64 [R7+0x10], R2 ;  /* 0x0000100207007388 */ /* 0x0001e80000000a00 */
[----:B------:R0:W-:Y:S02]  /*3910*/  STS.U8 [R7+0x8], R4 ;  /* 0x0000080407007388 */ /* 0x0001e40000000000 */
.L_x_62:
[----:B------:R-:W-:Y:S05]  /*3920*/  BSYNC.RECONVERGENT B1 ;  /* 0x0000000000017941 */ /* 0x000fea0003800200 */
.L_x_61:
        /* <DEDUP_REMOVED lines=10> */
[----:B------:R-:W3:Y:S04]  /*39d0*/  LDS.64 R12, [UR5+0x30] ;  /* 0x00003005ff0c7984 */ /* 0x000ee80008000a00 */
[----:B------:R-:W3:Y:S04]  /*39e0*/  LDS.U8 R18, [UR5+0x38] ;  /* 0x00003805ff127984 */ /* 0x000ee80008000000 */
[----:B------:R-:W3:Y:S04]  /*39f0*/  LDS.64 R10, [UR5+0x40] ;  /* 0x00004005ff0a7984 */ /* 0x000ee80008000a00 */
[----:B------:R-:W3:Y:S04]  /*3a00*/  LDS.U8 R14, [UR5+0x48] ;  /* 0x00004805ff0e7984 */ /* 0x000ee80008000000 */
[----:B--2-4-:R-:W2:Y:S01]  /*3a10*/  LDS.64 R8, [UR5+0x50] ;  /* 0x00005005ff087984 */ /* 0x014ea20008000a00 */
[----:B-----5:R-:W-:-:S02]  /*3a20*/  ISETP.NE.AND P2, PT, R16, RZ, PT ;  /* 0x000000ff1000720c */ /* 0x020fc40003f45270 */
[----:B0-----:R-:W-:Y:S02]  /*3a30*/  ISETP.LT.U32.AND P0, PT, R6, R2, PT ;  /* 0x000000020600720c */ /* 0x001fe40003f01070 */
[----:B------:R-:W-:Y:S02]  /*3a40*/  @P4 SEL R16, R4, 0x1, !P2 ;  /* 0x0000000104104807 */ /* 0x000fe40005000000 */
[----:B------:R-:W-:Y:S02]  /*3a50*/  ISETP.LT.AND.EX P0, PT, R7, R3, PT, P0 ;  /* 0x000000030700720c */ /* 0x000fe40003f01300 */
[----:B------:R-:W-:Y:S02]  /*3a60*/  LOP3.LUT P3, RZ, R16, 0xff, RZ, 0xc0, !PT ;  /* 0x000000ff10ff7812 */ /* 0x000fe4000786c0ff */
[----:B-1----:R-:W-:-:S03]  /*3a70*/  ISETP.NE.AND P5, PT, R17, RZ, PT ;  /* 0x000000ff1100720c */ /* 0x002fc60003fa5270 */
[C---:B---3--:R-:W-:Y:S02]  /*3a80*/  @P2 SEL R2, R6.reuse, R2, P0 ;  /* 0x0000000206022207 */ /* 0x048fe40000000000 */
        /* <DEDUP_REMOVED lines=17> */
[----:B------:R-:W3:Y:S01]  /*3ba0*/  LDS.64 R4, [UR5+0x70] ;  /* 0x00007005ff047984 */ /* 0x000ee20008000a00 */
        /* <DEDUP_REMOVED lines=8> */
[----:B--2---:R-:W-:Y:S02]  /*3c30*/  ISETP.LT.U32.AND P0, PT, R8, R13, PT ;  /* 0x0000000d0800720c */ /* 0x004fe40003f01070 */
[----:B------:R-:W-:Y:S01]  /*3c40*/  @P5 SEL R14, R18, 0x1, !P3 ;  /* 0x00000001120e5807 */ /* 0x000fe20005800000 */
[----:B------:R-:W2:Y:S01]  /*3c50*/  LDS.64 R2, [UR5+0x80] ;  /* 0x00008005ff027984 */ /* 0x000ea20008000a00 */
        /* <DEDUP_REMOVED lines=16> */
[----:B---3--:R-:W-:Y:S02]  /*3d60*/  ISETP.LT.U32.AND P0, PT, R4, R9, PT ;  /* 0x000000090400720c */ /* 0x008fe40003f01070 */
        /* <DEDUP_REMOVED lines=8> */
[----:B--2---:R-:W-:-:S04]  /*3df0*/  ISETP.LT.U32.AND P0, PT, R2, R7, PT ;  /* 0x000000070200720c */ /* 0x004fc80003f01070 */
[C---:B------:R-:W-:Y:S02]  /*3e00*/  ISETP.LT.AND.EX P0, PT, R3.reuse, R5, PT, P0 ;  /* 0x000000050300720c */ /* 0x040fe40003f01300 */
[----:B------:R-:W-:Y:S02]  /*3e10*/  @P2 SEL R10, R12, 0x1, !P4 ;  /* 0x000000010c0a2807 */ /* 0x000fe40006000000 */
[----:B------:R-:W-:Y:S02]  /*3e20*/  @P4 SEL R7, R2, R7, P0 ;  /* 0x0000000702074207 */ /* 0x000fe40000000000 */
[----:B------:R-:W-:Y:S02]  /*3e30*/  @P4 SEL R5, R3, R5, P0 ;  /* 0x0000000503054207 */ /* 0x000fe40000000000 */
[----:B------:R-:W-:Y:S02]  /*3e40*/  PRMT R4, R10, 0x7610, R4 ;  /* 0x000076100a047816 */ /* 0x000fe40000000004 */
[----:B------:R-:W-:-:S02]  /*3e50*/  SEL R2, R2, R7, !P2 ;  /* 0x0000000702027207 */ /* 0x000fc40005000000 */
[----:B------:R-:W-:-:S07]  /*3e60*/  SEL R3, R3, R5, !P2 ;  /* 0x0000000503037207 */ /* 0x000fce0005000000 */
.L_x_24:
[----:B------:R-:W-:Y:S05]  /*3e70*/  BSYNC.RECONVERGENT B0 ;  /* 0x0000000000007941 */ /* 0x000fea0003800200 */
.L_x_1:
[----:B------:R-:W-:Y:S05]  /*3e80*/  @P1 EXIT ;  /* 0x000000000000194d */ /* 0x000fea0003800000 */
[----:B0-234-:R-:W0:Y:S01]  /*3e90*/  LDC.64 R8, c[0x0][0x3a0] ;  /* 0x0000e800ff087b82 */ /* 0x01de220000000a00 */
[----:B------:R-:W-:Y:S02]  /*3ea0*/  PRMT R7, R4, 0x7610, R7 ;  /* 0x0000761004077816 */ /* 0x000fe40000000007 */
[----:B-1----:R-:W-:Y:S02]  /*3eb0*/  ISETP.NE.AND P1, PT, R0, RZ, PT ;  /* 0x000000ff0000720c */ /* 0x002fe40003f25270 */
[----:B------:R-:W-:-:S03]  /*3ec0*/  LOP3.LUT P2, RZ, R7, 0xff, RZ, 0xc0, !PT ;  /* 0x000000ff07ff7812 */ /* 0x000fc6000784c0ff */
[----:B------:R-:W1:Y:S08]  /*3ed0*/  LDC.64 R4, c[0x0][0x388] ;  /* 0x0000e200ff047b82 */ /* 0x000e700000000a00 */
[----:B------:R-:W-:Y:S02]  /*3ee0*/  @P1 SEL R7, R0, 0x1, !P2 ;  /* 0x0000000100071807 */ /* 0x000fe40005000000 */
[----:B0-----:R-:W-:-:S04]  /*3ef0*/  ISETP.LT.U32.AND P0, PT, R2, R8, PT ;  /* 0x000000080200720c */ /* 0x001fc80003f01070 */
[----:B------:R-:W-:-:S04]  /*3f00*/  ISETP.LT.AND.EX P0, PT, R3, R9, PT, P0 ;  /* 0x000000090300720c */ /* 0x000fc80003f01300 */
[C---:B------:R-:W-:Y:S01]  /*3f10*/  @P2 SEL R8, R2.reuse, R8, P0 ;  /* 0x0000000802082207 */ /* 0x040fe20000000000 */
[----:B-1----:R-:W-:Y:S01]  /*3f20*/  STG.E.U8 desc[UR8][R4.64], R7 ;  /* 0x0000000704007986 */ /* 0x002fe2000c101108 */
[C---:B------:R-:W-:Y:S02]  /*3f30*/  @P2 SEL R9, R3.reuse, R9, P0 ;  /* 0x0000000903092207 */ /* 0x040fe40000000000 */
[----:B------:R-:W-:Y:S02]  /*3f40*/  SEL R2, R2, R8, !P1 ;  /* 0x0000000802027207 */ /* 0x000fe40004800000 */
[----:B------:R-:W-:-:S05]  /*3f50*/  SEL R3, R3, R9, !P1 ;  /* 0x0000000903037207 */ /* 0x000fca0004800000 */
[----:B------:R-:W-:Y:S01]  /*3f60*/  STG.E.64 desc[UR8][R4.64+0x8], R2 ;  /* 0x0000080204007986 */ /* 0x000fe2000c101b08 */
[----:B------:R-:W-:Y:S05]  /*3f70*/  EXIT ;  /* 0x000000000000794d */ /* 0x000fea0003800000 */
.L_x_63:
[----:B------:R-:W-:-:S00]  /*3f80*/  BRA `(.L_x_63) ;  /* 0xfffffffc00fc7947 */ /* 0x000fc0000383ffff */
[----:B------:R-:W-:-:S00]  /*3f90*/  NOP ;  /* 0x0000000000007918 */ /* 0x000fc00000000000 */
        /* <DEDUP_REMOVED lines=14> */
.L_x_408:


//--------------------- .text._ZN3cub18CUB_300001_SM_10006detail6reduce18DeviceReduceKernelINS2_10policy_hubIN4cuda3std3__45tupleIJblEEEyN6thrust24THRUST_300001_SM_1000_NS8cuda_cub9__find_if7functorIS9_EEE10Policy1000ENSB_12zip_iteratorINS8_IJNSD_26transform_input_iterator_tIbNSB_6detail15normal_iteratorINSB_10device_ptrIcEEEENSK_10functional5actorINSP_9compositeIJNSP_16operator_adaptorINS7_8equal_toIvEEEENSQ_INSP_8argumentILj0EEEEENSQ_INSP_5valueINSB_16device_referenceIcEEEEEEEEEEEEENSB_17counting_iteratorIlNSB_11use_defaultES18_S18_EEEEEEEySF_S9_NS7_10__identityEEEvT0_PT3_T1_NS0_13GridEvenShareIS1G_EET2_T4_ --------------------------
	.section	.text._ZN3cub18CUB_300001_SM_10006detail6reduce18DeviceReduceKernelINS2_10policy_hubIN4cuda3std3__45tupleIJblEEEyN6thrust24THRUST_300001_SM_1000_NS8cuda_cub9__find_if7functorIS9_EEE10Policy1000ENSB_12zip_iteratorINS8_IJNSD_26transform_input_iterator_tIbNSB_6detail15normal_iteratorINSB_10device_ptrIcEEEENSK_10functional5actorINSP_9compositeIJNSP_16operator_adaptorINS7_8equal_toIvEEEENSQ_INSP_8argumentILj0EEEEENSQ_INSP_5valueINSB_16device_referenceIcEEEEEEEEEEEEENSB_17counting_iteratorIlNSB_11use_defaultES18_S18_EEEEEEEySF_S9_NS7_10__identityEEEvT0_PT3_T1_NS0_13GridEvenShareIS1G_EET2_T4_,"ax",@progbits
	.align	128
        .global         _ZN3cub18CUB_300001_SM_10006detail6reduce18DeviceReduceKernelINS2_10policy_hubIN4cuda3std3__45tupleIJblEEEyN6thrust24THRUST_300001_SM_1000_NS8cuda_cub9__find_if7functorIS9_EEE10Policy1000ENSB_12zip_iteratorINS8_IJNSD_26transform_input_iterator_tIbNSB_6detail15normal_iteratorINSB_10device_ptrIcEEEENSK_10functional5actorINSP_9compositeIJNSP_16operator_adaptorINS7_8equal_toIvEEEENSQ_INSP_8argumentILj0EEEEENSQ_INSP_5valueINSB_16device_referenceIcEEEEEEEEEEEEENSB_17counting_iteratorIlNSB_11use_defaultES18_S18_EEEEEEEySF_S9_NS7_10__identityEEEvT0_PT3_T1_NS0_13GridEvenShareIS1G_EET2_T4_
        .type           _ZN3cub18CUB_300001_SM_10006detail6reduce18DeviceReduceKernelINS2_10policy_hubIN4cuda3std3__45tupleIJblEEEyN6thrust24THRUST_300001_SM_1000_NS8cuda_cub9__find_if7functorIS9_EEE10Policy1000ENSB_12zip_iteratorINS8_IJNSD_26transform_input_iterator_tIbNSB_6detail15normal_iteratorINSB_10device_ptrIcEEEENSK_10functional5actorINSP_9compositeIJNSP_16operator_adaptorINS7_8equal_toIvEEEENSQ_INSP_8argumentILj0EEEEENSQ_INSP_5valueINSB_16device_referenceIcEEEEEEEEEEEEENSB_17counting_iteratorIlNSB_11use_defaultES18_S18_EEEEEEEySF_S9_NS7_10__identityEEEvT0_PT3_T1_NS0_13GridEvenShareIS1G_EET2_T4_,@function
        .size           _ZN3cub18CUB_300001_SM_10006detail6reduce18DeviceReduceKernelINS2_10policy_hubIN4cuda3std3__45tupleIJblEEEyN6thrust24THRUST_300001_SM_1000_NS8cuda_cub9__find_if7functorIS9_EEE10Policy1000ENSB_12zip_iteratorINS8_IJNSD_26transform_input_iterator_tIbNSB_6detail15normal_iteratorINSB_10device_ptrIcEEEENSK_10functional5actorINSP_9compositeIJNSP_16operator_adaptorINS7_8equal_toIvEEEENSQ_INSP_8argumentILj0EEEEENSQ_INSP_5valueINSB_16device_referenceIcEEEEEEEEEEEEENSB_17counting_iteratorIlNSB_11use_defaultES18_S18_EEEEEEEySF_S9_NS7_10__identityEEEvT0_PT3_T1_NS0_13GridEvenShareIS1G_EET2_T4_,(.L_x_409 - _ZN3cub18CUB_300001_SM_10006detail6reduce18DeviceReduceKernelINS2_10policy_hubIN4cuda3std3__45tupleIJblEEEyN6thrust24THRUST_300001_SM_1000_NS8cuda_cub9__find_if7functorIS9_EEE10Policy1000ENSB_12zip_iteratorINS8_IJNSD_26transform_input_iterator_tIbNSB_6detail15normal_iteratorINSB_10device_ptrIcEEEENSK_10functional5actorINSP_9compositeIJNSP_16operator_adaptorINS7_8equal_toIvEEEENSQ_INSP_8argumentILj0EEEEENSQ_INSP_5valueINSB_16device_referenceIcEEEEEEEEEEEEENSB_17counting_iteratorIlNSB_11use_defaultES18_S18_EEEEEEEySF_S9_NS7_10__identityEEEvT0_PT3_T1_NS0_13GridEvenShareIS1G_EET2_T4_)
        .other          _ZN3cub18CUB_300001_SM_10006detail6reduce18DeviceReduceKernelINS2_10policy_hubIN4cuda3std3__45tupleIJblEEEyN6thrust24THRUST_300001_SM_1000_NS8cuda_cub9__find_if7functorIS9_EEE10Policy1000ENSB_12zip_iteratorINS8_IJNSD_26transform_input_iterator_tIbNSB_6detail15normal_iteratorINSB_10device_ptrIcEEEENSK_10functional5actorINSP_9compositeIJNSP_16operator_adaptorINS7_8equal_toIvEEEENSQ_INSP_8argumentILj0EEEEENSQ_INSP_5valueINSB_16device_referenceIcEEEEEEEEEEEEENSB_17counting_iteratorIlNSB_11use_defaultES18_S18_EEEEEEEySF_S9_NS7_10__identityEEEvT0_PT3_T1_NS0_13GridEvenShareIS1G_EET2_T4_,@"STO_CUDA_ENTRY STV_DEFAULT"
_ZN3cub18CUB_300001_SM_10006detail6reduce18DeviceReduceKernelINS2_10policy_hubIN4cuda3std3__45tupleIJblEEEyN6thrust24THRUST_300001_SM_1000_NS8cuda_cub9__find_if7functorIS9_EEE10Policy1000ENSB_12zip_iteratorINS8_IJNSD_26transform_input_iterator_tIbNSB_6detail15normal_iteratorINSB_10device_ptrIcEEEENSK_10functional5actorINSP_9compositeIJNSP_16operator_adaptorINS7_8equal_toIvEEEENSQ_INSP_8argumentILj0EEEEENSQ_INSP_5valueINSB_16device_referenceIcEEEEEEEEEEEEENSB_17counting_iteratorIlNSB_11use_defaultES18_S18_EEEEEEEySF_S9_NS7_10__identityEEEvT0_PT3_T1_NS0_13GridEvenShareIS1G_EET2_T4_:
.text._ZN3cub18CUB_300001_SM_10006detail6reduce18DeviceReduceKernelINS2_10policy_hubIN4cuda3std3__45tupleIJblEEEyN6thrust24THRUST_300001_SM_1000_NS8cuda_cub9__find_if7functorIS9_EEE10Policy1000ENSB_12zip_iteratorINS8_IJNSD_26transform_input_iterator_tIbNSB_6detail15normal_iteratorINSB_10device_ptrIcEEEENSK_10functional5actorINSP_9compositeIJNSP_16operator_adaptorINS7_8equal_toIvEEEENSQ_INSP_8argumentILj0EEEEENSQ_INSP_5valueINSB_16device_referenceIcEEEEEEEEEEEEENSB_17counting_iteratorIlNSB_11use_defaultES18_S18_EEEEEEEySF_S9_NS7_10__identityEEEvT0_PT3_T1_NS0_13GridEvenShareIS1G_EET2_T4_:
[----:B------:R-:W-:Y:S01]  /*0000*/  LDC R1, c[0x0][0x37c] ;  /* 0x0000df00ff017b82 */ /* 0x000fe20000000800 */
[----:B------:R-:W0:Y:S01]  /*0010*/  S2R R0, SR_CTAID.X ;  /* 0x0000000000007919 */ /* 0x000e220000002500 */
[----:B------:R-:W1:Y:S01]  /*0020*/  LDCU.64 UR6, c[0x0][0x3d0] ;  /* 0x00007a00ff0677ac */ /* 0x000e620008000a00 */
[----:B------:R-:W-:Y:S01]  /*0030*/  BSSY.RECONVERGENT B0, `(.L_x_64) ;  /* 0x000058c000007945 */ /* 0x000fe20003800200 */
[----:B------:R-:W2:Y:S01]  /*0040*/  LDCU UR5, c[0x0][0x3d8] ;  /* 0x00007b00ff0577ac */ /* 0x000ea20008000800 */
[----:B------:R-:W3:Y:S01]  /*0050*/  LDCU.64 UR10, c[0x0][0x358] ;  /* 0x00006b00ff0a77ac */ /* 0x000ee20008000a00 */
[----:B-1----:R-:W-:Y:S02]  /*0060*/  IMAD.U32 R2, RZ, RZ, UR6 ;  /* 0x00000006ff027e24 */ /* 0x002fe4000f8e00ff */
[----:B------:R-:W-:Y:S01]  /*0070*/  IMAD.U32 R3, RZ, RZ, UR7 ;  /* 0x00000007ff037e24 */ /* 0x000fe2000f8e00ff */
[----:B--2---:R-:W-:-:S04]  /*0080*/  USHF.L.U32 UR5, UR5, 0xa, URZ ;  /* 0x0000000a05057899 */ /* 0x004fc800080006ff */
[----:B------:R-:W-:Y:S01]  /*0090*/  USHF.R.S32.HI UR4, URZ, 0x1f, UR5 ;  /* 0x0000001fff047899 */ /* 0x000fe20008011405 */
[----:B0-----:R-:W-:-:S05]  /*00a0*/  IMAD.SHL.U32 R7, R0, 0x400, RZ ;  /* 0x0000040000077824 */ /* 0x001fca00078e00ff */
[----:B------:R-:W-:-:S04]  /*00b0*/  IADD3 R19, P1, PT, -R7, R2, RZ ;  /* 0x0000000207137210 */ /* 0x000fc80007f3e1ff */
[----:B------:R-:W-:Y:S02]  /*00c0*/  ISETP.GT.U32.AND P0, PT, R19, 0x3ff, PT ;  /* 0x000003ff1300780c */ /* 0x000fe40003f04070 */
[----:B------:R-:W-:-:S04]  /*00d0*/  IADD3.X R20, PT, PT, R3, -0x1, RZ, P1, !PT ;  /* 0xffffffff03147810 */ /* 0x000fc80000ffe4ff */
[----:B------:R-:W-:-:S13]  /*00e0*/  ISETP.GT.U32.AND.EX P0, PT, R20, RZ, PT, P0 ;  /* 0x000000ff1400720c */ /* 0x000fda0003f04100 */
[----:B---3--:R-:W-:Y:S05]  /*00f0*/  @P0 BRA `(.L_x_65) ;  /* 0x0000003000540947 */ /* 0x008fea0003800000 */
[----:B------:R-:W0:Y:S01]  /*0100*/  S2R R8, SR_TID.X ;  /* 0x0000000000087919 */ /* 0x000e220000002100 */
[----:B------:R-:W-:Y:S01]  /*0110*/  IMAD.IADD R9, R2, 0x1, -R7 ;  /* 0x0000000102097824 */ /* 0x000fe200078e0a07 */
[----:B------:R-:W1:Y:S01]  /*0120*/  LDCU.64 UR4, c[0x0][0x380] ;  /* 0x00007000ff0477ac */ /* 0x000e620008000a00 */
[----:B------:R-:W-:Y:S01]  /*0130*/  IMAD.MOV.U32 R6, RZ, RZ, RZ ;  /* 0x000000ffff067224 */ /* 0x000fe200078e00ff */
[----:B------:R-:W2:Y:S02]  /*0140*/  LDCU.64 UR6, c[0x0][0x398] ;  /* 0x00007300ff0677ac */ /* 0x000ea40008000a00 */
[----:B0-----:R-:W-:-:S13]  /*0150*/  ISETP.GE.AND P0, PT, R8, R9, PT ;  /* 0x000000090800720c */ /* 0x001fda0003f06270 */
[----:B------:R-:W0:Y:S01]  /*0160*/  @!P0 LDC.64 R12, c[0x0][0x380] ;  /* 0x0000e000ff0c8b82 */ /* 0x000e220000000a00 */
[----:B------:R-:W-:-:S07]  /*0170*/  @!P0 IMAD.IADD R3, R7, 0x1, R8 ;  /* 0x0000000107038824 */ /* 0x000fce00078e0208 */
[----:B------:R-:W3:Y:S08]  /*0180*/  @!P0 LDC.64 R10, c[0x0][0x390] ;  /* 0x0000e400ff0a8b82 */ /* 0x000ef00000000a00 */
[----:B------:R-:W4:Y:S01]  /*0190*/  @!P0 LDC.64 R16, c[0x0][0x398] ;  /* 0x0000e600ff108b82 */ /* 0x000f220000000a00 */
[----:B0-----:R-:W-:-:S05]  /*01a0*/  @!P0 IADD3 R12, P1, PT, R3, R12, RZ ;  /* 0x0000000c030c8210 */ /* 0x001fca0007f3e0ff */
[----:B------:R-:W-:Y:S01]  /*01b0*/  @!P0 IMAD.X R13, RZ, RZ, R13, P1 ;  /* 0x000000ffff0d8224 */ /* 0x000fe200008e060d */
[----:B---3--:R-:W3:Y:S04]  /*01c0*/  @!P0 LDG.E.U8 R11, desc[UR10][R10.64] ;  /* 0x0000000a0a0b8981 */ /* 0x008ee8000c1e1100 */
[----:B------:R-:W3:Y:S01]  /*01d0*/  @!P0 LDG.E.U8 R12, desc[UR10][R12.64] ;  /* 0x0000000a0c0c8981 */ /* 0x000ee2000c1e1100 */
[----:B------:R-:W-:Y:S01]  /*01e0*/  IMAD.MOV.U32 R14, RZ, RZ, R8 ;  /* 0x000000ffff0e7224 */ /* 0x000fe200078e0008 */
[----:B------:R-:W-:Y:S01]  /*01f0*/  PRMT R4, RZ, 0x7610, R4 ;  /* 0x00007610ff047816 */ /* 0x000fe20000000004 */
[----:B------:R-:W-:Y:S01]  /*0200*/  @!P0 VIADD R14, R8, 0x100 ;  /* 0x00000100080e8836 */ /* 0x000fe20000000000 */
[----:B----4-:R-:W-:Y:S01]  /*0210*/  @!P0 IADD3 R6, P3, PT, R3, R16, RZ ;  /* 0x0000001003068210 */ /* 0x010fe20007f7e0ff */
[----:B------:R-:W-:Y:S01]  /*0220*/  BSSY.RECONVERGENT B1, `(.L_x_66) ;  /* 0x000012e000017945 */ /* 0x000fe20003800200 */
[----:B------:R-:W-:-:S02]  /*0230*/  IMAD.MOV.U32 R5, RZ, RZ, RZ ;  /* 0x000000ffff057224 */ /* 0x000fc400078e00ff */
[----:B------:R-:W-:Y:S01]  /*0240*/  ISETP.GE.AND P2, PT, R14, R9, PT ;  /* 0x000000090e00720c */ /* 0x000fe20003f46270 */
[----:B------:R-:W-:Y:S01]  /*0250*/  @!P0 IMAD.X R5, RZ, RZ, R17, P3 ;  /* 0x000000ffff058224 */ /* 0x000fe200018e0611 */
[----:B---3--:R-:W-:-:S04]  /*0260*/  @!P0 ISETP.NE.AND P1, PT, R12, R11, PT ;  /* 0x0000000b0c00820c */ /* 0x008fc80003f25270 */
[----:B------:R-:W-:-:S04]  /*0270*/  @!P0 SEL R3, RZ, 0x1, P1 ;  /* 0x00000001ff038807 */ /* 0x000fc80000800000 */
[----:B------:R-:W-:-:S03]  /*0280*/  @!P0 PRMT R4, R3, 0x7610, R4 ;  /* 0x0000761003048816 */ /* 0x000fc60000000004 */
[----:B-12---:R-:W-:Y:S05]  /*0290*/  @P2 BRA `(.L_x_67) ;  /* 0x0000001000982947 */ /* 0x006fea0003800000 */
[----:B------:R-:W0:Y:S02]  /*02a0*/  LDC.64 R16, c[0x0][0x390] ;  /* 0x0000e400ff107b82 */ /* 0x000e240000000a00 */
[----:B0-----:R0:W5:Y:S01]  /*02b0*/  LDG.E.U8 R10, desc[UR10][R16.64] ;  /* 0x0000000a100a7981 */ /* 0x001162000c1e1100 */
[----:B------:R-:W-:Y:S01]  /*02c0*/  LOP3.LUT R3, RZ, R14, RZ, 0x33, !PT ;  /* 0x0000000eff037212 */ /* 0x000fe200078e33ff */
[----:B------:R-:W-:Y:S04]  /*02d0*/  BSSY.RECONVERGENT B2, `(.L_x_68) ;  /* 0x0000094000027945 */ /* 0x000fe80003800200 */
[----:B------:R-:W-:-:S04]  /*02e0*/  IMAD.IADD R12, R3, 0x1, R2 ;  /* 0x00000001030c7824 */ /* 0x000fc800078e0202 */
[----:B------:R-:W-:-:S05]  /*02f0*/  IMAD.IADD R11, R12, 0x1, -R7 ;  /* 0x000000010c0b7824 */ /* 0x000fca00078e0a07 */
[C---:B------:R-:W-:Y:S02]  /*0300*/  ISETP.GE.U32.AND P0, PT, R11.reuse, 0x700, PT ;  /* 0x000007000b00780c */ /* 0x040fe40003f06070 */
[----:B------:R-:W-:-:S04]  /*0310*/  LEA.HI R11, R11, 0x1, RZ, 0x18 ;  /* 0x000000010b0b7811 */ /* 0x000fc800078fc0ff */
[----:B------:R-:W-:-:S07]  /*0320*/  LOP3.LUT R13, R11, 0x7, RZ, 0xc0, !PT ;  /* 0x000000070b0d7812 */ /* 0x000fce00078ec0ff */
[----:B0-----:R-:W-:Y:S05]  /*0330*/  @!P0 BRA `(.L_x_69) ;  /* 0x0000000800348947 */ /* 0x001fea0003800000 */
[----:B------:R-:W-:Y:S01]  /*0340*/  LOP3.LUT R15, R11, 0x1fffff8, RZ, 0xc0, !PT ;  /* 0x01fffff80b0f7812 */ /* 0x000fe200078ec0ff */
[----:B------:R-:W-:Y:S01]  /*0350*/  BSSY.RECONVERGENT B3, `(.L_x_70) ;  /* 0x000008a000037945 */ /* 0x000fe20003800200 */
[----:B------:R-:W-:-:S03]  /*0360*/  VIADD R14, R14, 0x400 ;  /* 0x000004000e0e7836 */ /* 0x000fc60000000000 */
[----:B------:R-:W-:-:S07]  /*0370*/  IMAD.MOV R15, RZ, RZ, -R15 ;  /* 0x000000ffff0f7224 */ /* 0x000fce00078e0a0f */
.L_x_71:
[----:B------:R-:W-:-:S05]  /*0380*/  VIADD R2, R14, 0xfffffc00 ;  /* 0xfffffc000e027836 */ /* 0x000fca0000000000 */
[----:B------:R-:W-:-:S04]  /*0390*/  IADD3 R18, P0, PT, R7, R2, RZ ;  /* 0x0000000207127210 */ /* 0x000fc80007f1e0ff */
[----:B------:R-:W-:Y:S02]  /*03a0*/  LEA.HI.X.SX32 R20, R2, RZ, 0x1, P0 ;  /* 0x000000ff02147211 */ /* 0x000fe400000f0eff */
[----:B------:R-:W-:-:S04]  /*03b0*/  IADD3 R2, P0, PT, R18, UR4, RZ ;  /* 0x0000000412027c10 */ /* 0x000fc8000ff1e0ff */
[----:B------:R-:W-:-:S05]  /*03c0*/  IADD3.X R3, PT, PT, R20, UR5, RZ, P0, !PT ;  /* 0x0000000514037c10 */ /* 0x000fca00087fe4ff */
[----:B------:R-:W2:Y:S04]  /*03d0*/  LDG.E.U8 R16, desc[UR10][R2.64] ;  /* 0x0000000a02107981 */ /* 0x000ea8000c1e1100 */
[----:B------:R-:W3:Y:S04]  /*03e0*/  LDG.E.U8 R29, desc[UR10][R2.64+0x100] ;  /* 0x0001000a021d7981 */ /* 0x000ee8000c1e1100 */
[----:B------:R-:W4:Y:S04]  /*03f0*/  LDG.E.U8 R25, desc[UR10][R2.64+0x200] ;  /* 0x0002000a02197981 */ /* 0x000f28000c1e1100 */
[----:B------:R-:W4:Y:S04]  /*0400*/  LDG.E.U8 R23, desc[UR10][R2.64+0x300] ;  /* 0x0003000a02177981 */ /* 0x000f28000c1e1100 */
[----:B------:R-:W4:Y:S04]  /*0410*/  LDG.E.U8 R21, desc[UR10][R2.64+0x400] ;  /* 0x0004000a02157981 */ /* 0x000f28000c1e1100 */
[----:B------:R-:W4:Y:S04]  /*0420*/  LDG.E.U8 R19, desc[UR10][R2.64+0x500] ;  /* 0x0005000a02137981 */ /* 0x000f28000c1e1100 */
[----:B------:R-:W4:Y:S04]  /*0430*/  LDG.E.U8 R17, desc[UR10][R2.64+0x600] ;  /* 0x0006000a02117981 */ /* 0x000f28000c1e1100 */
[----:B------:R0:W4:Y:S01]  /*0440*/  LDG.E.U8 R27, desc[UR10][R2.64+0x700] ;  /* 0x0007000a021b7981 */ /* 0x000122000c1e1100 */
[----:B------:R-:W-:Y:S01]  /*0450*/  LOP3.LUT P2, RZ, R4, 0xff, RZ, 0xc0, !PT ;  /* 0x000000ff04ff7812 */ /* 0x000fe2000784c0ff */
[----:B------:R-:W-:Y:S01]  /*0460*/  VIADD R15, R15, 0x8 ;  /* 0x000000080f0f7836 */ /* 0x000fe20000000000 */
[----:B------:R-:W-:-:S04]  /*0470*/  IADD3 R18, P1, PT, R18, UR6, RZ ;  /* 0x0000000612127c10 */ /* 0x000fc8000ff3e0ff */
[----:B------:R-:W-:Y:S02]  /*0480*/  IADD3.X R20, PT, PT, R20, UR7, RZ, P1, !PT ;  /* 0x0000000714147c10 */ /* 0x000fe40008ffe4ff */
[CC--:B--2--5:R-:W-:Y:S02]  /*0490*/  ISETP.NE.AND P0, PT, R16.reuse, R10.reuse, PT ;  /* 0x0000000a1000720c */ /* 0x0e4fe40003f05270 */
[----:B------:R-:W-:Y:S01]  /*04a0*/  ISETP.EQ.AND P3, PT, R16, R10, P2 ;  /* 0x0000000a1000720c */ /* 0x000fe20001762270 */
[----:B------:R-:W-:Y:S02]  /*04b0*/  VIADD R16, R14, 0xfffffd00 ;  /* 0xfffffd000e107836 */ /* 0x000fe40000000000 */
[----:B------:R-:W-:Y:S02]  /*04c0*/  @!P2 SEL R4, RZ, 0x1, P0 ;  /* 0x00000001ff04a807 */ /* 0x000fe40000000000 */
[----:B------:R-:W-:Y:S02]  /*04d0*/  ISETP.LT.U32.AND P0, PT, R18, R6, PT ;  /* 0x000000061200720c */ /* 0x000fe40003f01070 */
[----:B------:R-:W-:-:S02]  /*04e0*/  SEL R4, R4, 0x1, !P3 ;  /* 0x0000000104047807 */ /* 0x000fc40005800000 */
[-C--:B------:R-:W-:Y:S02]  /*04f0*/  ISETP.LT.AND.EX P0, PT, R20, R5.reuse, PT, P0 ;  /* 0x000000051400720c */ /* 0x080fe40003f01300 */
[----:B------:R-:W-:Y:S02]  /*0500*/  LOP3.LUT P1, RZ, R4, 0xff, RZ, 0xc0, !PT ;  /* 0x000000ff04ff7812 */ /* 0x000fe4000782c0ff */
[----:B0-----:R-:W-:Y:S02]  /*0510*/  SEL R2, R18, R6, P0 ;  /* 0x0000000612027207 */ /* 0x001fe40000000000 */
[----:B------:R-:W-:Y:S02]  /*0520*/  SEL R3, R20, R5, P0 ;  /* 0x0000000514037207 */ /* 0x000fe40000000000 */
[----:B---3--:R-:W-:Y:S02]  /*0530*/  ISETP.NE.AND P0, PT, R29, R10, PT ;  /* 0x0000000a1d00720c */ /* 0x008fe40003f05270 */
[----:B------:R-:W-:-:S02]  /*0540*/  @!P3 SEL R2, R18, R6, !P2 ;  /* 0x000000061202b207 */ /* 0x000fc40005000000 */
[----:B------:R-:W-:Y:S02]  /*0550*/  @!P3 SEL R3, R20, R5, !P2 ;  /* 0x000000051403b207 */ /* 0x000fe40005000000 */
[----:B------:R-:W-:Y:S02]  /*0560*/  ISETP.EQ.AND P3, PT, R29, R10, P1 ;  /* 0x0000000a1d00720c */ /* 0x000fe40000f62270 */
[----:B------:R-:W-:Y:S02]  /*0570*/  @!P1 SEL R4, RZ, 0x1, P0 ;  /* 0x00000001ff049807 */ /* 0x000fe40000000000 */
[----:B------:R-:W-:Y:S02]  /*0580*/  SHF.R.S32.HI R6, RZ, 0x1f, R16 ;  /* 0x0000001fff067819 */ /* 0x000fe40000011410 */
[----:B------:R-:W-:Y:S02]  /*0590*/  IADD3 R16, P4, P5, R16, UR6, R7 ;  /* 0x0000000610107c10 */ /* 0x000fe4000fd9e007 */
[----:B------:R-:W-:-:S02]  /*05a0*/  SEL R5, R4, 0x1, !P3 ;  /* 0x0000000104057807 */ /* 0x000fc40005800000 */
[----:B------:R-:W-:Y:S01]  /*05b0*/  IADD3.X R18, PT, PT, R6, UR7, RZ, P4, P5 ;  /* 0x0000000706127c10 */ /* 0x000fe2000a7ea4ff */
[----:B------:R-:W-:Y:S01]  /*05c0*/  VIADD R6, R14, 0xfffffe00 ;  /* 0xfffffe000e067836 */ /* 0x000fe20000000000 */
[-C--:B------:R-:W-:Y:S02]  /*05d0*/  ISETP.LT.U32.AND P0, PT, R16, R2.reuse, PT ;  /* 0x000000021000720c */ /* 0x080fe40003f01070 */
[----:B------:R-:W-:Y:S02]  /*05e0*/  LOP3.LUT P2, RZ, R5, 0xff, RZ, 0xc0, !PT ;  /* 0x000000ff05ff7812 */ /* 0x000fe4000784c0ff */
[----:B------:R-:W-:Y:S02]  /*05f0*/  ISETP.LT.AND.EX P0, PT, R18, R3, PT, P0 ;  /* 0x000000031200720c */ /* 0x000fe40003f01300 */
[----:B------:R-:W-:Y:S02]  /*0600*/  IADD3 R29, P4, P5, R6, UR6, R7 ;  /* 0x00000006061d7c10 */ /* 0x000fe4000fd9e007 */
[----:B------:R-:W-:-:S02]  /*0610*/  SEL R4, R16, R2, P0 ;  /* 0x0000000210047207 */ /* 0x000fc40000000000 */
[----:B------:R-:W-:Y:S02]  /*0620*/  @!P3 SEL R4, R16, R2, !P1 ;  /* 0x000000021004b207 */ /* 0x000fe40004800000 */
[CC--:B------:R-:W-:Y:S02]  /*0630*/  SEL R2, R18.reuse, R3.reuse, P0 ;  /* 0x0000000312027207 */ /* 0x0c0fe40000000000 */
[CC--:B----4-:R-:W-:Y:S02]  /*0640*/  ISETP.NE.AND P0, PT, R25.reuse, R10.reuse, PT ;  /* 0x0000000a1900720c */ /* 0x0d0fe40003f05270 */
[----:B------:R-:W-:Y:S02]  /*0650*/  @!P3 SEL R2, R18, R3, !P1 ;  /* 0x000000031202b207 */ /* 0x000fe40004800000 */
[----:B------:R-:W-:Y:S02]  /*0660*/  ISETP.EQ.AND P3, PT, R25, R10, P2 ;  /* 0x0000000a1900720c */ /* 0x000fe40001762270 */
[----:B------:R-:W-:-:S02]  /*0670*/  @!P2 SEL R5, RZ, 0x1, P0 ;  /* 0x00000001ff05a807 */ /* 0x000fc40000000000 */
[----:B------:R-:W-:Y:S01]  /*0680*/  SHF.R.S32.HI R16, RZ, 0x1f, R6 ;  /* 0x0000001fff107819 */ /* 0x000fe20000011406 */
[----:B------:R-:W-:Y:S01]  /*0690*/  VIADD R6, R14, 0xffffff00 ;  /* 0xffffff000e067836 */ /* 0x000fe20000000000 */
[----:B------:R-:W-:Y:S02]  /*06a0*/  SEL R5, R5, 0x1, !P3 ;  /* 0x0000000105057807 */ /* 0x000fe40005800000 */
[----:B------:R-:W-:Y:S02]  /*06b0*/  IADD3.X R16, PT, PT, R16, UR7, RZ, P4, P5 ;  /* 0x0000000710107c10 */ /* 0x000fe4000a7ea4ff */
[----:B------:R-:W-:Y:S02]  /*06c0*/  ISETP.LT.U32.AND P0, PT, R29, R4, PT ;  /* 0x000000041d00720c */ /* 0x000fe40003f01070 */
[----:B------:R-:W-:Y:S02]  /*06d0*/  LOP3.LUT P1, RZ, R5, 0xff, RZ, 0xc0, !PT ;  /* 0x000000ff05ff7812 */ /* 0x000fe4000782c0ff */
[----:B------:R-:W-:-:S02]  /*06e0*/  ISETP.LT.AND.EX P0, PT, R16, R2, PT, P0 ;  /* 0x000000021000720c */ /* 0x000fc40003f01300 */
[----:B------:R-:W-:Y:S02]  /*06f0*/  SHF.R.S32.HI R3, RZ, 0x1f, R6 ;  /* 0x0000001fff037819 */ /* 0x000fe40000011406 */
[CC--:B------:R-:W-:Y:S02]  /*0700*/  SEL R25, R29.reuse, R4.reuse, P0 ;  /* 0x000000041d197207 */ /* 0x0c0fe40000000000 */
[----:B------:R-:W-:Y:S02]  /*0710*/  @!P3 SEL R25, R29, R4, !P2 ;  /* 0x000000041d19b207 */ /* 0x000fe40005000000 */
[C---:B------:R-:W-:Y:S02]  /*0720*/  SEL R29, R16.reuse, R2, P0 ;  /* 0x00000002101d7207 */ /* 0x040fe40000000000 */
[----:B------:R-:W-:Y:S02]  /*0730*/  ISETP.NE.AND P0, PT, R23, R10, PT ;  /* 0x0000000a1700720c */ /* 0x000fe40003f05270 */
[----:B------:R-:W-:-:S02]  /*0740*/  @!P3 SEL R29, R16, R2, !P2 ;  /* 0x00000002101db207 */ /* 0x000fc40005000000 */
[----:B------:R-:W-:Y:S02]  /*0750*/  ISETP.EQ.AND P3, PT, R23, R10, P1 ;  /* 0x0000000a1700720c */ /* 0x000fe40000f62270 */
[----:B------:R-:W-:Y:S02]  /*0760*/  @!P1 SEL R5, RZ, 0x1, P0 ;  /* 0x00000001ff059807 */ /* 0x000fe40000000000 */
[----:B------:R-:W-:Y:S02]  /*0770*/  IADD3 R6, P4, P5, R6, UR6, R7 ;  /* 0x0000000606067c10 */ /* 0x000fe4000fd9e007 */
[----:B------:R-:W-:Y:S02]  /*0780*/  SEL R5, R5, 0x1, !P3 ;  /* 0x0000000105057807 */ /* 0x000fe40005800000 */
[----:B------:R-:W-:Y:S02]  /*0790*/  IADD3.X R16, PT, PT, R3, UR7, RZ, P4, P5 ;  /* 0x0000000703107c10 */ /* 0x000fe4000a7ea4ff */
[----:B------:R-:W-:-:S02]  /*07a0*/  ISETP.LT.U32.AND P0, PT, R6, R25, PT ;  /* 0x000000190600720c */ /* 0x000fc40003f01070 */
[----:B------:R-:W-:Y:S02]  /*07b0*/  LOP3.LUT P2, RZ, R5, 0xff, RZ, 0xc0, !PT ;  /* 0x000000ff05ff7812 */ /* 0x000fe4000784c0ff */
[----:B------:R-:W-:Y:S02]  /*07c0*/  ISETP.LT.AND.EX P0, PT, R16, R29, PT, P0 ;  /* 0x0000001d1000720c */ /* 0x000fe40003f01300 */
[----:B------:R-:W-:Y:S02]  /*07d0*/  SHF.R.S32.HI R2, RZ, 0x1f, R14 ;  /* 0x0000001fff027819 */ /* 0x000fe4000001140e */
[----:B------:R-:W-:Y:S02]  /*07e0*/  SEL R4, R6, R25, P0 ;  /* 0x0000001906047207 */ /* 0x000fe40000000000 */
[----:B------:R-:W-:Y:S02]  /*07f0*/  SEL R23, R16, R29, P0 ;  /* 0x0000001d10177207 */ /* 0x000fe40000000000 */
[----:B------:R-:W-:-:S02]  /*0800*/  ISETP.NE.AND P0, PT, R21, R10, PT ;  /* 0x0000000a1500720c */ /* 0x000fc40003f05270 */
[----:B------:R-:W-:Y:S02]  /*0810*/  @!P3 SEL R4, R6, R25, !P1 ;  /* 0x000000190604b207 */ /* 0x000fe40004800000 */
[----:B------:R-:W-:Y:S02]  /*0820*/  @!P3 SEL R23, R16, R29, !P1 ;  /* 0x0000001d1017b207 */ /* 0x000fe40004800000 */
[----:B------:R-:W-:Y:S02]  /*0830*/  ISETP.EQ.AND P3, PT, R21, R10, P2 ;  /* 0x0000000a1500720c */ /* 0x000fe40001762270 */
[----:B------:R-:W-:Y:S02]  /*0840*/  @!P2 SEL R5, RZ, 0x1, P0 ;  /* 0x00000001ff05a807 */ /* 0x000fe40000000000 */
[----:B------:R-:W-:Y:S02]  /*0850*/  IADD3 R3, P4, P5, R14, UR6, R7 ;  /* 0x000000060e037c10 */ /* 0x000fe4000fd9e007 */
[----:B------:R-:W-:-:S02]  /*0860*/  SEL R5, R5, 0x1, !P3 ;  /* 0x0000000105057807 */ /* 0x000fc40005800000 */
[----:B------:R-:W-:Y:S01]  /*0870*/  IADD3.X R6, PT, PT, R2, UR7, RZ, P4, P5 ;  /* 0x0000000702067c10 */ /* 0x000fe2000a7ea4ff */
[----:B------:R-:W-:Y:S01]  /*0880*/  VIADD R2, R14, 0x100 ;  /* 0x000001000e027836 */ /* 0x000fe20000000000 */
[----:B------:R-:W-:Y:S02]  /*0890*/  ISETP.LT.U32.AND P0, PT, R3, R4, PT ;  /* 0x000000040300720c */ /* 0x000fe40003f01070 */
[----:B------:R-:W-:Y:S02]  /*08a0*/  LOP3.LUT P1, RZ, R5, 0xff, RZ, 0xc0, !PT ;  /* 0x000000ff05ff7812 */ /* 0x000fe4000782c0ff */
[----:B------:R-:W-:-:S04]  /*08b0*/  ISETP.LT.AND.EX P0, PT, R6, R23, PT, P0 ;  /* 0x000000170600720c */ /* 0x000fc80003f01300 */
[----:B------:R-:W-:Y:S02]  /*08c0*/  SEL R25, R3, R4, P0 ;  /* 0x0000000403197207 */ /* 0x000fe40000000000 */
[CC--:B------:R-:W-:Y:S02]  /*08d0*/  SEL R29, R6.reuse, R23.reuse, P0 ;  /* 0x00000017061d7207 */ /* 0x0c0fe40000000000 */
[----:B------:R-:W-:Y:S02]  /*08e0*/  ISETP.NE.AND P0, PT, R19, R10, PT ;  /* 0x0000000a1300720c */ /* 0x000fe40003f05270 */
[----:B------:R-:W-:Y:S02]  /*08f0*/  @!P3 SEL R25, R3, R4, !P2 ;  /* 0x000000040319b207 */ /* 0x000fe40005000000 */
[----:B------:R-:W-:Y:S02]  /*0900*/  @!P3 SEL R29, R6, R23, !P2 ;  /* 0x00000017061db207 */ /* 0x000fe40005000000 */
[----:B------:R-:W-:-:S02]  /*0910*/  ISETP.EQ.AND P3, PT, R19, R10, P1 ;  /* 0x0000000a1300720c */ /* 0x000fc40000f62270 */
[----:B------:R-:W-:Y:S02]  /*0920*/  @!P1 SEL R5, RZ, 0x1, P0 ;  /* 0x00000001ff059807 */ /* 0x000fe40000000000 */
[----:B------:R-:W-:Y:S02]  /*0930*/  SHF.R.S32.HI R3, RZ, 0x1f, R2 ;  /* 0x0000001fff037819 */ /* 0x000fe40000011402 */
[----:B------:R-:W-:Y:S01]  /*0940*/  IADD3 R4, P4, P5, R2, UR6, R7 ;  /* 0x0000000602047c10 */ /* 0x000fe2000fd9e007 */
[----:B------:R-:W-:Y:S01]  /*0950*/  VIADD R2, R14, 0x200 ;  /* 0x000002000e027836 */ /* 0x000fe20000000000 */
        /* <DEDUP_REMOVED lines=8> */
[----:B------:R-:W-:-:S02]  /*09e0*/  @!P3 SEL R21, R4, R25, !P1 ;  /* 0x000000190415b207 */ /* 0x000fc40004800000 */
[----:B------:R-:W-:Y:S02]  /*09f0*/  @!P3 SEL R23, R16, R29, !P1 ;  /* 0x0000001d1017b207 */ /* 0x000fe40004800000 */
[CC--:B------:R-:W-:Y:S02]  /*0a00*/  ISETP.NE.AND P1, PT, R17.reuse, R10.reuse, PT ;  /* 0x0000000a1100720c */ /* 0x0c0fe40003f25270 */
[----:B------:R-:W-:Y:S01]  /*0a10*/  IADD3 R6, P0, P4, R2, UR6, R7 ;  /* 0x0000000602067c10 */ /* 0x000fe2000fc1e007 */
[C---:B------:R-:W-:Y:S01]  /*0a20*/  VIADD R2, R14.reuse, 0x300 ;  /* 0x000003000e027836 */ /* 0x040fe20000000000 */
[----:B------:R-:W-:Y:S01]  /*0a30*/  ISETP.EQ.AND P3, PT, R17, R10, P2 ;  /* 0x0000000a1100720c */ /* 0x000fe20001762270 */
[----:B------:R-:W-:Y:S01]  /*0a40*/  VIADD R14, R14, 0x800 ;  /* 0x000008000e0e7836 */ /* 0x000fe20000000000 */
[----:B------:R-:W-:Y:S02]  /*0a50*/  @!P2 SEL R5, RZ, 0x1, P1 ;  /* 0x00000001ff05a807 */ /* 0x000fe40000800000 */
[----:B------:R-:W-:-:S02]  /*0a60*/  IADD3.X R16, PT, PT, R3, UR7, RZ, P0, P4 ;  /* 0x0000000703107c10 */ /* 0x000fc400087e84ff */
[----:B------:R-:W-:Y:S02]  /*0a70*/  SEL R3, R5, 0x1, !P3 ;  /* 0x0000000105037807 */ /* 0x000fe40005800000 */
[----:B------:R-:W-:Y:S02]  /*0a80*/  ISETP.LT.U32.AND P0, PT, R6, R21, PT ;  /* 0x000000150600720c */ /* 0x000fe40003f01070 */
[----:B------:R-:W-:Y:S02]  /*0a90*/  SHF.R.S32.HI R4, RZ, 0x1f, R2 ;  /* 0x0000001fff047819 */ /* 0x000fe40000011402 */
[----:B------:R-:W-:Y:S02]  /*0aa0*/  LOP3.LUT P1, RZ, R3, 0xff, RZ, 0xc0, !PT ;  /* 0x000000ff03ff7812 */ /* 0x000fe4000782c0ff */
[----:B------:R-:W-:Y:S02]  /*0ab0*/  ISETP.LT.AND.EX P0, PT, R16, R23, PT, P0 ;  /* 0x000000171000720c */ /* 0x000fe40003f01300 */
[----:B------:R-:W-:-:S02]  /*0ac0*/  IADD3 R2, P4, P5, R2, UR6, R7 ;  /* 0x0000000602027c10 */ /* 0x000fc4000fd9e007 */
[----:B------:R-:W-:Y:S02]  /*0ad0*/  SEL R17, R6, R21, P0 ;  /* 0x0000001506117207 */ /* 0x000fe40000000000 */
[----:B------:R-:W-:Y:S02]  /*0ae0*/  SEL R19, R16, R23, P0 ;  /* 0x0000001710137207 */ /* 0x000fe40000000000 */
[----:B------:R-:W-:Y:S02]  /*0af0*/  IADD3.X R4, PT, PT, R4, UR7, RZ, P4, P5 ;  /* 0x0000000704047c10 */ /* 0x000fe4000a7ea4ff */
[----:B------:R-:W-:Y:S02]  /*0b00*/  @!P3 SEL R17, R6, R21, !P2 ;  /* 0x000000150611b207 */ /* 0x000fe40005000000 */
[----:B------:R-:W-:Y:S02]  /*0b10*/  @!P3 SEL R19, R16, R23, !P2 ;  /* 0x000000171013b207 */ /* 0x000fe40005000000 */
[----:B------:R-:W-:-:S02]  /*0b20*/  ISETP.NE.AND P4, PT, R15, RZ, PT ;  /* 0x000000ff0f00720c */ /* 0x000fc40003f85270 */
[CC--:B------:R-:W-:Y:S02]  /*0b30*/  ISETP.EQ.AND P2, PT, R27.reuse, R10.reuse, P1 ;  /* 0x0000000a1b00720c */ /* 0x0c0fe40000f42270 */
[----:B------:R-:W-:Y:S02]  /*0b40*/  ISETP.NE.AND P3, PT, R27, R10, PT ;  /* 0x0000000a1b00720c */ /* 0x000fe40003f65270 */
[----:B------:R-:W-:Y:S02]  /*0b50*/  ISETP.LT.U32.AND P0, PT, R2, R17, PT ;  /* 0x000000110200720c */ /* 0x000fe40003f01070 */
[----:B------:R-:W-:Y:S02]  /*0b60*/  @!P1 SEL R3, RZ, 0x1, P3 ;  /* 0x00000001ff039807 */ /* 0x000fe40001800000 */
[----:B------:R-:W-:Y:S02]  /*0b70*/  ISETP.LT.AND.EX P0, PT, R4, R19, PT, P0 ;  /* 0x000000130400720c */ /* 0x000fe40003f01300 */
[----:B------:R-:W-:-:S02]  /*0b80*/  SEL R3, R3, 0x1, !P2 ;  /* 0x0000000103037807 */ /* 0x000fc40005000000 */
[----:B------:R-:W-:Y:S02]  /*0b90*/  SEL R5, R4, R19, P0 ;  /* 0x0000001304057207 */ /* 0x000fe40000000000 */
[----:B------:R-:W-:Y:S02]  /*0ba0*/  SEL R6, R2, R17, P0 ;  /* 0x0000001102067207 */ /* 0x000fe40000000000 */
[----:B------:R-:W-:Y:S02]  /*0bb0*/  @!P2 SEL R5, R4, R19, !P1 ;  /* 0x000000130405a207 */ /* 0x000fe40004800000 */
[----:B------:R-:W-:Y:S02]  /*0bc0*/  @!P2 SEL R6, R2, R17, !P1 ;  /* 0x000000110206a207 */ /* 0x000fe40004800000 */
[----:B------:R-:W-:Y:S01]  /*0bd0*/  PRMT R4, R3, 0x7610, R4 ;  /* 0x0000761003047816 */ /* 0x000fe20000000004 */
[----:B------:R-:W-:Y:S06]  /*0be0*/  @P4 BRA `(.L_x_71) ;  /* 0xfffffff400e44947 */ /* 0x000fec000383ffff */
[----:B------:R-:W-:Y:S05]  /*0bf0*/  BSYNC.RECONVERGENT B3 ;  /* 0x0000000000037941 */ /* 0x000fea0003800200 */
.L_x_70:
[----:B------:R-:W-:-:S07]  /*0c00*/  VIADD R14, R14, 0xfffffc00 ;  /* 0xfffffc000e0e7836 */ /* 0x000fce0000000000 */
.L_x_69:
[----:B------:R-:W-:Y:S05]  /*0c10*/  BSYNC.RECONVERGENT B2 ;  /* 0x0000000000027941 */ /* 0x000fea0003800200 */
.L_x_68:
[----:B------:R-:W-:-:S13]  /*0c20*/  ISETP.NE.AND P0, PT, R13, RZ, PT ;  /* 0x000000ff0d00720c */ /* 0x000fda0003f05270 */
[----:B------:R-:W-:Y:S05]  /*0c30*/  @!P0 BRA `(.L_x_67) ;  /* 0x0000000800308947 */ /* 0x000fea0003800000 */
[----:B------:R-:W-:Y:S01]  /*0c40*/  ISETP.GE.U32.AND P0, PT, R13, 0x4, PT ;  /* 0x000000040d00780c */ /* 0x000fe20003f06070 */
[----:B------:R-:W-:Y:S01]  /*0c50*/  BSSY.RECONVERGENT B2, `(.L_x_72) ;  /* 0x0000048000027945 */ /* 0x000fe20003800200 */
[----:B------:R-:W-:-:S11]  /*0c60*/  LOP3.LUT P1, R11, R11, 0x3, RZ, 0xc0, !PT ;  /* 0x000000030b0b7812 */ /* 0x000fd6000782c0ff */
[----:B------:R-:W-:Y:S05]  /*0c70*/  @!P0 BRA `(.L_x_73) ;  /* 0x0000000400148947 */ /* 0x000fea0003800000 */
[----:B------:R-:W0:Y:S01]  /*0c80*/  LDCU.64 UR8, c[0x0][0x380] ;  /* 0x00007000ff0877ac */ /* 0x000e220008000a00 */
[----:B------:R-:W-:-:S04]  /*0c90*/  IADD3 R25, P0, PT, R7, R14, RZ ;  /* 0x0000000e07197210 */ /* 0x000fc80007f1e0ff */
[----:B------:R-:W-:Y:S02]  /*0ca0*/  LEA.HI.X.SX32 R16, R14, RZ, 0x1, P0 ;  /* 0x000000ff0e107211 */ /* 0x000fe400000f0eff */
[----:B0-----:R-:W-:-:S04]  /*0cb0*/  IADD3 R2, P0, PT, R25, UR8, RZ ;  /* 0x0000000819027c10 */ /* 0x001fc8000ff1e0ff */
[----:B------:R-:W-:Y:S01]  /*0cc0*/  IADD3.X R3, PT, PT, R16, UR9, RZ, P0, !PT ;  /* 0x0000000910037c10 */ /* 0x000fe200087fe4ff */
[----:B------:R-:W0:Y:S04]  /*0cd0*/  LDCU.64 UR8, c[0x0][0x398] ;  /* 0x00007300ff0877ac */ /* 0x000e280008000a00 */
[----:B------:R-:W2:Y:S04]  /*0ce0*/  LDG.E.U8 R17, desc[UR10][R2.64] ;  /* 0x0000000a02117981 */ /* 0x000ea8000c1e1100 */
[----:B------:R-:W3:Y:S04]  /*0cf0*/  LDG.E.U8 R19, desc[UR10][R2.64+0x100] ;  /* 0x0001000a02137981 */ /* 0x000ee8000c1e1100 */
[----:B------:R-:W4:Y:S04]  /*0d00*/  LDG.E.U8 R15, desc[UR10][R2.64+0x200] ;  /* 0x0002000a020f7981 */ /* 0x000f28000c1e1100 */
[----:B------:R1:W4:Y:S01]  /*0d10*/  LDG.E.U8 R13, desc[UR10][R2.64+0x300] ;  /* 0x0003000a020d7981 */ /* 0x000322000c1e1100 */
[----:B------:R-:W-:-:S02]  /*0d20*/  LOP3.LUT P3, RZ, R4, 0xff, RZ, 0xc0, !PT ;  /* 0x000000ff04ff7812 */ /* 0x000fc4000786c0ff */
[----:B0-----:R-:W-:-:S04]  /*0d30*/  IADD3 R25, P2, PT, R25, UR8, RZ ;  /* 0x0000000819197c10 */ /* 0x001fc8000ff5e0ff */
[----:B------:R-:W-:Y:S01]  /*0d40*/  IADD3.X R16, PT, PT, R16, UR9, RZ, P2, !PT ;  /* 0x0000000910107c10 */ /* 0x000fe200097fe4ff */
[----:B-1----:R-:W-:-:S05]  /*0d50*/  VIADD R2, R14, 0x100 ;  /* 0x000001000e027836 */ /* 0x002fca0000000000 */
[----:B------:R-:W-:Y:S02]  /*0d60*/  SHF.R.S32.HI R3, RZ, 0x1f, R2 ;  /* 0x0000001fff037819 */ /* 0x000fe40000011402 */
[CC--:B--2--5:R-:W-:Y:S02]  /*0d70*/  ISETP.NE.AND P0, PT, R17.reuse, R10.reuse, PT ;  /* 0x0000000a1100720c */ /* 0x0e4fe40003f05270 */
[----:B------:R-:W-:Y:S02]  /*0d80*/  ISETP.EQ.AND P4, PT, R17, R10, P3 ;  /* 0x0000000a1100720c */ /* 0x000fe40001f82270 */
[----:B------:R-:W-:Y:S02]  /*0d90*/  @!P3 SEL R4, RZ, 0x1, P0 ;  /* 0x00000001ff04b807 */ /* 0x000fe40000000000 */
[----:B------:R-:W-:Y:S02]  /*0da0*/  ISETP.LT.U32.AND P0, PT, R25, R6, PT ;  /* 0x000000061900720c */ /* 0x000fe40003f01070 */
[----:B------:R-:W-:-:S02]  /*0db0*/  SEL R4, R4, 0x1, !P4 ;  /* 0x0000000104047807 */ /* 0x000fc40006000000 */
[-C--:B------:R-:W-:Y:S02]  /*0dc0*/  ISETP.LT.AND.EX P0, PT, R16, R5.reuse, PT, P0 ;  /* 0x000000051000720c */ /* 0x080fe40003f01300 */
[----:B------:R-:W-:Y:S02]  /*0dd0*/  LOP3.LUT P2, RZ, R4, 0xff, RZ, 0xc0, !PT ;  /* 0x000000ff04ff7812 */ /* 0x000fe4000784c0ff */
[CC--:B------:R-:W-:Y:S02]  /*0de0*/  SEL R21, R25.reuse, R6.reuse, P0 ;  /* 0x0000000619157207 */ /* 0x0c0fe40000000000 */
[CC--:B------:R-:W-:Y:S02]  /*0df0*/  SEL R23, R16.reuse, R5.reuse, P0 ;  /* 0x0000000510177207 */ /* 0x0c0fe40000000000 */
[----:B------:R-:W-:Y:S02]  /*0e00*/  @!P4 SEL R21, R25, R6, !P3 ;  /* 0x000000061915c207 */ /* 0x000fe40005800000 */
[----:B------:R-:W-:-:S02]  /*0e10*/  @!P4 SEL R23, R16, R5, !P3 ;  /* 0x000000051017c207 */ /* 0x000fc40005800000 */
[CC--:B---3--:R-:W-:Y:S02]  /*0e20*/  ISETP.NE.AND P3, PT, R19.reuse, R10.reuse, PT ;  /* 0x0000000a1300720c */ /* 0x0c8fe40003f65270 */
[----:B------:R-:W-:Y:S02]  /*0e30*/  ISETP.EQ.AND P4, PT, R19, R10, P2 ;  /* 0x0000000a1300720c */ /* 0x000fe40001782270 */
[----:B------:R-:W-:Y:S02]  /*0e40*/  @!P2 SEL R4, RZ, 0x1, P3 ;  /* 0x00000001ff04a807 */ /* 0x000fe40001800000 */
[----:B------:R-:W-:Y:S01]  /*0e50*/  IADD3 R6, P5, P0, R2, UR8, R7 ;  /* 0x0000000802067c10 */ /* 0x000fe2000f8be007 */
[----:B------:R-:W-:Y:S01]  /*0e60*/  VIADD R2, R14, 0x200 ;  /* 0x000002000e027836 */ /* 0x000fe20000000000 */
[----:B------:R-:W-:Y:S02]  /*0e70*/  SEL R4, R4, 0x1, !P4 ;  /* 0x0000000104047807 */ /* 0x000fe40006000000 */
[----:B------:R-:W-:-:S02]  /*0e80*/  IADD3.X R16, PT, PT, R3, UR9, RZ, P5, P0 ;  /* 0x0000000903107c10 */ /* 0x000fc4000afe04ff */
[----:B------:R-:W-:Y:S02]  /*0e90*/  ISETP.LT.U32.AND P0, PT, R6, R21, PT ;  /* 0x000000150600720c */ /* 0x000fe40003f01070 */
[----:B------:R-:W-:Y:S02]  /*0ea0*/  LOP3.LUT P3, RZ, R4, 0xff, RZ, 0xc0, !PT ;  /* 0x000000ff04ff7812 */ /* 0x000fe4000786c0ff */
[----:B------:R-:W-:Y:S02]  /*0eb0*/  ISETP.LT.AND.EX P0, PT, R16, R23, PT, P0 ;  /* 0x000000171000720c */ /* 0x000fe40003f01300 */
[----:B------:R-:W-:Y:S02]  /*0ec0*/  SHF.R.S32.HI R3, RZ, 0x1f, R2 ;  /* 0x0000001fff037819 */ /* 0x000fe40000011402 */
[----:B------:R-:W-:Y:S02]  /*0ed0*/  SEL R18, R6, R21, P0 ;  /* 0x0000001506127207 */ /* 0x000fe40000000000 */
[----:B------:R-:W-:-:S02]  /*0ee0*/  SEL R17, R16, R23, P0 ;  /* 0x0000001710117207 */ /* 0x000fc40000000000 */
[----:B------:R-:W-:Y:S02]  /*0ef0*/  @!P4 SEL R18, R6, R21, !P2 ;  /* 0x000000150612c207 */ /* 0x000fe40005000000 */
[----:B------:R-:W-:Y:S02]  /*0f00*/  @!P4 SEL R17, R16, R23, !P2 ;  /* 0x000000171011c207 */ /* 0x000fe40005000000 */
[CC--:B----4-:R-:W-:Y:S02]  /*0f10*/  ISETP.NE.AND P4, PT, R15.reuse, R10.reuse, PT ;  /* 0x0000000a0f00720c */ /* 0x0d0fe40003f85270 */
[----:B------:R-:W-:Y:S01]  /*0f20*/  IADD3 R5, P5, P0, R2, UR8, R7 ;  /* 0x0000000802057c10 */ /* 0x000fe2000f8be007 */
[C---:B------:R-:W-:Y:S01]  /*0f30*/  VIADD R2, R14.reuse, 0x300 ;  /* 0x000003000e027836 */ /* 0x040fe20000000000 */
[----:B------:R-:W-:Y:S01]  /*0f40*/  ISETP.EQ.AND P2, PT, R15, R10, P3 ;  /* 0x0000000a0f00720c */ /* 0x000fe20001f42270 */
[----:B------:R-:W-:Y:S01]  /*0f50*/  VIADD R14, R14, 0x400 ;  /* 0x000004000e0e7836 */ /* 0x000fe20000000000 */
[----:B------:R-:W-:-:S02]  /*0f60*/  @!P3 SEL R4, RZ, 0x1, P4 ;  /* 0x00000001ff04b807 */ /* 0x000fc40002000000 */
[----:B------:R-:W-:Y:S02]  /*0f70*/  IADD3.X R6, PT, PT, R3, UR9, RZ, P5, P0 ;  /* 0x0000000903067c10 */ /* 0x000fe4000afe04ff */
[CC--:B------:R-:W-:Y:S02]  /*0f80*/  ISETP.LT.U32.AND P0, PT, R5.reuse, R18.reuse, PT ;  /* 0x000000120500720c */ /* 0x0c0fe40003f01070 */
[----:B------:R-:W-:Y:S02]  /*0f90*/  SEL R4, R4, 0x1, !P2 ;  /* 0x0000000104047807 */ /* 0x000fe40005000000 */
[----:B------:R-:W-:Y:S02]  /*0fa0*/  ISETP.LT.AND.EX P0, PT, R6, R17, PT, P0 ;  /* 0x000000110600720c */ /* 0x000fe40003f01300 */
[----:B------:R-:W-:Y:S02]  /*0fb0*/  LOP3.LUT P4, RZ, R4, 0xff, RZ, 0xc0, !PT ;  /* 0x000000ff04ff7812 */ /* 0x000fe4000788c0ff */
[----:B------:R-:W-:-:S02]  /*0fc0*/  SEL R15, R5, R18, P0 ;  /* 0x00000012050f7207 */ /* 0x000fc40000000000 */
[CC--:B------:R-:W-:Y:S02]  /*0fd0*/  SEL R16, R6.reuse, R17.reuse, P0 ;  /* 0x0000001106107207 */ /* 0x0c0fe40000000000 */
[----:B------:R-:W-:Y:S02]  /*0fe0*/  SHF.R.S32.HI R3, RZ, 0x1f, R2 ;  /* 0x0000001fff037819 */ /* 0x000fe40000011402 */
[----:B------:R-:W-:Y:S02]  /*0ff0*/  @!P2 SEL R15, R5, R18, !P3 ;  /* 0x00000012050fa207 */ /* 0x000fe40005800000 */
[----:B------:R-:W-:Y:S02]  /*1000*/  @!P2 SEL R16, R6, R17, !P3 ;  /* 0x000000110610a207 */ /* 0x000fe40005800000 */
[----:B------:R-:W-:Y:S02]  /*1010*/  IADD3 R2, P5, P6, R2, UR8, R7 ;  /* 0x0000000802027c10 */ /* 0x000fe4000febe007 */
[----:B------:R-:W-:-:S02]  /*1020*/  ISETP.EQ.AND P2, PT, R13, R10, P4 ;  /* 0x0000000a0d00720c */ /* 0x000fc40002742270 */
[----:B------:R-:W-:Y:S02]  /*1030*/  IADD3.X R3, PT, PT, R3, UR9, RZ, P5, P6 ;  /* 0x0000000903037c10 */ /* 0x000fe4000afec4ff */
[CC--:B------:R-:W-:Y:S02]  /*1040*/  ISETP.LT.U32.AND P0, PT, R2.reuse, R15.reuse, PT ;  /* 0x0000000f0200720c */ /* 0x0c0fe40003f01070 */
[----:B------:R-:W-:Y:S02]  /*1050*/  ISETP.NE.AND P3, PT, R13, R10, PT ;  /* 0x0000000a0d00720c */ /* 0x000fe40003f65270 */
[----:B------:R-:W-:Y:S02]  /*1060*/  ISETP.LT.AND.EX P0, PT, R3, R16, PT, P0 ;  /* 0x000000100300720c */ /* 0x000fe40003f01300 */
[----:B------:R-:W-:Y:S02]  /*1070*/  @!P4 SEL R4, RZ, 0x1, P3 ;  /* 0x00000001ff04c807 */ /* 0x000fe40001800000 */
[----:B------:R-:W-:-:S02]  /*1080*/  SEL R6, R2, R15, P0 ;  /* 0x0000000f02067207 */ /* 0x000fc40000000000 */
[CC--:B------:R-:W-:Y:S02]  /*1090*/  SEL R5, R3.reuse, R16.reuse, P0 ;  /* 0x0000001003057207 */ /* 0x0c0fe40000000000 */
[----:B------:R-:W-:Y:S02]  /*10a0*/  SEL R4, R4, 0x1, !P2 ;  /* 0x0000000104047807 */ /* 0x000fe40005000000 */
[----:B------:R-:W-:Y:S02]  /*10b0*/  @!P2 SEL R6, R2, R15, !P4 ;  /* 0x0000000f0206a207 */ /* 0x000fe40006000000 */
[----:B------:R-:W-:-:S07]  /*10c0*/  @!P2 SEL R5, R3, R16, !P4 ;  /* 0x000000100305a207 */ /* 0x000fce0006000000 */
.L_x_73:
[----:B------:R-:W-:Y:S05]  /*10d0*/  BSYNC.RECONVERGENT B2 ;  /* 0x0000000000027941 */ /* 0x000fea0003800200 */
.L_x_72:
[----:B------:R-:W-:Y:S05]  /*10e0*/  @!P1 BRA `(.L_x_67) ;  /* 0x0000000400049947 */ /* 0x000fea0003800000 */
[----:B------:R-:W-:Y:S01]  /*10f0*/  ISETP.NE.AND P0, PT, R11, 0x1, PT ;  /* 0x000000010b00780c */ /* 0x000fe20003f05270 */
[----:B------:R-:W-:Y:S01]  /*1100*/  BSSY.RECONVERGENT B2, `(.L_x_74) ;  /* 0x0000028000027945 */ /* 0x000fe20003800200 */
[----:B------:R-:W-:-:S11]  /*1110*/  LOP3.LUT P1, RZ, R12, 0x100, RZ, 0xc0, !PT ;  /* 0x000001000cff7812 */ /* 0x000fd6000782c0ff */
        /* <DEDUP_REMOVED lines=8> */
[----:B------:R1:W3:Y:S01]  /*11a0*/  LDG.E.U8 R17, desc[UR10][R2.64+0x100] ;  /* 0x0001000a02117981 */ /* 0x0002e2000c1e1100 */
[----:B------:R-:W-:Y:S01]  /*11b0*/  LOP3.LUT P2, RZ, R4, 0xff, RZ, 0xc0, !PT ;  /* 0x000000ff04ff7812 */ /* 0x000fe2000784c0ff */
[----:B------:R-:W-:-:S02]  /*11c0*/  VIADD R16, R14, 0x100 ;  /* 0x000001000e107836 */ /* 0x000fc40000000000 */
[----:B------:R-:W-:Y:S01]  /*11d0*/  VIADD R14, R14, 0x200 ;  /* 0x000002000e0e7836 */ /* 0x000fe20000000000 */
[----:B0-----:R-:W-:Y:S02]  /*11e0*/  IADD3 R11, P0, PT, R11, UR8, RZ ;  /* 0x000000080b0b7c10 */ /* 0x001fe4000ff1e0ff */
[----:B------:R-:W-:Y:S02]  /*11f0*/  IADD3 R15, P5, P6, R16, UR8, R7 ;  /* 0x00000008100f7c10 */ /* 0x000fe4000febe007 */
[----:B------:R-:W-:Y:S02]  /*1200*/  IADD3.X R12, PT, PT, R12, UR9, RZ, P0, !PT ;  /* 0x000000090c0c7c10 */ /* 0x000fe400087fe4ff */
[----:B------:R-:W-:-:S04]  /*1210*/  ISETP.LT.U32.AND P0, PT, R11, R6, PT ;  /* 0x000000060b00720c */ /* 0x000fc80003f01070 */
[----:B------:R-:W-:-:S04]  /*1220*/  ISETP.LT.AND.EX P0, PT, R12, R5, PT, P0 ;  /* 0x000000050c00720c */ /* 0x000fc80003f01300 */
[----:B-1----:R-:W-:Y:S02]  /*1230*/  SEL R2, R11, R6, P0 ;  /* 0x000000060b027207 */ /* 0x002fe40000000000 */
[----:B------:R-:W-:Y:S02]  /*1240*/  SEL R3, R12, R5, P0 ;  /* 0x000000050c037207 */ /* 0x000fe40000000000 */
[CC--:B--2--5:R-:W-:Y:S02]  /*1250*/  ISETP.NE.AND P4, PT, R13.reuse, R10.reuse, PT ;  /* 0x0000000a0d00720c */ /* 0x0e4fe40003f85270 */
[----:B------:R-:W-:Y:S02]  /*1260*/  ISETP.EQ.AND P3, PT, R13, R10, P2 ;  /* 0x0000000a0d00720c */ /* 0x000fe40001762270 */
[----:B------:R-:W-:Y:S02]  /*1270*/  @!P2 SEL R4, RZ, 0x1, P4 ;  /* 0x00000001ff04a807 */ /* 0x000fe40002000000 */
[----:B------:R-:W-:-:S02]  /*1280*/  SHF.R.S32.HI R13, RZ, 0x1f, R16 ;  /* 0x0000001fff0d7819 */ /* 0x000fc40000011410 */
[----:B------:R-:W-:-:S04]  /*1290*/  SEL R4, R4, 0x1, !P3 ;  /* 0x0000000104047807 */ /* 0x000fc80005800000 */
[----:B------:R-:W-:-:S03]  /*12a0*/  LOP3.LUT P4, RZ, R4, 0xff, RZ, 0xc0, !PT ;  /* 0x000000ff04ff7812 */ /* 0x000fc6000788c0ff */
[----:B------:R-:W-:Y:S02]  /*12b0*/  @!P3 SEL R2, R11, R6, !P2 ;  /* 0x000000060b02b207 */ /* 0x000fe40005000000 */
[----:B------:R-:W-:Y:S02]  /*12c0*/  @!P3 SEL R3, R12, R5, !P2 ;  /* 0x000000050c03b207 */ /* 0x000fe40005000000 */
[----:B---3--:R-:W-:Y:S02]  /*12d0*/  ISETP.EQ.AND P3, PT, R17, R10, P4 ;  /* 0x0000000a1100720c */ /* 0x008fe40002762270 */
[----:B------:R-:W-:Y:S02]  /*12e0*/  IADD3.X R12, PT, PT, R13, UR9, RZ, P5, P6 ;  /* 0x000000090d0c7c10 */ /* 0x000fe4000afec4ff */
[----:B------:R-:W-:Y:S02]  /*12f0*/  ISETP.LT.U32.AND P0, PT, R15, R2, PT ;  /* 0x000000020f00720c */ /* 0x000fe40003f01070 */
[----:B------:R-:W-:-:S02]  /*1300*/  ISETP.NE.AND P2, PT, R17, R10, PT ;  /* 0x0000000a1100720c */ /* 0x000fc40003f45270 */
[CC--:B------:R-:W-:Y:S02]  /*1310*/  ISETP.LT.AND.EX P0, PT, R12.reuse, R3.reuse, PT, P0 ;  /* 0x000000030c00720c */ /* 0x0c0fe40003f01300 */
[----:B------:R-:W-:Y:S02]  /*1320*/  @!P4 SEL R4, RZ, 0x1, P2 ;  /* 0x00000001ff04c807 */ /* 0x000fe40001000000 */
[CC--:B------:R-:W-:Y:S02]  /*1330*/  SEL R6, R15.reuse, R2.reuse, P0 ;  /* 0x000000020f067207 */ /* 0x0c0fe40000000000 */
[----:B------:R-:W-:Y:S02]  /*1340*/  SEL R5, R12, R3, P0 ;  /* 0x000000030c057207 */ /* 0x000fe40000000000 */
[----:B------:R-:W-:Y:S02]  /*1350*/  SEL R4, R4, 0x1, !P3 ;  /* 0x0000000104047807 */ /* 0x000fe40005800000 */
[----:B------:R-:W-:-:S02]  /*1360*/  @!P3 SEL R6, R15, R2, !P4 ;  /* 0x000000020f06b207 */ /* 0x000fc40006000000 */
[----:B------:R-:W-:-:S07]  /*1370*/  @!P3 SEL R5, R12, R3, !P4 ;  /* 0x000000030c05b207 */ /* 0x000fce0006000000 */
.L_x_75:
[----:B------:R-:W-:Y:S05]  /*1380*/  BSYNC.RECONVERGENT B2 ;  /* 0x0000000000027941 */ /* 0x000fea0003800200 */
.L_x_74:
[----:B------:R-:W-:Y:S05]  /*1390*/  @P1 BRA `(.L_x_67) ;  /* 0x0000000000581947 */ /* 0x000fea0003800000 */
[----:B------:R-:W0:Y:S01]  /*13a0*/  LDCU.64 UR8, c[0x0][0x380] ;  /* 0x00007000ff0877ac */ /* 0x000e220008000a00 */
[----:B------:R-:W-:-:S04]  /*13b0*/  IADD3 R7, P0, PT, R7, R14, RZ ;  /* 0x0000000e07077210 */ /* 0x000fc80007f1e0ff */
[----:B------:R-:W-:Y:S02]  /*13c0*/  LEA.HI.X.SX32 R12, R14, RZ, 0x1, P0 ;  /* 0x000000ff0e0c7211 */ /* 0x000fe400000f0eff */
[----:B0-----:R-:W-:-:S04]  /*13d0*/  IADD3 R2, P0, PT, R7, UR8, RZ ;  /* 0x0000000807027c10 */ /* 0x001fc8000ff1e0ff */
[----:B------:R-:W-:Y:S01]  /*13e0*/  IADD3.X R3, PT, PT, R12, UR9, RZ, P0, !PT ;  /* 0x000000090c037c10 */ /* 0x000fe200087fe4ff */
[----:B------:R-:W0:Y:S05]  /*13f0*/  LDCU.64 UR8, c[0x0][0x398] ;  /* 0x00007300ff0877ac */ /* 0x000e2a0008000a00 */
[----:B------:R-:W2:Y:S01]  /*1400*/  LDG.E.U8 R3, desc[UR10][R2.64] ;  /* 0x0000000a02037981 */ /* 0x000ea2000c1e1100 */
[----:B------:R-:W-:Y:S02]  /*1410*/  LOP3.LUT P3, RZ, R4, 0xff, RZ, 0xc0, !PT ;  /* 0x000000ff04ff7812 */ /* 0x000fe4000786c0ff */
[----:B0-----:R-:W-:-:S04]  /*1420*/  IADD3 R11, P0, PT, R7, UR8, RZ ;  /* 0x00000008070b7c10 */ /* 0x001fc8000ff1e0ff */
[----:B------:R-:W-:Y:S02]  /*1430*/  IADD3.X R12, PT, PT, R12, UR9, RZ, P0, !PT ;  /* 0x000000090c0c7c10 */ /* 0x000fe400087fe4ff */
[----:B------:R-:W-:-:S04]  /*1440*/  ISETP.LT.U32.AND P0, PT, R11, R6, PT ;  /* 0x000000060b00720c */ /* 0x000fc80003f01070 */
[----:B------:R-:W-:-:S04]  /*1450*/  ISETP.LT.AND.EX P0, PT, R12, R5, PT, P0 ;  /* 0x000000050c00720c */ /* 0x000fc80003f01300 */
[----:B------:R-:W-:Y:S02]  /*1460*/  SEL R7, R11, R6, P0 ;  /* 0x000000060b077207 */ /* 0x000fe40000000000 */
[CC--:B--2--5:R-:W-:Y:S02]  /*1470*/  ISETP.EQ.AND P1, PT, R3.reuse, R10.reuse, P3 ;  /* 0x0000000a0300720c */ /* 0x0e4fe40001f22270 */
[----:B------:R-:W-:Y:S02]  /*1480*/  ISETP.NE.AND P2, PT, R3, R10, PT ;  /* 0x0000000a0300720c */ /* 0x000fe40003f45270 */
[----:B------:R-:W-:Y:S02]  /*1490*/  SEL R10, R12, R5, P0 ;  /* 0x000000050c0a7207 */ /* 0x000fe40000000000 */
[----:B------:R-:W-:-:S04]  /*14a0*/  @!P3 SEL R4, RZ, 0x1, P2 ;  /* 0x00000001ff04b807 */ /* 0x000fc80001000000 */
[----:B------:R-:W-:-:S03]  /*14b0*/  SEL R4, R4, 0x1, !P1 ;  /* 0x0000000104047807 */ /* 0x000fc60004800000 */
[----:B------:R-:W-:Y:S02]  /*14c0*/  @!P1 SEL R7, R11, R6, !P3 ;  /* 0x000000060b079207 */ /* 0x000fe40005800000 */
[----:B------:R-:W-:-:S03]  /*14d0*/  @!P1 SEL R10, R12, R5, !P3 ;  /* 0x000000050c0a9207 */ /* 0x000fc60005800000 */
[----:B------:R-:W-:Y:S02]  /*14e0*/  IMAD.MOV.U32 R6, RZ, RZ, R7 ;  /* 0x000000ffff067224 */ /* 0x000fe400078e0007 */
[----:B------:R-:W-:-:S07]  /*14f0*/  IMAD.MOV.U32 R5, RZ, RZ, R10 ;  /* 0x000000ffff057224 */ /* 0x000fce00078e000a */
.L_x_67:
[----:B------:R-:W-:Y:S05]  /*1500*/  BSYNC.RECONVERGENT B1 ;  /* 0x0000000000017941 */ /* 0x000fea0003800200 */
.L_x_66:
[----:B------:R-:W-:-:S13]  /*1510*/  ISETP.GE.AND P0, PT, R9, 0x100, PT ;  /* 0x000001000900780c */ /* 0x000fda0003f06270 */
[----:B------:R-:W-:Y:S05]  /*1520*/  @!P0 BRA `(.L_x_76) ;  /* 0x0000000c00448947 */ /* 0x000fea0003800000 */
[----:B------:R-:W0:Y:S01]  /*1530*/  S2R R9, SR_LANEID ;  /* 0x0000000000097919 */ /* 0x000e220000000000 */
[----:B------:R-:W-:Y:S01]  /*1540*/  LOP3.LUT R2, R4, 0xff, RZ, 0xc0, !PT ;  /* 0x000000ff04027812 */ /* 0x000fe200078ec0ff */
[----:B------:R-:W-:Y:S01]  /*1550*/  BSSY.RECONVERGENT B1, `(.L_x_77) ;  /* 0x0000016000017945 */ /* 0x000fe20003800200 */
[----:B------:R1:W2:Y:S04]  /*1560*/  SHFL.DOWN PT, R7, R6, 0x1, 0x1f ;  /* 0x08201f0006077f89 */ /* 0x0002a800000e0000 */
[----:B-----5:R1:W3:Y:S04]  /*1570*/  SHFL.DOWN PT, R10, R5, 0x1, 0x1f ;  /* 0x08201f00050a7f89 */ /* 0x0202e800000e0000 */
[----:B------:R1:W4:Y:S01]  /*1580*/  SHFL.DOWN PT, R3, R2, 0x1, 0x1f ;  /* 0x08201f0002037f89 */ /* 0x00032200000e0000 */
        /* <DEDUP_REMOVED lines=18> */
.L_x_78:
[----:B------:R-:W-:Y:S05]  /*16b0*/  BSYNC.RECONVERGENT B1 ;  /* 0x0000000000017941 */ /* 0x000fea0003800200 */
.L_x_77:
        /* <DEDUP_REMOVED lines=23> */
.L_x_80:
[----:B------:R-:W-:Y:S05]  /*1830*/  BSYNC.RECONVERGENT B1 ;  /* 0x0000000000017941 */ /* 0x000fea0003800200 */
.L_x_79:
        /* <DEDUP_REMOVED lines=20> */
.L_x_82:
[----:B------:R-:W-:Y:S05]  /*1980*/  BSYNC.RECONVERGENT B1 ;  /* 0x0000000000017941 */ /* 0x000fea0003800200 */
.L_x_81:
        /* <DEDUP_REMOVED lines=20> */
.L_x_84:
[----:B------:R-:W-:Y:S05]  /*1ad0*/  BSYNC.RECONVERGENT B1 ;  /* 0x0000000000017941 */ /* 0x000fea0003800200 */
.L_x_83:
        /* <DEDUP_REMOVED lines=20> */
.L_x_86:
[----:B------:R-:W-:Y:S05]  /*1c20*/  BSYNC.RECONVERGENT B1 ;  /* 0x0000000000017941 */ /* 0x000fea0003800200 */
.L_x_85:
[----:B------:R-:W-:Y:S04]  /*1c30*/  BSSY.RECONVERGENT B1, `(.L_x_87) ;  /* 0x000000b000017945 */ /* 0x000fe80003800200 */
[----:B------:R-:W-:Y:S05]  /*1c40*/  @P1 BRA `(.L_x_88) ;  /* 0x0000000000241947 */ /* 0x000fea0003800000 */
[----:B--2---:R-:W2:Y:S01]  /*1c50*/  S2R R10, SR_CgaCtaId ;  /* 0x00000000000a7919 */ /* 0x004ea20000008800 */
[----:B0-----:R-:W-:Y:S01]  /*1c60*/  MOV R3, 0x400 ;  /* 0x0000040000037802 */ /* 0x001fe20000000f00 */
[----:B----4-:R-:W-:Y:S01]  /*1c70*/  IMAD.MOV.U32 R7, RZ, RZ, R5 ;  /* 0x000000ffff077224 */ /* 0x010fe200078e0005 */
[----:B------:R-:W-:-:S04]  /*1c80*/  SHF.R.U32.HI R2, RZ, 0x1, R8 ;  /* 0x00000001ff027819 */ /* 0x000fc80000011608 */
[----:B------:R-:W-:Y:S02]  /*1c90*/  LOP3.LUT R2, R2, 0x1f0, RZ, 0xc0, !PT ;  /* 0x000001f002027812 */ /* 0x000fe400078ec0ff */
[----:B--2---:R-:W-:-:S05]  /*1ca0*/  LEA R3, R10, R3, 0x18 ;  /* 0x000000030a037211 */ /* 0x004fca00078ec0ff */
[----:B------:R-:W-:-:S05]  /*1cb0*/  IMAD.IADD R3, R2, 0x1, R3 ;  /* 0x0000000102037824 */ /* 0x000fca00078e0203 */
[----:B------:R0:W-:Y:S04]  /*1cc0*/  STS.64 [R3+0x10], R6 ;  /* 0x0000100603007388 */ /* 0x0001e80000000a00 */
[----:B------:R0:W-:Y:S02]  /*1cd0*/  STS.U8 [R3+0x8], R4 ;  /* 0x0000080403007388 */ /* 0x0001e40000000000 */
.L_x_88:
[----:B------:R-:W-:Y:S05]  /*1ce0*/  BSYNC.RECONVERGENT B1 ;  /* 0x0000000000017941 */ /* 0x000fea0003800200 */
.L_x_87:
[----:B------:R-:W-:Y:S01]  /*1cf0*/  BAR.SYNC.DEFER_BLOCKING 0x0 ;  /* 0x0000000000007b1d */ /* 0x000fe20000010000 */
[----:B------:R-:W-:-:S13]  /*1d00*/  ISETP.NE.AND P1, PT, R8, RZ, PT ;  /* 0x000000ff0800720c */ /* 0x000fda0003f25270 */
[----:B------:R-:W-:Y:S05]  /*1d10*/  @P1 BRA `(.L_x_89) ;  /* 0x0000003800f41947 */ /* 0x000fea0003800000 */
[----:B------:R-:W5:Y:S01]  /*1d20*/  S2UR UR5, SR_CgaCtaId ;  /* 0x00000000000579c3 */ /* 0x000f620000008800 */
[----:B------:R-:W-:Y:S01]  /*1d30*/  UMOV UR4, 0x400 ;  /* 0x0000040000047882 */ /* 0x000fe20000000000 */
[----:B------:R-:W-:Y:S01]  /*1d40*/  LOP3.LUT P4, RZ, R4, 0xff, RZ, 0xc0, !PT ;  /* 0x000000ff04ff7812 */ /* 0x000fe2000788c0ff */
[----:B-----5:R-:W-:-:S09]  /*1d50*/  ULEA UR4, UR5, UR4, 0x18 ;  /* 0x0000000405047291 */ /* 0x020fd2000f8ec0ff */
[----:B0---4-:R-:W0:Y:S04]  /*1d60*/  LDS.U8 R7, [UR4+0x18] ;  /* 0x00001804ff077984 */ /* 0x011e280008000000 */
[----:B------:R-:W4:Y:S04]  /*1d70*/  LDS.64 R12, [UR4+0x20] ;  /* 0x00002004ff0c7984 */ /* 0x000f280008000a00 */
[----:B------:R-:W5:Y:S04]  /*1d80*/  LDS.U8 R16, [UR4+0x28] ;  /* 0x00002804ff107984 */ /* 0x000f680008000000 */
[----:B--2---:R-:W2:Y:S04]  /*1d90*/  LDS.64 R10, [UR4+0x30] ;  /* 0x00003004ff0a7984 */ /* 0x004ea80008000a00 */
[----:B------:R-:W2:Y:S04]  /*1da0*/  LDS.U8 R17, [UR4+0x38] ;  /* 0x00003804ff117984 */ /* 0x000ea80008000000 */
[----:B------:R-:W2:Y:S04]  /*1db0*/  LDS.64 R2, [UR4+0x40] ;  /* 0x00004004ff027984 */ /* 0x000ea80008000a00 */
[----:B------:R-:W2:Y:S04]  /*1dc0*/  LDS.U8 R14, [UR4+0x48] ;  /* 0x00004804ff0e7984 */ /* 0x000ea80008000000 */
[----:B------:R-:W2:Y:S01]  /*1dd0*/  LDS.64 R8, [UR4+0x50] ;  /* 0x00005004ff087984 */ /* 0x000ea20008000a00 */
[----:B0-----:R-:W-:-:S04]  /*1de0*/  ISETP.NE.AND P2, PT, R7, RZ, PT ;  /* 0x000000ff0700720c */ /* 0x001fc80003f45270 */
[----:B------:R-:W-:Y:S02]  /*1df0*/  @P4 SEL R7, R4, 0x1, !P2 ;  /* 0x0000000104074807 */ /* 0x000fe40005000000 */
[-C--:B----4-:R-:W-:Y:S02]  /*1e00*/  ISETP.LT.U32.AND P0, PT, R12, R6.reuse, PT ;  /* 0x000000060c00720c */ /* 0x090fe40003f01070 */
[----:B------:R-:W-:Y:S02]  /*1e10*/  LOP3.LUT P3, RZ, R7, 0xff, RZ, 0xc0, !PT ;  /* 0x000000ff07ff7812 */ /* 0x000fe4000786c0ff */
[----:B------:R-:W-:Y:S02]  /*1e20*/  ISETP.LT.AND.EX P0, PT, R13, R5, PT, P0 ;  /* 0x000000050d00720c */ /* 0x000fe40003f01300 */
[----:B-----5:R-:W-:Y:S02]  /*1e30*/  ISETP.NE.AND P5, PT, R16, RZ, PT ;  /* 0x000000ff1000720c */ /* 0x020fe40003fa5270 */
[----:B-1-3--:R-:W-:-:S02]  /*1e40*/  @P2 SEL R6, R12, R6, P0 ;  /* 0x000000060c062207 */ /* 0x00afc40000000000 */
[C---:B------:R-:W-:Y:S02]  /*1e50*/  @P2 SEL R5, R13.reuse, R5, P0 ;  /* 0x000000050d052207 */ /* 0x040fe40000000000 */
[----:B------:R-:W-:Y:S02]  /*1e60*/  SEL R15, R12, R6, !P4 ;  /* 0x000000060c0f7207 */ /* 0x000fe40006000000 */
[----:B------:R-:W-:Y:S01]  /*1e70*/  SEL R5, R13, R5, !P4 ;  /* 0x000000050d057207 */ /* 0x000fe20006000000 */
[----:B------:R-:W0:Y:S01]  /*1e80*/  LDS.U8 R12, [UR4+0x58] ;  /* 0x00005804ff0c7984 */ /* 0x000e220008000000 */
[----:B--2---:R-:W-:Y:S02]  /*1e90*/  ISETP.LT.U32.AND P0, PT, R10, R15, PT ;  /* 0x0000000f0a00720c */ /* 0x004fe40003f01070 */
[----:B------:R-:W-:Y:S02]  /*1ea0*/  @P3 SEL R16, R7, 0x1, !P5 ;  /* 0x0000000107103807 */ /* 0x000fe40006800000 */
[----:B------:R-:W-:Y:S01]  /*1eb0*/  ISETP.LT.AND.EX P0, PT, R11, R5, PT, P0 ;  /* 0x000000050b00720c */ /* 0x000fe20003f01300 */
[----:B------:R-:W1:Y:S01]  /*1ec0*/  LDS.64 R6, [UR4+0x60] ;  /* 0x00006004ff067984 */ /* 0x000e620008000a00 */
[----:B------:R-:W-:-:S02]  /*1ed0*/  LOP3.LUT P2, RZ, R16, 0xff, RZ, 0xc0, !PT ;  /* 0x000000ff10ff7812 */ /* 0x000fc4000784c0ff */
[C---:B------:R-:W-:Y:S02]  /*1ee0*/  @P5 SEL R15, R10.reuse, R15, P0 ;  /* 0x0000000f0a0f5207 */ /* 0x040fe40000000000 */
[----:B------:R-:W-:Y:S02]  /*1ef0*/  ISETP.NE.AND P4, PT, R17, RZ, PT ;  /* 0x000000ff1100720c */ /* 0x000fe40003f85270 */
[C---:B------:R-:W-:Y:S02]  /*1f00*/  @P5 SEL R5, R11.reuse, R5, P0 ;  /* 0x000000050b055207 */ /* 0x040fe40000000000 */
[----:B------:R-:W-:Y:S02]  /*1f10*/  SEL R13, R10, R15, !P3 ;  /* 0x0000000f0a0d7207 */ /* 0x000fe40005800000 */
[----:B------:R-:W-:Y:S01]  /*1f20*/  SEL R15, R11, R5, !P3 ;  /* 0x000000050b0f7207 */ /* 0x000fe20005800000 */
[----:B------:R-:W-:Y:S01]  /*1f30*/  LDS.U8 R10, [UR4+0x78] ;  /* 0x00007804ff0a7984 */ /* 0x000fe20008000000 */
[----:B------:R-:W-:-:S02]  /*1f40*/  ISETP.LT.U32.AND P0, PT, R2, R13, PT ;  /* 0x0000000d0200720c */ /* 0x000fc40003f01070 */
[----:B------:R-:W-:Y:S01]  /*1f50*/  @P2 SEL R17, R16, 0x1, !P4 ;  /* 0x0000000110112807 */ /* 0x000fe20006000000 */
[----:B------:R-:W-:Y:S01]  /*1f60*/  LDS.64 R4, [UR4+0x70] ;  /* 0x00007004ff047984 */ /* 0x000fe20008000a00 */
[----:B------:R-:W-:Y:S02]  /*1f70*/  ISETP.LT.AND.EX P0, PT, R3, R15, PT, P0 ;  /* 0x0000000f0300720c */ /* 0x000fe40003f01300 */
[----:B------:R-:W-:Y:S01]  /*1f80*/  LOP3.LUT P5, RZ, R17, 0xff, RZ, 0xc0, !PT ;  /* 0x000000ff11ff7812 */ /* 0x000fe200078ac0ff */
[----:B------:R-:W2:Y:S01]  /*1f90*/  LDS.U8 R16, [UR4+0x68] ;  /* 0x00006804ff107984 */ /* 0x000ea20008000000 */
[----:B------:R-:W-:Y:S02]  /*1fa0*/  @P4 SEL R13, R2, R13, P0 ;  /* 0x0000000d020d4207 */ /* 0x000fe40000000000 */
[----:B------:R-:W-:Y:S02]  /*1fb0*/  ISETP.NE.AND P3, PT, R14, RZ, PT ;  /* 0x000000ff0e00720c */ /* 0x000fe40003f65270 */
[----:B------:R-:W-:-:S02]  /*1fc0*/  @P4 SEL R15, R3, R15, P0 ;  /* 0x0000000f030f4207 */ /* 0x000fc40000000000 */
[----:B------:R-:W-:Y:S02]  /*1fd0*/  SEL R11, R2, R13, !P2 ;  /* 0x0000000d020b7207 */ /* 0x000fe40005000000 */
[----:B------:R-:W-:Y:S02]  /*1fe0*/  SEL R13, R3, R15, !P2 ;  /* 0x0000000f030d7207 */ /* 0x000fe40005000000 */
[----:B------:R-:W-:Y:S01]  /*1ff0*/  ISETP.LT.U32.AND P0, PT, R8, R11, PT ;  /* 0x0000000b0800720c */ /* 0x000fe20003f01070 */
[----:B------:R-:W3:Y:S01]  /*2000*/  LDS.64 R2, [UR4+0x80] ;  /* 0x00008004ff027984 */ /* 0x000ee20008000a00 */
[----:B------:R-:W-:Y:S02]  /*2010*/  @P5 SEL R14, R17, 0x1, !P3 ;  /* 0x00000001110e5807 */ /* 0x000fe40005800000 */
[----:B------:R-:W-:Y:S02]  /*2020*/  ISETP.LT.AND.EX P0, PT, R9, R13, PT, P0 ;  /* 0x0000000d0900720c */ /* 0x000fe40003f01300 */
[----:B------:R-:W-:-:S02]  /*2030*/  LOP3.LUT P4, RZ, R14, 0xff, RZ, 0xc0, !PT ;  /* 0x000000ff0eff7812 */ /* 0x000fc4000788c0ff */
[----:B------:R-:W-:Y:S02]  /*2040*/  @P3 SEL R11, R8, R11, P0 ;  /* 0x0000000b080b3207 */ /* 0x000fe40000000000 */
[----:B0-----:R-:W-:Y:S02]  /*2050*/  ISETP.NE.AND P2, PT, R12, RZ, PT ;  /* 0x000000ff0c00720c */ /* 0x001fe40003f45270 */
[C---:B------:R-:W-:Y:S02]  /*2060*/  @P3 SEL R13, R9.reuse, R13, P0 ;  /* 0x0000000d090d3207 */ /* 0x040fe40000000000 */
[----:B------:R-:W-:Y:S02]  /*2070*/  SEL R11, R8, R11, !P5 ;  /* 0x0000000b080b7207 */ /* 0x000fe40006800000 */
[----:B------:R-:W-:Y:S02]  /*2080*/  SEL R13, R9, R13, !P5 ;  /* 0x0000000d090d7207 */ /* 0x000fe40006800000 */
[----:B-1----:R-:W-:-:S02]  /*2090*/  ISETP.LT.U32.AND P0, PT, R6, R11, PT ;  /* 0x0000000b0600720c */ /* 0x002fc40003f01070 */
[----:B------:R-:W-:Y:S02]  /*20a0*/  @P4 SEL R12, R14, 0x1, !P2 ;  /* 0x000000010e0c4807 */ /* 0x000fe40005000000 */
[C---:B------:R-:W-:Y:S02]  /*20b0*/  ISETP.LT.AND.EX P0, PT, R7.reuse, R13, PT, P0 ;  /* 0x0000000d0700720c */ /* 0x040fe40003f01300 */
[----:B------:R-:W-:Y:S02]  /*20c0*/  LOP3.LUT P5, RZ, R12, 0xff, RZ, 0xc0, !PT ;  /* 0x000000ff0cff7812 */ /* 0x000fe400078ac0ff */
[----:B------:R-:W-:Y:S02]  /*20d0*/  @P2 SEL R11, R6, R11, P0 ;  /* 0x0000000b060b2207 */ /* 0x000fe40000000000 */
[----:B------:R-:W-:Y:S02]  /*20e0*/  @P2 SEL R13, R7, R13, P0 ;  /* 0x0000000d070d2207 */ /* 0x000fe40000000000 */
[----:B--2---:R-:W-:-:S02]  /*20f0*/  ISETP.NE.AND P3, PT, R16, RZ, PT ;  /* 0x000000ff1000720c */ /* 0x004fc40003f65270 */
[----:B------:R-:W-:Y:S02]  /*2100*/  SEL R9, R6, R11, !P4 ;  /* 0x0000000b06097207 */ /* 0x000fe40006000000 */
[----:B------:R-:W-:Y:S02]  /*2110*/  SEL R11, R7, R13, !P4 ;  /* 0x0000000d070b7207 */ /* 0x000fe40006000000 */
[----:B------:R-:W-:Y:S02]  /*2120*/  ISETP.LT.U32.AND P0, PT, R4, R9, PT ;  /* 0x000000090400720c */ /* 0x000fe40003f01070 */
[----:B------:R-:W-:Y:S02]  /*2130*/  @P5 SEL R16, R12, 0x1, !P3 ;  /* 0x000000010c105807 */ /* 0x000fe40005800000 */
[----:B------:R-:W-:Y:S02]  /*2140*/  ISETP.LT.AND.EX P0, PT, R5, R11, PT, P0 ;  /* 0x0000000b0500720c */ /* 0x000fe40003f01300 */
[----:B------:R-:W-:-:S02]  /*2150*/  ISETP.NE.AND P4, PT, R10, RZ, PT ;  /* 0x000000ff0a00720c */ /* 0x000fc40003f85270 */
[----:B------:R-:W-:Y:S02]  /*2160*/  @P3 SEL R9, R4, R9, P0 ;  /* 0x0000000904093207 */ /* 0x000fe40000000000 */
[----:B------:R-:W-:Y:S02]  /*2170*/  LOP3.LUT P2, RZ, R16, 0xff, RZ, 0xc0, !PT ;  /* 0x000000ff10ff7812 */ /* 0x000fe4000784c0ff */
[C---:B------:R-:W-:Y:S02]  /*2180*/  @P3 SEL R11, R5.reuse, R11, P0 ;  /* 0x0000000b050b3207 */ /* 0x040fe40000000000 */
[----:B------:R-:W-:Y:S02]  /*2190*/  SEL R7, R4, R9, !P5 ;  /* 0x0000000904077207 */ /* 0x000fe40006800000 */
[----:B------:R-:W-:Y:S02]  /*21a0*/  SEL R5, R5, R11, !P5 ;  /* 0x0000000b05057207 */ /* 0x000fe40006800000 */
        /* <DEDUP_REMOVED lines=9> */
.L_x_76:
[----:B------:R-:W0:Y:S01]  /*2240*/  S2R R13, SR_LANEID ;  /* 0x00000000000d7919 */ /* 0x000e220000000000 */
[----:B------:R-:W-:Y:S01]  /*2250*/  LOP3.LUT R2, R8, 0x3e0, RZ, 0xc0, !PT ;  /* 0x000003e008027812 */ /* 0x000fe200078ec0ff */
[----:B------:R-:W-:Y:S04]  /*2260*/  BSSY.RECONVERGENT B1, `(.L_x_90) ;  /* 0x0000022000017945 */ /* 0x000fe80003800200 */
[----:B-----5:R-:W-:Y:S01]  /*2270*/  VIADD R10, R2, 0x20 ;  /* 0x00000020020a7836 */ /* 0x020fe20000000000 */
[----:B------:R-:W-:-:S04]  /*2280*/  LOP3.LUT R2, RZ, R2, RZ, 0x33, !PT ;  /* 0x00000002ff027212 */ /* 0x000fc800078e33ff */
[----:B------:R-:W-:Y:S01]  /*2290*/  ISETP.GT.AND P0, PT, R10, R9, PT ;  /* 0x000000090a00720c */ /* 0x000fe20003f04270 */
[----:B------:R-:W-:-:S05]  /*22a0*/  IMAD.IADD R2, R9, 0x1, R2 ;  /* 0x0000000109027824 */ /* 0x000fca00078e0202 */
[----:B------:R-:W-:-:S05]  /*22b0*/  SEL R2, R2, 0x1f, P0 ;  /* 0x0000001f02027807 */ /* 0x000fca0000000000 */
[----:B------:R1:W2:Y:S01]  /*22c0*/  SHFL.DOWN PT, R10, R5, 0x1, R2 ;  /* 0x08200000050a7989 */ /* 0x0002a200000e0002 */
[C---:B0-----:R-:W-:Y:S01]  /*22d0*/  VIADD R3, R13.reuse, 0x2 ;  /* 0x000000020d037836 */ /* 0x041fe20000000000 */
[CC--:B------:R-:W-:Y:S01]  /*22e0*/  ISETP.GE.AND P0, PT, R13.reuse, R2.reuse, PT ;  /* 0x000000020d00720c */ /* 0x0c0fe20003f06270 */
[C---:B------:R-:W-:Y:S01]  /*22f0*/  VIADD R11, R13.reuse, 0x8 ;  /* 0x000000080d0b7836 */ /* 0x040fe20000000000 */
[C---:B------:R-:W-:Y:S01]  /*2300*/  ISETP.NE.AND P1, PT, R13.reuse, RZ, PT ;  /* 0x000000ff0d00720c */ /* 0x040fe20003f25270 */
[----:B------:R-:W-:Y:S01]  /*2310*/  VIADD R7, R13, 0x4 ;  /* 0x000000040d077836 */ /* 0x000fe20000000000 */
[-C--:B------:R-:W-:Y:S02]  /*2320*/  ISETP.GT.AND P5, PT, R3, R2.reuse, PT ;  /* 0x000000020300720c */ /* 0x080fe40003fa4270 */
[----:B------:R-:W-:Y:S02]  /*2330*/  LOP3.LUT R3, R4, 0xff, RZ, 0xc0, !PT ;  /* 0x000000ff04037812 */ /* 0x000fe400078ec0ff */
[----:B------:R-:W-:-:S02]  /*2340*/  ISETP.GT.AND P2, PT, R11, R2, PT ;  /* 0x000000020b00720c */ /* 0x000fc40003f44270 */
[----:B------:R1:W0:Y:S01]  /*2350*/  SHFL.DOWN PT, R11, R6, 0x1, R2 ;  /* 0x08200000060b7989 */ /* 0x00022200000e0002 */
[----:B------:R-:W-:Y:S01]  /*2360*/  ISETP.GT.AND P3, PT, R7, R2, PT ;  /* 0x000000020700720c */ /* 0x000fe20003f64270 */
[----:B------:R-:W-:Y:S02]  /*2370*/  VIADD R7, R13, 0x10 ;  /* 0x000000100d077836 */ /* 0x000fe40000000000 */
[----:B------:R1:W3:Y:S01]  /*2380*/  SHFL.DOWN PT, R3, R3, 0x1, R2 ;  /* 0x0820000003037989 */ /* 0x0002e200000e0002 */
[----:B--2---:R-:W-:Y:S09]  /*2390*/  @P0 BRA `(.L_x_91) ;  /* 0x0000000000380947 */ /* 0x004ff20003800000 */
[----:B---3--:R-:W-:Y:S01]  /*23a0*/  LOP3.LUT P0, RZ, R3, 0xff, RZ, 0xc0, !PT ;  /* 0x000000ff03ff7812 */ /* 0x008fe2000780c0ff */
[----:B------:R-:W-:Y:S01]  /*23b0*/  IMAD.MOV.U32 R13, RZ, RZ, 0x1 ;  /* 0x00000001ff0d7424 */ /* 0x000fe200078e00ff */
[----:B------:R-:W-:-:S04]  /*23c0*/  LOP3.LUT P4, R12, R4, 0xff, RZ, 0xc0, !PT ;  /* 0x000000ff040c7812 */ /* 0x000fc8000788c0ff */
[----:B------:R-:W-:-:S13]  /*23d0*/  PLOP3.LUT P0, PT, P4, P0, PT, 0x2f, 0xf2 ;  /* 0x0000000000f2781c */ /* 0x000fda0002700577 */
[----:B0-----:R-:W-:Y:S02]  /*23e0*/  @!P0 ISETP.LT.U32.AND P4, PT, R11, R6, PT ;  /* 0x000000060b00820c */ /* 0x001fe40003f81070 */
[----:B------:R-:W-:Y:S02]  /*23f0*/  @P0 ISETP.NE.AND P6, PT, R12, RZ, PT ;  /* 0x000000ff0c00020c */ /* 0x000fe40003fc5270 */
[----:B------:R-:W-:Y:S02]  /*2400*/  @!P0 PRMT R4, R13, 0x7610, R4 ;  /* 0x000076100d048816 */ /* 0x000fe40000000004 */
[----:B------:R-:W-:Y:S02]  /*2410*/  @!P0 ISETP.LT.AND.EX P4, PT, R10, R5, PT, P4 ;  /* 0x000000050a00820c */ /* 0x000fe40003f81340 */
[----:B------:R-:W-:Y:S02]  /*2420*/  @P0 SEL R3, R3, R4, !P6 ;  /* 0x0000000403030207 */ /* 0x000fe40007000000 */
[----:B-1----:R-:W-:-:S02]  /*2430*/  @!P0 SEL R6, R11, R6, P4 ;  /* 0x000000060b068207 */ /* 0x002fc40002000000 */
[C---:B------:R-:W-:Y:S02]  /*2440*/  @!P0 SEL R5, R10.reuse, R5, P4 ;  /* 0x000000050a058207 */ /* 0x040fe40002000000 */
[----:B------:R-:W-:Y:S02]  /*2450*/  @P0 PRMT R4, R3, 0x7610, R4 ;  /* 0x0000761003040816 */ /* 0x000fe40000000004 */
[----:B------:R-:W-:Y:S02]  /*2460*/  @P0 SEL R6, R11, R6, !P6 ;  /* 0x000000060b060207 */ /* 0x000fe40007000000 */
[----:B------:R-:W-:-:S07]  /*2470*/  @P0 SEL R5, R10, R5, !P6 ;  /* 0x000000050a050207 */ /* 0x000fce0007000000 */
.L_x_91:
[----:B------:R-:W-:Y:S05]  /*2480*/  BSYNC.RECONVERGENT B1 ;  /* 0x0000000000017941 */ /* 0x000fea0003800200 */
.L_x_90:
[----:B---3--:R-:W-:Y:S01]  /*2490*/  LOP3.LUT R3, R4, 0xff, RZ, 0xc0, !PT ;  /* 0x000000ff04037812 */ /* 0x008fe200078ec0ff */
[----:B------:R2:W3:Y:S01]  /*24a0*/  SHFL.DOWN PT, R10, R5, 0x2, R2 ;  /* 0x08400000050a7989 */ /* 0x0004e200000e0002 */
[----:B------:R-:W-:Y:S01]  /*24b0*/  ISETP.GT.AND P4, PT, R7, R2, PT ;  /* 0x000000020700720c */ /* 0x000fe20003f84270 */
[----:B------:R-:W-:Y:S02]  /*24c0*/  BSSY.RECONVERGENT B1, `(.L_x_92) ;  /* 0x0000012000017945 */ /* 0x000fe40003800200 */
[----:B------:R2:W4:Y:S04]  /*24d0*/  SHFL.DOWN PT, R7, R6, 0x2, R2 ;  /* 0x0840000006077989 */ /* 0x00052800000e0002 */
[----:B------:R2:W0:Y:S01]  /*24e0*/  SHFL.DOWN PT, R3, R3, 0x2, R2 ;  /* 0x0840000003037989 */ /* 0x00042200000e0002 */
        /* <DEDUP_REMOVED lines=10> */
[----:B-12---:R-:W-:-:S02]  /*2590*/  @!P0 SEL R6, R7, R6, P5 ;  /* 0x0000000607068207 */ /* 0x006fc40002800000 */
[C---:B------:R-:W-:Y:S02]  /*25a0*/  @!P0 SEL R5, R10.reuse, R5, P5 ;  /* 0x000000050a058207 */ /* 0x040fe40002800000 */
[----:B------:R-:W-:Y:S02]  /*25b0*/  @P0 PRMT R4, R3, 0x7610, R4 ;  /* 0x0000761003040816 */ /* 0x000fe40000000004 */
[----:B------:R-:W-:Y:S02]  /*25c0*/  @P0 SEL R6, R7, R6, !P6 ;  /* 0x0000000607060207 */ /* 0x000fe40007000000 */
[----:B------:R-:W-:-:S07]  /*25d0*/  @P0 SEL R5, R10, R5, !P6 ;  /* 0x000000050a050207 */ /* 0x000fce0007000000 */
.L_x_93:
[----:B------:R-:W-:Y:S05]  /*25e0*/  BSYNC.RECONVERGENT B1 ;  /* 0x0000000000017941 */ /* 0x000fea0003800200 */
.L_x_92:
[----:B0-----:R-:W-:Y:S01]  /*25f0*/  LOP3.LUT R3, R4, 0xff, RZ, 0xc0, !PT ;  /* 0x000000ff04037812 */ /* 0x001fe200078ec0ff */
[----:B----4-:R0:W4:Y:S01]  /*2600*/  SHFL.DOWN PT, R7, R6, 0x4, R2 ;  /* 0x0880000006077989 */ /* 0x01012200000e0002 */
[----:B------:R-:W-:Y:S03]  /*2610*/  BSSY.RECONVERGENT B1, `(.L_x_94) ;  /* 0x0000012000017945 */ /* 0x000fe60003800200 */
[----:B---3--:R0:W3:Y:S04]  /*2620*/  SHFL.DOWN PT, R10, R5, 0x4, R2 ;  /* 0x08800000050a7989 */ /* 0x0080e800000e0002 */
        /* <DEDUP_REMOVED lines=16> */
.L_x_95:
[----:B------:R-:W-:Y:S05]  /*2730*/  BSYNC.RECONVERGENT B1 ;  /* 0x0000000000017941 */ /* 0x000fea0003800200 */
.L_x_94:
        /* <DEDUP_REMOVED lines=20> */
.L_x_97:
[----:B------:R-:W-:Y:S05]  /*2880*/  BSYNC.RECONVERGENT B1 ;  /* 0x0000000000017941 */ /* 0x000fea0003800200 */
.L_x_96:
        /* <DEDUP_REMOVED lines=8> */
[----:B-12---:R-:W-:-:S04]  /*2910*/  LOP3.LUT P2, R2, R4, 0xff, RZ, 0xc0, !PT ;  /* 0x000000ff04027812 */ /* 0x006fc8000784c0ff */
[----:B------:R-:W-:-:S13]  /*2920*/  PLOP3.LUT P0, PT, P2, P0, PT, 0x2f, 0xf2 ;  /* 0x0000000000f2781c */ /* 0x000fda0001700577 */
[----:B----4-:R-:W-:Y:S02]  /*2930*/  @!P0 ISETP.LT.U32.AND P2, PT, R7, R6, PT ;  /* 0x000000060700820c */ /* 0x010fe40003f41070 */
[----:B------:R-:W-:Y:S02]  /*2940*/  @P0 ISETP.NE.AND P3, PT, R2, RZ, PT ;  /* 0x000000ff0200020c */ /* 0x000fe40003f65270 */
[----:B------:R-:W-:Y:S02]  /*2950*/  @!P0 PRMT R4, R11, 0x7610, R4 ;  /* 0x000076100b048816 */ /* 0x000fe40000000004 */
[----:B---3--:R-:W-:Y:S02]  /*2960*/  @!P0 ISETP.LT.AND.EX P2, PT, R10, R5, PT, P2 ;  /* 0x000000050a00820c */ /* 0x008fe40003f41320 */
[----:B------:R-:W-:Y:S02]  /*2970*/  @P0 SEL R2, R3, R4, !P3 ;  /* 0x0000000403020207 */ /* 0x000fe40005800000 */
[----:B------:R-:W-:-:S02]  /*2980*/  @!P0 SEL R6, R7, R6, P2 ;  /* 0x0000000607068207 */ /* 0x000fc40001000000 */
[----:B------:R-:W-:Y:S02]  /*2990*/  @!P0 SEL R5, R10, R5, P2 ;  /* 0x000000050a058207 */ /* 0x000fe40001000000 */
[----:B------:R-:W-:Y:S02]  /*29a0*/  @P0 PRMT R4, R2, 0x7610, R4 ;  /* 0x0000761002040816 */ /* 0x000fe40000000004 */
[----:B------:R-:W-:Y:S02]  /*29b0*/  @P0 SEL R6, R7, R6, !P3 ;  /* 0x0000000607060207 */ /* 0x000fe40005800000 */
[----:B------:R-:W-:-:S07]  /*29c0*/  @P0 SEL R5, R10, R5, !P3 ;  /* 0x000000050a050207 */ /* 0x000fce0005800000 */
.L_x_99:
[----:B------:R-:W-:Y:S05]  /*29d0*/  BSYNC.RECONVERGENT B1 ;  /* 0x0000000000017941 */ /* 0x000fea0003800200 */
.L_x_98:
[----:B------:R-:W-:Y:S04]  /*29e0*/  BSSY.RECONVERGENT B1, `(.L_x_100) ;  /* 0x000000b000017945 */ /* 0x000fe80003800200 */
[----:B------:R-:W-:Y:S05]  /*29f0*/  @P1 BRA `(.L_x_101) ;  /* 0x0000000000241947 */ /* 0x000fea0003800000 */
[----:B---3--:R-:W3:Y:S01]  /*2a00*/  S2R R10, SR_CgaCtaId ;  /* 0x00000000000a7919 */ /* 0x008ee20000008800 */
[----:B0-----:R-:W-:Y:S01]  /*2a10*/  MOV R3, 0x400 ;  /* 0x0000040000037802 */ /* 0x001fe20000000f00 */
[----:B----4-:R-:W-:Y:S01]  /*2a20*/  IMAD.MOV.U32 R7, RZ, RZ, R5 ;  /* 0x000000ffff077224 */ /* 0x010fe200078e0005 */
[----:B-12---:R-:W-:-:S04]  /*2a30*/  SHF.R.U32.HI R2, RZ, 0x1, R8 ;  /* 0x00000001ff027819 */ /* 0x006fc80000011608 */
[----:B------:R-:W-:Y:S02]  /*2a40*/  LOP3.LUT R2, R2, 0x1f0, RZ, 0xc0, !PT ;  /* 0x000001f002027812 */ /* 0x000fe400078ec0ff */
[----:B---3--:R-:W-:-:S05]  /*2a50*/  LEA R3, R10, R3, 0x18 ;  /* 0x000000030a037211 */ /* 0x008fca00078ec0ff */
[----:B------:R-:W-:-:S05]  /*2a60*/  IMAD.IADD R3, R2, 0x1, R3 ;  /* 0x0000000102037824 */ /* 0x000fca00078e0203 */
[----:B------:R0:W-:Y:S04]  /*2a70*/  STS.64 [R3+0x10], R6 ;  /* 0x0000100603007388 */ /* 0x0001e80000000a00 */
[----:B------:R0:W-:Y:S02]  /*2a80*/  STS.U8 [R3+0x8], R4 ;  /* 0x0000080403007388 */ /* 0x0001e40000000000 */
.L_x_101:
[----:B------:R-:W-:Y:S05]  /*2a90*/  BSYNC.RECONVERGENT B1 ;  /* 0x0000000000017941 */ /* 0x000fea0003800200 */
.L_x_100:
[----:B------:R-:W-:Y:S01]  /*2aa0*/  BAR.SYNC.DEFER_BLOCKING 0x0 ;  /* 0x0000000000007b1d */ /* 0x000fe20000010000 */
[----:B------:R-:W-:-:S13]  /*2ab0*/  ISETP.NE.AND P1, PT, R8, RZ, PT ;  /* 0x000000ff0800720c */ /* 0x000fda0003f25270 */
[----:B------:R-:W-:Y:S05]  /*2ac0*/  @P1 BRA `(.L_x_89) ;  /* 0x0000002c00881947 */ /* 0x000fea0003800000 */
[C---:B------:R-:W-:Y:S02]  /*2ad0*/  ISETP.GE.AND P0, PT, R9.reuse, 0x21, PT ;  /* 0x000000210900780c */ /* 0x040fe40003f06270 */
[C---:B------:R-:W-:Y:S02]  /*2ae0*/  ISETP.GE.AND P2, PT, R9.reuse, 0x41, PT ;  /* 0x000000410900780c */ /* 0x040fe40003f46270 */
[C---:B------:R-:W-:Y:S02]  /*2af0*/  ISETP.GE.AND P3, PT, R9.reuse, 0x61, PT ;  /* 0x000000610900780c */ /* 0x040fe40003f66270 */
[----:B------:R-:W-:-:S07]  /*2b00*/  ISETP.GE.AND P4, PT, R9, 0x81, PT ;  /* 0x000000810900780c */ /* 0x000fce0003f86270 */
[----:B------:R-:W-:Y:S06]  /*2b10*/  @!P0 BRA `(.L_x_102) ;  /* 0x00000000003c8947 */ /* 0x000fec0003800000 */
[----:B------:R-:W5:Y:S01]  /*2b20*/  S2UR UR5, SR_CgaCtaId ;  /* 0x00000000000579c3 */ /* 0x000f620000008800 */
[----:B------:R-:W-:Y:S01]  /*2b30*/  UMOV UR4, 0x400 ;  /* 0x0000040000047882 */ /* 0x000fe20000000000 */
[----:B------:R-:W-:Y:S01]  /*2b40*/  LOP3.LUT P5, RZ, R4, 0xff, RZ, 0xc0, !PT ;  /* 0x000000ff04ff7812 */ /* 0x000fe200078ac0ff */
[----:B-----5:R-:W-:-:S09]  /*2b50*/  ULEA UR4, UR5, UR4, 0x18 ;  /* 0x0000000405047291 */ /* 0x020fd2000f8ec0ff */
[----:B0---4-:R-:W0:Y:S04]  /*2b60*/  LDS.U8 R7, [UR4+0x18] ;  /* 0x00001804ff077984 */ /* 0x011e280008000000 */
[----:B-12---:R-:W1:Y:S01]  /*2b70*/  LDS.64 R2, [UR4+0x20] ;  /* 0x00002004ff027984 */ /* 0x006e620008000a00 */
[----:B0-----:R-:W-:Y:S02]  /*2b80*/  ISETP.NE.AND P6, PT, R7, RZ, PT ;  /* 0x000000ff0700720c */ /* 0x001fe40003fc5270 */
[----:B-1----:R-:W-:Y:S02]  /*2b90*/  ISETP.LT.U32.AND P0, PT, R2, R6, PT ;  /* 0x000000060200720c */ /* 0x002fe40003f01070 */
[----:B------:R-:W-:Y:S02]  /*2ba0*/  @P5 SEL R7, R4, 0x1, !P6 ;  /* 0x0000000104075807 */ /* 0x000fe40007000000 */
[----:B------:R-:W-:-:S02]  /*2bb0*/  ISETP.LT.AND.EX P0, PT, R3, R5, PT, P0 ;  /* 0x000000050300720c */ /* 0x000fc40003f01300 */
[----:B------:R-:W-:-:S05]  /*2bc0*/  PRMT R4, R7, 0x7610, R4 ;  /* 0x0000761007047816 */ /* 0x000fca0000000004 */
[C---:B------:R-:W-:Y:S02]  /*2bd0*/  @P6 SEL R6, R2.reuse, R6, P0 ;  /* 0x0000000602066207 */ /* 0x040fe40000000000 */
[C---:B------:R-:W-:Y:S02]  /*2be0*/  @P6 SEL R5, R3.reuse, R5, P0 ;  /* 0x0000000503056207 */ /* 0x040fe40000000000 */
[----:B------:R-:W-:Y:S02]  /*2bf0*/  SEL R6, R2, R6, !P5 ;  /* 0x0000000602067207 */ /* 0x000fe40006800000 */
[----:B------:R-:W-:-:S07]  /*2c00*/  SEL R5, R3, R5, !P5 ;  /* 0x0000000503057207 */ /* 0x000fce0006800000 */
.L_x_102:
[----:B------:R-:W-:Y:S01]  /*2c10*/  ISETP.GE.AND P5, PT, R9, 0xa1, PT ;  /* 0x000000a10900780c */ /* 0x000fe20003fa6270 */
[----:B------:R-:W-:-:S12]  /*2c20*/  @!P2 BRA `(.L_x_103) ;  /* 0x00000000003ca947 */ /* 0x000fd80003800000 */
        /* <DEDUP_REMOVED lines=15> */
.L_x_103:
        /* <DEDUP_REMOVED lines=17> */
.L_x_104:
        /* <DEDUP_REMOVED lines=17> */
.L_x_105:
[----:B------:R-:W-:Y:S05]  /*2f40*/  @!P5 BRA `(.L_x_106) ;  /* 0x00000000003cd947 */ /* 0x000fea0003800000 */
        /* <DEDUP_REMOVED lines=15> */
.L_x_106:
        /* <DEDUP_REMOVED lines=16> */
.L_x_107:
        /* <DEDUP_REMOVED lines=17> */
.L_x_65:
[----:B------:R-:W0:Y:S01]  /*3250*/  S2R R8, SR_TID.X ;  /* 0x0000000000087919 */ /* 0x000e220000002100 */
[----:B------:R-:W0:Y:S01]  /*3260*/  LDCU.64 UR8, c[0x0][0x380] ;  /* 0x00007000ff0877ac */ /* 0x000e220008000a00 */
[----:B------:R-:W1:Y:S01]  /*3270*/  LDC.64 R10, c[0x0][0x390] ;  /* 0x0000e400ff0a7b82 */ /* 0x000e620000000a00 */
[----:B------:R-:W2:Y:S01]  /*3280*/  LDCU.64 UR6, c[0x0][0x398] ;  /* 0x00007300ff0677ac */ /* 0x000ea20008000a00 */
[----:B-1----:R1:W3:Y:S01]  /*3290*/  LDG.E.U8 R9, desc[UR10][R10.64] ;  /* 0x0000000a0a097981 */ /* 0x0022e2000c1e1100 */
[----:B0-----:R-:W-:-:S04]  /*32a0*/  IADD3 R4, P0, P1, R8, UR8, R7 ;  /* 0x0000000808047c10 */ /* 0x001fc8000f91e007 */
[----:B------:R-:W-:-:S05]  /*32b0*/  IADD3.X R5, PT, PT, RZ, UR9, RZ, P0, P1 ;  /* 0x00000009ff057c10 */ /* 0x000fca00087e24ff */
[----:B------:R-:W3:Y:S04]  /*32c0*/  LDG.E.U8 R6, desc[UR10][R4.64] ;  /* 0x0000000a04067981 */ /* 0x000ee8000c1e1100 */
[----:B------:R-:W4:Y:S04]  /*32d0*/  LDG.E.U8 R14, desc[UR10][R4.64+0x200] ;  /* 0x0002000a040e7981 */ /* 0x000f28000c1e1100 */
[----:B------:R-:W5:Y:S04]  /*32e0*/  LDG.E.U8 R12, desc[UR10][R4.64+0x100] ;  /* 0x0001000a040c7981 */ /* 0x000f68000c1e1100 */
[----:B------:R0:W5:Y:S01]  /*32f0*/  LDG.E.U8 R16, desc[UR10][R4.64+0x300] ;  /* 0x0003000a04107981 */ /* 0x000162000c1e1100 */
[----:B------:R-:W-:Y:S01]  /*3300*/  VIADD R15, R8, 0x100 ;  /* 0x00000100080f7836 */ /* 0x000fe20000000000 */
[----:B--2---:R-:W-:Y:S01]  /*3310*/  IADD3 R18, P1, PT, R7, UR6, RZ ;  /* 0x0000000607127c10 */ /* 0x004fe2000ff3e0ff */
[----:B------:R-:W-:-:S04]  /*3320*/  IMAD.U32 R13, RZ, RZ, UR7 ;  /* 0x00000007ff0d7e24 */ /* 0x000fc8000f8e00ff */
[----:B-1----:R-:W-:Y:S01]  /*3330*/  IMAD.X R11, RZ, RZ, R13, P1 ;  /* 0x000000ffff0b7224 */ /* 0x002fe200008e060d */
[----:B---3--:R-:W-:Y:S01]  /*3340*/  ISETP.NE.AND P0, PT, R6, R9, PT ;  /* 0x000000090600720c */ /* 0x008fe20003f05270 */
[----:B------:R-:W-:-:S03]  /*3350*/  VIADD R6, R8, 0x200 ;  /* 0x0000020008067836 */ /* 0x000fc60000000000 */
[----:B------:R-:W-:Y:S02]  /*3360*/  SEL R15, R8, R15, !P0 ;  /* 0x0000000f080f7207 */ /* 0x000fe40004000000 */
[-C--:B------:R-:W-:Y:S02]  /*3370*/  IADD3 R17, P3, PT, R6, R18.reuse, RZ ;  /* 0x0000001206117210 */ /* 0x080fe40007f7e0ff */
[----:B------:R-:W-:Y:S02]  /*3380*/  IADD3 R6, P4, PT, R15, R18, RZ ;  /* 0x000000120f067210 */ /* 0x000fe40007f9e0ff */
[-C--:B----4-:R-:W-:Y:S01]  /*3390*/  ISETP.NE.AND P2, PT, R14, R9.reuse, PT ;  /* 0x000000090e00720c */ /* 0x090fe20003f45270 */
[--C-:B------:R-:W-:Y:S01]  /*33a0*/  IMAD.X R10, RZ, RZ, R11.reuse, P3 ;  /* 0x000000ffff0a7224 */ /* 0x100fe200018e060b */
[----:B------:R-:W-:Y:S01]  /*33b0*/  ISETP.LT.U32.AND P1, PT, R17, R6, PT ;  /* 0x000000061100720c */ /* 0x000fe20003f21070 */
[----:B0-----:R-:W-:Y:S01]  /*33c0*/  IMAD.X R5, RZ, RZ, R11, P4 ;  /* 0x000000ffff057224 */ /* 0x001fe200020e060b */
[----:B-----5:R-:W-:-:S04]  /*33d0*/  ISETP.EQ.OR P0, PT, R12, R9, !P0 ;  /* 0x000000090c00720c */ /* 0x020fc80004702670 */
[----:B------:R-:W-:Y:S02]  /*33e0*/  ISETP.LT.AND.EX P1, PT, R10, R5, PT, P1 ;  /* 0x000000050a00720c */ /* 0x000fe40003f21310 */
[----:B------:R-:W-:-:S03]  /*33f0*/  IADD3 R11, P4, PT, R17, 0x100, RZ ;  /* 0x00000100110b7810 */ /* 0x000fc60007f9e0ff */
[----:B------:R-:W-:Y:S02]  /*3400*/  @!P2 SEL R6, R17, R6, P1 ;  /* 0x000000061106a207 */ /* 0x000fe40000800000 */
[----:B------:R-:W-:Y:S02]  /*3410*/  @!P2 SEL R5, R10, R5, P1 ;  /* 0x000000050a05a207 */ /* 0x000fe40000800000 */
[----:B------:R-:W-:Y:S02]  /*3420*/  ISETP.GE.U32.AND P1, PT, R19, UR5, PT ;  /* 0x0000000513007c0c */ /* 0x000fe4000bf26070 */
[----:B------:R-:W-:Y:S02]  /*3430*/  ISETP.NE.AND P3, PT, R16, R9, PT ;  /* 0x000000091000720c */ /* 0x000fe40003f65270 */
[----:B------:R-:W-:Y:S02]  /*3440*/  SEL R6, R6, R17, P0 ;  /* 0x0000001106067207 */ /* 0x000fe40000000000 */
[----:B------:R-:W-:-:S02]  /*3450*/  ISETP.GE.U32.AND.EX P1, PT, R20, UR4, PT, P1 ;  /* 0x0000000414007c0c */ /* 0x000fc4000bf26110 */
[----:B------:R-:W-:Y:S01]  /*3460*/  SEL R5, R5, R10, P0 ;  /* 0x0000000a05057207 */ /* 0x000fe20000000000 */
[----:B------:R-:W-:Y:S01]  /*3470*/  IMAD.X R10, RZ, RZ, R10, P4 ;  /* 0x000000ffff0a7224 */ /* 0x000fe200020e060a */
[CC--:B------:R-:W-:Y:S02]  /*3480*/  ISETP.LT.U32.AND P2, PT, R11.reuse, R6.reuse, PT ;  /* 0x000000060b00720c */ /* 0x0c0fe40003f41070 */
[----:B------:R-:W-:Y:S02]  /*3490*/  ISETP.EQ.OR P0, PT, R14, R9, P0 ;  /* 0x000000090e00720c */ /* 0x000fe40000702670 */
[----:B------:R-:W-:Y:S02]  /*34a0*/  ISETP.LT.AND.EX P2, PT, R10, R5, PT, P2 ;  /* 0x000000050a00720c */ /* 0x000fe40003f41320 */
[----:B------:R-:W-:Y:S02]  /*34b0*/  ISETP.EQ.OR P4, PT, R16, R9, P0 ;  /* 0x000000091000720c */ /* 0x000fe40000782670 */
[----:B------:R-:W-:-:S02]  /*34c0*/  @!P3 SEL R6, R11, R6, P2 ;  /* 0x000000060b06b207 */ /* 0x000fc40001000000 */
[----:B------:R-:W-:Y:S02]  /*34d0*/  @!P3 SEL R5, R10, R5, P2 ;  /* 0x000000050a05b207 */ /* 0x000fe40001000000 */
[----:B------:R-:W-:Y:S02]  /*34e0*/  SEL R4, RZ, 0x1, !P4 ;  /* 0x00000001ff047807 */ /* 0x000fe40006000000 */
[----:B------:R-:W-:Y:S02]  /*34f0*/  SEL R6, R6, R11, P0 ;  /* 0x0000000b06067207 */ /* 0x000fe40000000000 */
[----:B------:R-:W-:Y:S01]  /*3500*/  SEL R5, R5, R10, P0 ;  /* 0x0000000a05057207 */ /* 0x000fe20000000000 */
[----:B------:R-:W-:Y:S06]  /*3510*/  @!P1 BRA `(.L_x_108) ;  /* 0x0000001400b49947 */ /* 0x000fec0003800000 */
[----:B------:R-:W-:Y:S02]  /*3520*/  IADD3 R11, P1, PT, R7, UR5, RZ ;  /* 0x00000005070b7c10 */ /* 0x000fe4000ff3e0ff */
[C---:B------:R-:W-:Y:S02]  /*3530*/  IADD3 R12, P2, PT, R2.reuse, -0x400, RZ ;  /* 0xfffffc00020c7810 */ /* 0x040fe40007f5e0ff */
[----:B------:R-:W-:Y:S01]  /*3540*/  LOP3.LUT R15, RZ, R8, RZ, 0x33, !PT ;  /* 0x00000008ff0f7212 */ /* 0x000fe200078e33ff */
[----:B------:R-:W-:Y:S01]  /*3550*/  IMAD.X R10, RZ, RZ, UR4, P1 ;  /* 0x00000004ff0a7e24 */ /* 0x000fe200088e06ff */
[----:B------:R-:W-:Y:S01]  /*3560*/  ISETP.GT.U32.AND P0, PT, R11, R12, PT ;  /* 0x0000000c0b00720c */ /* 0x000fe20003f04070 */
[----:B------:R-:W-:Y:S01]  /*3570*/  UMOV UR4, URZ ;  /* 0x000000ff00047c82 */ /* 0x000fe20008000000 */
[----:B------:R-:W-:Y:S02]  /*3580*/  IADD3.X R17, PT, PT, R3, -0x1, RZ, P2, !PT ;  /* 0xffffffff03117810 */ /* 0x000fe400017fe4ff */
[----:B------:R-:W-:-:S02]  /*3590*/  IADD3 R16, PT, PT, R2, -UR5, R15 ;  /* 0x8000000502107c10 */ /* 0x000fc4000fffe00f */
[----:B------:R-:W-:-:S03]  /*35a0*/  ISETP.GT.U32.AND.EX P0, PT, R10, R17, PT, P0 ;  /* 0x000000110a00720c */ /* 0x000fc60003f04100 */
[----:B------:R-:W-:-:S10]  /*35b0*/  IMAD.IADD R16, R16, 0x1, -R7 ;  /* 0x0000000110107824 */ /* 0x000fd400078e0a07 */
[----:B------:R-:W-:Y:S05]  /*35c0*/  @P0 BRA `(.L_x_109) ;  /* 0x0000000400300947 */ /* 0x000fea0003800000 */
[----:B------:R-:W0:Y:S01]  /*35d0*/  LDC.64 R2, c[0x0][0x3d0] ;  /* 0x0000f400ff027b82 */ /* 0x000e220000000a00 */
[----:B------:R-:W1:Y:S01]  /*35e0*/  LDCU.64 UR8, c[0x0][0x380] ;  /* 0x00007000ff0877ac */ /* 0x000e620008000a00 */
[----:B------:R-:W2:Y:S01]  /*35f0*/  LDCU.64 UR6, c[0x0][0x398] ;  /* 0x00007300ff0677ac */ /* 0x000ea20008000a00 */
[----:B------:R-:W-:Y:S01]  /*3600*/  NOP ;  /* 0x0000000000007918 */ /* 0x000fe20000000000 */
.L_x_110:
[----:B------:R-:W-:-:S05]  /*3610*/  IADD3 R7, P0, PT, R8, R11, RZ ;  /* 0x0000000b08077210 */ /* 0x000fca0007f1e0ff */
[----:B------:R-:W-:Y:S01]  /*3620*/  IMAD.X R26, RZ, RZ, R10, P0 ;  /* 0x000000ffff1a7224 */ /* 0x000fe200000e060a */
[----:B-1----:R-:W-:-:S04]  /*3630*/  IADD3 R14, P0, PT, R7, UR8, RZ ;  /* 0x00000008070e7c10 */ /* 0x002fc8000ff1e0ff */
[----:B------:R-:W-:-:S05]  /*3640*/  IADD3.X R15, PT, PT, R26, UR9, RZ, P0, !PT ;  /* 0x000000091a0f7c10 */ /* 0x000fca00087fe4ff */
[----:B------:R-:W3:Y:S04]  /*3650*/  LDG.E.U8 R22, desc[UR10][R14.64] ;  /* 0x0000000a0e167981 */ /* 0x000ee8000c1e1100 */
[----:B------:R-:W4:Y:S04]  /*3660*/  LDG.E.U8 R24, desc[UR10][R14.64+0x100] ;  /* 0x0001000a0e187981 */ /* 0x000f28000c1e1100 */
[----:B------:R-:W5:Y:S04]  /*3670*/  LDG.E.U8 R20, desc[UR10][R14.64+0x200] ;  /* 0x0002000a0e147981 */ /* 0x000f68000c1e1100 */
[----:B------:R1:W5:Y:S01]  /*3680*/  LDG.E.U8 R18, desc[UR10][R14.64+0x300] ;  /* 0x0003000a0e127981 */ /* 0x000362000c1e1100 */
[----:B--2---:R-:W-:Y:S01]  /*3690*/  IADD3 R7, P0, PT, R7, UR6, RZ ;  /* 0x0000000607077c10 */ /* 0x004fe2000ff1e0ff */
[----:B------:R-:W-:Y:S01]  /*36a0*/  IMAD.U32 R13, RZ, RZ, UR7 ;  /* 0x00000007ff0d7e24 */ /* 0x000fe2000f8e00ff */
[----:B------:R-:W-:Y:S01]  /*36b0*/  LOP3.LUT P4, RZ, R4, 0xff, RZ, 0xc0, !PT ;  /* 0x000000ff04ff7812 */ /* 0x000fe2000788c0ff */
[----:B------:R-:W-:Y:S01]  /*36c0*/  IMAD.MOV.U32 R28, RZ, RZ, R5 ;  /* 0x000000ffff1c7224 */ /* 0x000fe200078e0005 */
[----:B------:R-:W-:Y:S01]  /*36d0*/  USHF.R.S32.HI UR12, URZ, 0x1f, UR5 ;  /* 0x0000001fff0c7899 */ /* 0x000fe20008011405 */
[----:B------:R-:W-:Y:S01]  /*36e0*/  IMAD.X R5, R26, 0x1, R13, P0 ;  /* 0x000000011a057824 */ /* 0x000fe200000e060d */
[----:B-1----:R-:W-:-:S05]  /*36f0*/  IADD3 R15, P5, PT, R7, 0x100, RZ ;  /* 0x00000100070f7810 */ /* 0x002fca0007fbe0ff */
[----:B------:R-:W-:Y:S01]  /*3700*/  IMAD.X R19, RZ, RZ, R5, P5 ;  /* 0x000000ffff137224 */ /* 0x000fe200028e0605 */
[----:B---3--:R-:W-:Y:S01]  /*3710*/  ISETP.NE.AND P2, PT, R22, R9, PT ;  /* 0x000000091600720c */ /* 0x008fe20003f45270 */
[----:B------:R-:W-:-:S03]  /*3720*/  IMAD.MOV.U32 R22, RZ, RZ, R6 ;  /* 0x000000ffff167224 */ /* 0x000fc600078e0006 */
[----:B------:R-:W-:Y:S02]  /*3730*/  SEL R6, RZ, 0x1, P2 ;  /* 0x00000001ff067807 */ /* 0x000fe40001000000 */
[----:B------:R-:W-:Y:S02]  /*3740*/  ISETP.LT.U32.AND P0, PT, R7, R22, PT ;  /* 0x000000160700720c */ /* 0x000fe40003f01070 */
[----:B------:R-:W-:Y:S02]  /*3750*/  @P4 SEL R6, R4, 0x1, P2 ;  /* 0x0000000104064807 */ /* 0x000fe40001000000 */
[----:B------:R-:W-:Y:S02]  /*3760*/  ISETP.LT.AND.EX P0, PT, R5, R28, PT, P0 ;  /* 0x0000001c0500720c */ /* 0x000fe40003f01300 */
[----:B----4-:R-:W-:Y:S02]  /*3770*/  ISETP.NE.AND P3, PT, R24, R9, PT ;  /* 0x000000091800720c */ /* 0x010fe40003f65270 */
[----:B------:R-:W-:-:S02]  /*3780*/  @!P2 SEL R22, R7, R22, P0 ;  /* 0x000000160716a207 */ /* 0x000fc40000000000 */
[----:B------:R-:W-:Y:S02]  /*3790*/  @!P2 SEL R28, R5, R28, P0 ;  /* 0x0000001c051ca207 */ /* 0x000fe40000000000 */
[----:B------:R-:W-:Y:S02]  /*37a0*/  SEL R4, R7, R22, !P4 ;  /* 0x0000001607047207 */ /* 0x000fe40006000000 */
[----:B------:R-:W-:Y:S02]  /*37b0*/  LOP3.LUT P1, RZ, R6, 0xff, RZ, 0xc0, !PT ;  /* 0x000000ff06ff7812 */ /* 0x000fe4000782c0ff */
[----:B------:R-:W-:Y:S02]  /*37c0*/  SEL R14, R5, R28, !P4 ;  /* 0x0000001c050e7207 */ /* 0x000fe40006000000 */
[----:B------:R-:W-:Y:S02]  /*37d0*/  ISETP.LT.U32.AND P0, PT, R15, R4, PT ;  /* 0x000000040f00720c */ /* 0x000fe40003f01070 */
[----:B------:R-:W-:-:S02]  /*37e0*/  SEL R22, RZ, 0x1, P3 ;  /* 0x00000001ff167807 */ /* 0x000fc40001800000 */
[----:B------:R-:W-:Y:S02]  /*37f0*/  ISETP.LT.AND.EX P0, PT, R19, R14, PT, P0 ;  /* 0x0000000e1300720c */ /* 0x000fe40003f01300 */
[----:B-----5:R-:W-:Y:S02]  /*3800*/  ISETP.NE.AND P2, PT, R20, R9, PT ;  /* 0x000000091400720c */ /* 0x020fe40003f45270 */
[----:B------:R-:W-:Y:S02]  /*3810*/  @!P3 SEL R4, R15, R4, P0 ;  /* 0x000000040f04b207 */ /* 0x000fe40000000000 */
[----:B------:R-:W-:Y:S02]  /*3820*/  @!P3 SEL R14, R19, R14, P0 ;  /* 0x0000000e130eb207 */ /* 0x000fe40000000000 */
[----:B------:R-:W-:Y:S02]  /*3830*/  IADD3 R21, P0, PT, R7, 0x200, RZ ;  /* 0x0000020007157810 */ /* 0x000fe40007f1e0ff */
[----:B------:R-:W-:-:S02]  /*3840*/  @P1 SEL R22, R6, 0x1, P3 ;  /* 0x0000000106161807 */ /* 0x000fc40001800000 */
[----:B------:R-:W-:Y:S01]  /*3850*/  SEL R6, R15, R4, !P1 ;  /* 0x000000040f067207 */ /* 0x000fe20004800000 */
[----:B------:R-:W-:Y:S01]  /*3860*/  IMAD.X R15, RZ, RZ, R5, P0 ;  /* 0x000000ffff0f7224 */ /* 0x000fe200000e0605 */
[----:B------:R-:W-:Y:S02]  /*3870*/  SEL R14, R19, R14, !P1 ;  /* 0x0000000e130e7207 */ /* 0x000fe40004800000 */
[----:B------:R-:W-:Y:S02]  /*3880*/  ISETP.LT.U32.AND P0, PT, R21, R6, PT ;  /* 0x000000061500720c */ /* 0x000fe40003f01070 */
[----:B------:R-:W-:Y:S02]  /*3890*/  LOP3.LUT P1, RZ, R22, 0xff, RZ, 0xc0, !PT ;  /* 0x000000ff16ff7812 */ /* 0x000fe4000782c0ff */
[----:B------:R-:W-:Y:S02]  /*38a0*/  ISETP.LT.AND.EX P0, PT, R15, R14, PT, P0 ;  /* 0x0000000e0f00720c */ /* 0x000fe40003f01300 */
[----:B0-----:R-:W-:-:S02]  /*38b0*/  IADD3 R4, P4, PT, -R11, R2, RZ ;  /* 0x000000020b047210 */ /* 0x001fc40007f9e1ff */
[----:B------:R-:W-:Y:S02]  /*38c0*/  @!P2 SEL R6, R21, R6, P0 ;  /* 0x000000061506a207 */ /* 0x000fe40000000000 */
[----:B------:R-:W-:Y:S02]  /*38d0*/  @!P2 SEL R14, R15, R14, P0 ;  /* 0x0000000e0f0ea207 */ /* 0x000fe40000000000 */
[----:B------:R-:W-:Y:S02]  /*38e0*/  IADD3 R7, P0, PT, R7, 0x300, RZ ;  /* 0x0000030007077810 */ /* 0x000fe40007f1e0ff */
[----:B------:R-:W-:Y:S01]  /*38f0*/  SEL R14, R15, R14, !P1 ;  /* 0x0000000e0f0e7207 */ /* 0x000fe20004800000 */
[----:B------:R-:W-:Y:S01]  /*3900*/  IMAD.X R15, R3, 0x1, ~R10, P4 ;  /* 0x00000001030f7824 */ /* 0x000fe200020e0e0a */
[----:B------:R-:W-:Y:S01]  /*3910*/  SEL R19, RZ, 0x1, P2 ;  /* 0x00000001ff137807 */ /* 0x000fe20001000000 */
[----:B------:R-:W-:Y:S01]  /*3920*/  IMAD.X R5, RZ, RZ, R5, P0 ;  /* 0x000000ffff057224 */ /* 0x000fe200000e0605 */
[----:B------:R-:W-:-:S02]  /*3930*/  ISETP.GE.U32.AND P0, PT, R4, UR5, PT ;  /* 0x0000000504007c0c */ /* 0x000fc4000bf06070 */
[----:B------:R-:W-:Y:S02]  /*3940*/  @P1 SEL R19, R22, 0x1, P2 ;  /* 0x0000000116131807 */ /* 0x000fe40001000000 */
[----:B------:R-:W-:Y:S02]  /*3950*/  ISETP.NE.AND P2, PT, R18, R9, PT ;  /* 0x000000091200720c */ /* 0x000fe40003f45270 */
[----:B------:R-:W-:Y:S02]  /*3960*/  SEL R6, R21, R6, !P1 ;  /* 0x0000000615067207 */ /* 0x000fe40004800000 */
[----:B------:R-:W-:Y:S02]  /*3970*/  ISETP.GE.U32.AND.EX P0, PT, R15, UR12, PT, P0 ;  /* 0x0000000c0f007c0c */ /* 0x000fe4000bf06100 */
[----:B------:R-:W-:Y:S02]  /*3980*/  LOP3.LUT P3, RZ, R19, 0xff, RZ, 0xc0, !PT ;  /* 0x000000ff13ff7812 */ /* 0x000fe4000786c0ff */
[----:B------:R-:W-:-:S02]  /*3990*/  ISETP.LT.U32.AND P1, PT, R7, R6, PT ;  /* 0x000000060700720c */ /* 0x000fc40003f21070 */
[----:B------:R-:W-:Y:S02]  /*39a0*/  SEL R4, RZ, 0x1, P2 ;  /* 0x00000001ff047807 */ /* 0x000fe40001000000 */
[----:B------:R-:W-:-:S04]  /*39b0*/  ISETP.LT.AND.EX P1, PT, R5, R14, PT, P1 ;  /* 0x0000000e0500720c */ /* 0x000fc80003f21310 */
[----:B------:R-:W-:Y:S02]  /*39c0*/  @!P2 SEL R6, R7, R6, P1 ;  /* 0x000000060706a207 */ /* 0x000fe40000800000 */
[----:B------:R-:W-:Y:S02]  /*39d0*/  @!P2 SEL R14, R5, R14, P1 ;  /* 0x0000000e050ea207 */ /* 0x000fe40000800000 */
[----:B------:R-:W-:Y:S02]  /*39e0*/  @P3 SEL R4, R19, 0x1, P2 ;  /* 0x0000000113043807 */ /* 0x000fe40001000000 */
[----:B------:R-:W-:Y:S02]  /*39f0*/  SEL R6, R7, R6, !P3 ;  /* 0x0000000607067207 */ /* 0x000fe40005800000 */
[----:B------:R-:W-:Y:S01]  /*3a00*/  SEL R5, R5, R14, !P3 ;  /* 0x0000000e05057207 */ /* 0x000fe20005800000 */
[----:B------:R-:W-:Y:S06]  /*3a10*/  @!P0 BRA `(.L_x_108) ;  /* 0x0000001000748947 */ /* 0x000fec0003800000 */
[----:B------:R-:W-:Y:S01]  /*3a20*/  IADD3 R11, P0, PT, R11, UR5, RZ ;  /* 0x000000050b0b7c10 */ /* 0x000fe2000ff1e0ff */
[----:B------:R-:W-:Y:S01]  /*3a30*/  UIADD3 UR4, UPT, UPT, UR4, 0x1, URZ ;  /* 0x0000000104047890 */ /* 0x000fe2000fffe0ff */
[----:B------:R-:W-:Y:S02]  /*3a40*/  VIADD R16, R16, -UR5 ;  /* 0x8000000510107c36 */ /* 0x000fe40008000000 */
[----:B------:R-:W-:Y:S02]  /*3a50*/  IADD3.X R10, PT, PT, R10, UR12, RZ, P0, !PT ;  /* 0x0000000c0a0a7c10 */ /* 0x000fe400087fe4ff */
[----:B------:R-:W-:-:S04]  /*3a60*/  ISETP.GT.U32.AND P0, PT, R11, R12, PT ;  /* 0x0000000c0b00720c */ /* 0x000fc80003f04070 */
[----:B------:R-:W-:-:S13]  /*3a70*/  ISETP.GT.U32.AND.EX P0, PT, R10, R17, PT, P0 ;  /* 0x000000110a00720c */ /* 0x000fda0003f04100 */
[----:B------:R-:W-:Y:S05]  /*3a80*/  @!P0 BRA `(.L_x_110) ;  /* 0xfffffff800e08947 */ /* 0x000fea000383ffff */
.L_x_109:
[----:B------:R-:W-:Y:S01]  /*3a90*/  IMAD.IADD R7, R2, 0x1, -R11 ;  /* 0x0000000102077824 */ /* 0x000fe200078e0a0b */
[----:B------:R-:W-:Y:S01]  /*3aa0*/  ISETP.GE.U32.AND P1, PT, R11, R2, PT ;  /* 0x000000020b00720c */ /* 0x000fe20003f26070 */
[----:B------:R-:W-:Y:S03]  /*3ab0*/  BSSY.RECONVERGENT B1, `(.L_x_108) ;  /* 0x0000113000017945 */ /* 0x000fe60003800200 */
[----:B------:R-:W-:-:S04]  /*3ac0*/  ISETP.GE.AND P0, PT, R8, R7, PT ;  /* 0x000000070800720c */ /* 0x000fc80003f06270 */
[----:B------:R-:W-:-:S13]  /*3ad0*/  ISETP.GE.U32.OR.EX P0, PT, R10, R3, P0, P1 ;  /* 0x000000030a00720c */ /* 0x000fda0000706510 */
[----:B------:R-:W-:Y:S05]  /*3ae0*/  @P0 BRA `(.L_x_111) ;  /* 0x00000010003c0947 */ /* 0x000fea0003800000 */
[----:B------:R-:W0:Y:S01]  /*3af0*/  LDC R3, c[0x0][0x3d8] ;  /* 0x0000f600ff037b82 */ /* 0x000e220000000800 */
[----:B------:R-:W-:Y:S01]  /*3b00*/  LOP3.LUT R7, RZ, R8, RZ, 0x33, !PT ;  /* 0x00000008ff077212 */ /* 0x000fe200078e33ff */
[----:B------:R-:W-:Y:S01]  /*3b10*/  IMAD.SHL.U32 R12, R0, 0x400, RZ ;  /* 0x00000400000c7824 */ /* 0x000fe200078e00ff */
[----:B------:R-:W-:Y:S03]  /*3b20*/  BSSY.RECONVERGENT B2, `(.L_x_112) ;  /* 0x0000088000027945 */ /* 0x000fe60003800200 */
[----:B------:R-:W-:-:S05]  /*3b30*/  IMAD.IADD R7, R7, 0x1, R2 ;  /* 0x0000000107077824 */ /* 0x000fca00078e0202 */
[----:B------:R-:W-:Y:S01]  /*3b40*/  IADD3 R2, PT, PT, R7, -UR5, -R12 ;  /* 0x8000000507027c10 */ /* 0x000fe2000fffe80c */
[----:B------:R-:W-:Y:S02]  /*3b50*/  IMAD.MOV.U32 R12, RZ, RZ, R8 ;  /* 0x000000ffff0c7224 */ /* 0x000fe400078e0008 */
[----:B0-----:R-:W-:-:S04]  /*3b60*/  IMAD R3, R3, UR4, RZ ;  /* 0x0000000403037c24 */ /* 0x001fc8000f8e02ff */
[----:B------:R-:W-:-:S05]  /*3b70*/  IMAD R2, R3, -0x400, R2 ;  /* 0xfffffc0003027824 */ /* 0x000fca00078e0202 */
[C---:B------:R-:W-:Y:S02]  /*3b80*/  ISETP.GE.U32.AND P0, PT, R2.reuse, 0x700, PT ;  /* 0x000007000200780c */ /* 0x040fe40003f06070 */
[----:B------:R-:W-:-:S04]  /*3b90*/  LEA.HI R14, R2, 0x1, RZ, 0x18 ;  /* 0x00000001020e7811 */ /* 0x000fc800078fc0ff */
[----:B------:R-:W-:-:S04]  /*3ba0*/  LOP3.LUT R19, R14, 0x7, RZ, 0xc0, !PT ;  /* 0x000000070e137812 */ /* 0x000fc800078ec0ff */
[----:B------:R-:W-:-:S03]  /*3bb0*/  ISETP.NE.AND P1, PT, R19, RZ, PT ;  /* 0x000000ff1300720c */ /* 0x000fc60003f25270 */
[----:B------:R-:W-:Y:S10]  /*3bc0*/  @!P0 BRA `(.L_x_113) ;  /* 0x0000000400f48947 */ /* 0x000ff40003800000 */
[----:B------:R-:W-:Y:S01]  /*3bd0*/  LEA.HI R16, R16, 0x1, RZ, 0x18 ;  /* 0x0000000110107811 */ /* 0x000fe200078fc0ff */
[----:B------:R-:W-:-:S03]  /*3be0*/  IMAD.MOV.U32 R12, RZ, RZ, R8 ;  /* 0x000000ffff0c7224 */ /* 0x000fc600078e0008 */
[----:B------:R-:W-:-:S05]  /*3bf0*/  LOP3.LUT R16, R16, 0x1fffff8, RZ, 0xc0, !PT ;  /* 0x01fffff810107812 */ /* 0x000fca00078ec0ff */
[----:B------:R-:W-:-:S07]  /*3c00*/  IMAD.MOV R15, RZ, RZ, -R16 ;  /* 0x000000ffff0f7224 */ /* 0x000fce00078e0a10 */
.L_x_114:
[----:B------:R-:W-:-:S05]  /*3c10*/  IADD3 R17, P0, PT, R12, R11, RZ ;  /* 0x0000000b0c117210 */ /* 0x000fca0007f1e0ff */
[----:B------:R-:W-:Y:S01]  /*3c20*/  IMAD.X R23, RZ, RZ, R10, P0 ;  /* 0x000000ffff177224 */ /* 0x000fe200000e060a */
[----:B------:R-:W-:-:S04]  /*3c30*/  IADD3 R2, P0, PT, R17, UR8, RZ ;  /* 0x0000000811027c10 */ /* 0x000fc8000ff1e0ff */
[----:B------:R-:W-:-:S05]  /*3c40*/  IADD3.X R3, PT, PT, R23, UR9, RZ, P0, !PT ;  /* 0x0000000917037c10 */ /* 0x000fca00087fe4ff */
[----:B------:R-:W2:Y:S04]  /*3c50*/  LDG.E.U8 R21, desc[UR10][R2.64] ;  /* 0x0000000a02157981 */ /* 0x000ea8000c1e1100 */
[----:B------:R-:W3:Y:S04]  /*3c60*/  LDG.E.U8 R28, desc[UR10][R2.64+0x100] ;  /* 0x0001000a021c7981 */ /* 0x000ee8000c1e1100 */
[----:B------:R-:W4:Y:S04]  /*3c70*/  LDG.E.U8 R26, desc[UR10][R2.64+0x200] ;  /* 0x0002000a021a7981 */ /* 0x000f28000c1e1100 */
[----:B------:R-:W5:Y:S04]  /*3c80*/  LDG.E.U8 R22, desc[UR10][R2.64+0x300] ;  /* 0x0003000a02167981 */ /* 0x000f68000c1e1100 */
[----:B------:R-:W5:Y:S04]  /*3c90*/  LDG.E.U8 R16, desc[UR10][R2.64+0x400] ;  /* 0x0004000a02107981 */ /* 0x000f68000c1e1100 */
[----:B------:R-:W5:Y:S04]  /*3ca0*/  LDG.E.U8 R20, desc[UR10][R2.64+0x500] ;  /* 0x0005000a02147981 */ /* 0x000f68000c1e1100 */
[----:B------:R-:W5:Y:S04]  /*3cb0*/  LDG.E.U8 R18, desc[UR10][R2.64+0x600] ;  /* 0x0006000a02127981 */ /* 0x000f68000c1e1100 */
[----:B------:R0:W5:Y:S01]  /*3cc0*/  LDG.E.U8 R24, desc[UR10][R2.64+0x700] ;  /* 0x0007000a02187981 */ /* 0x000162000c1e1100 */
[----:B------:R-:W-:Y:S01]  /*3cd0*/  PRMT R25, R4, 0x7610, R25 ;  /* 0x0000761004197816 */ /* 0x000fe20000000019 */
[----:B------:R-:W-:Y:S01]  /*3ce0*/  VIADD R15, R15, 0x8 ;  /* 0x000000080f0f7836 */ /* 0x000fe20000000000 */
[----:B------:R-:W-:Y:S01]  /*3cf0*/  IADD3 R17, P2, PT, R17, UR6, RZ ;  /* 0x0000000611117c10 */ /* 0x000fe2000ff5e0ff */
[----:B------:R-:W-:Y:S01]  /*3d00*/  VIADD R12, R12, 0x800 ;  /* 0x000008000c0c7836 */ /* 0x000fe20000000000 */
[----:B------:R-:W-:-:S03]  /*3d10*/  LOP3.LUT P4, RZ, R25, 0xff, RZ, 0xc0, !PT ;  /* 0x000000ff19ff7812 */ /* 0x000fc6000788c0ff */
[----:B------:R-:W-:Y:S01]  /*3d20*/  IMAD.X R4, R23, 0x1, R13, P2 ;  /* 0x0000000117047824 */ /* 0x000fe200010e060d */
[CC--:B--2---:R-:W-:Y:S02]  /*3d30*/  ISETP.NE.AND P0, PT, R21.reuse, R9.reuse, PT ;  /* 0x000000091500720c */ /* 0x0c4fe40003f05270 */
[----:B------:R-:W-:-:S07]  /*3d40*/  ISETP.EQ.AND P5, PT, R21, R9, P4 ;  /* 0x000000091500720c */ /* 0x000fce00027a2270 */
[----:B------:R-:W-:Y:S02]  /*3d50*/  @!P4 SEL R25, RZ, 0x1, P0 ;  /* 0x00000001ff19c807 */ /* 0x000fe40000000000 */
[----:B------:R-:W-:Y:S02]  /*3d60*/  ISETP.LT.U32.AND P0, PT, R17, R6, PT ;  /* 0x000000061100720c */ /* 0x000fe40003f01070 */
[----:B------:R-:W-:Y:S02]  /*3d70*/  SEL R21, R25, 0x1, !P5 ;  /* 0x0000000119157807 */ /* 0x000fe40006800000 */
[----:B---3--:R-:W-:Y:S02]  /*3d80*/  ISETP.NE.AND P6, PT, R28, R9, PT ;  /* 0x000000091c00720c */ /* 0x008fe40003fc5270 */
[----:B------:R-:W-:Y:S02]  /*3d90*/  LOP3.LUT P2, RZ, R21, 0xff, RZ, 0xc0, !PT ;  /* 0x000000ff15ff7812 */ /* 0x000fe4000784c0ff */
[----:B------:R-:W-:-:S02]  /*3da0*/  ISETP.LT.AND.EX P0, PT, R4, R5, PT, P0 ;  /* 0x000000050400720c */ /* 0x000fc40003f01300 */
[----:B------:R-:W-:Y:S02]  /*3db0*/  ISETP.EQ.AND P3, PT, R28, R9, P2 ;  /* 0x000000091c00720c */ /* 0x000fe40001762270 */
[CC--:B------:R-:W-:Y:S02]  /*3dc0*/  SEL R23, R17.reuse, R6.reuse, P0 ;  /* 0x0000000611177207 */ /* 0x0c0fe40000000000 */
[----:B------:R-:W-:Y:S02]  /*3dd0*/  @!P5 SEL R23, R17, R6, !P4 ;  /* 0x000000061117d207 */ /* 0x000fe40006000000 */
[CC--:B------:R-:W-:Y:S02]  /*3de0*/  SEL R6, R4.reuse, R5.reuse, P0 ;  /* 0x0000000504067207 */ /* 0x0c0fe40000000000 */
[----:B------:R-:W-:Y:S02]  /*3df0*/  @!P5 SEL R6, R4, R5, !P4 ;  /* 0x000000050406d207 */ /* 0x000fe40006000000 */
[----:B------:R-:W-:-:S02]  /*3e00*/  @!P2 SEL R21, RZ, 0x1, P6 ;  /* 0x00000001ff15a807 */ /* 0x000fc40003000000 */
[----:B0-----:R-:W-:Y:S02]  /*3e10*/  IADD3 R3, P0, PT, R17, 0x100, RZ ;  /* 0x0000010011037810 */ /* 0x001fe40007f1e0ff */
[----:B------:R-:W-:Y:S02]  /*3e20*/  SEL R21, R21, 0x1, !P3 ;  /* 0x0000000115157807 */ /* 0x000fe40005800000 */
[C---:B----4-:R-:W-:Y:S01]  /*3e30*/  ISETP.NE.AND P6, PT, R26.reuse, R9, PT ;  /* 0x000000091a00720c */ /* 0x050fe20003fc5270 */
[----:B------:R-:W-:Y:S01]  /*3e40*/  IMAD.X R5, RZ, RZ, R4, P0 ;  /* 0x000000ffff057224 */ /* 0x000fe200000e0604 */
[----:B------:R-:W-:Y:S02]  /*3e50*/  LOP3.LUT P4, RZ, R21, 0xff, RZ, 0xc0, !PT ;  /* 0x000000ff15ff7812 */ /* 0x000fe4000788c0ff */
[----:B------:R-:W-:Y:S02]  /*3e60*/  ISETP.LT.U32.AND P0, PT, R3, R23, PT ;  /* 0x000000170300720c */ /* 0x000fe40003f01070 */
[----:B------:R-:W-:-:S02]  /*3e70*/  ISETP.EQ.AND P5, PT, R26, R9, P4 ;  /* 0x000000091a00720c */ /* 0x000fc400027a2270 */
[----:B------:R-:W-:-:S04]  /*3e80*/  ISETP.LT.AND.EX P0, PT, R5, R6, PT, P0 ;  /* 0x000000060500720c */ /* 0x000fc80003f01300 */
[CC--:B------:R-:W-:Y:S02]  /*3e90*/  SEL R2, R3.reuse, R23.reuse, P0 ;  /* 0x0000001703027207 */ /* 0x0c0fe40000000000 */
[----:B------:R-:W-:Y:S02]  /*3ea0*/  @!P3 SEL R2, R3, R23, !P2 ;  /* 0x000000170302b207 */ /* 0x000fe40005000000 */
[----:B------:R-:W-:Y:S02]  /*3eb0*/  @!P4 SEL R21, RZ, 0x1, P6 ;  /* 0x00000001ff15c807 */ /* 0x000fe40003000000 */
[-C--:B------:R-:W-:Y:S02]  /*3ec0*/  SEL R23, R5, R6.reuse, P0 ;  /* 0x0000000605177207 */ /* 0x080fe40000000000 */
[----:B------:R-:W-:Y:S02]  /*3ed0*/  SEL R21, R21, 0x1, !P5 ;  /* 0x0000000115157807 */ /* 0x000fe40006800000 */
[----:B------:R-:W-:-:S02]  /*3ee0*/  @!P3 SEL R23, R5, R6, !P2 ;  /* 0x000000060517b207 */ /* 0x000fc40005000000 */
[----:B------:R-:W-:Y:S02]  /*3ef0*/  LOP3.LUT P2, RZ, R21, 0xff, RZ, 0xc0, !PT ;  /* 0x000000ff15ff7812 */ /* 0x000fe4000784c0ff */
[----:B------:R-:W-:Y:S02]  /*3f00*/  IADD3 R3, P0, PT, R17, 0x200, RZ ;  /* 0x0000020011037810 */ /* 0x000fe40007f1e0ff */
[CC--:B-----5:R-:W-:Y:S02]  /*3f10*/  ISETP.NE.AND P6, PT, R22.reuse, R9.reuse, PT ;  /* 0x000000091600720c */ /* 0x0e0fe40003fc5270 */
[----:B------:R-:W-:Y:S01]  /*3f20*/  ISETP.EQ.AND P3, PT, R22, R9, P2 ;  /* 0x000000091600720c */ /* 0x000fe20001762270 */
[----:B------:R-:W-:Y:S01]  /*3f30*/  IMAD.X R6, RZ, RZ, R4, P0 ;  /* 0x000000ffff067224 */ /* 0x000fe200000e0604 */
[----:B------:R-:W-:-:S04]  /*3f40*/  ISETP.LT.U32.AND P0, PT, R3, R2, PT ;  /* 0x000000020300720c */ /* 0x000fc80003f01070 */
[CC--:B------:R-:W-:Y:S02]  /*3f50*/  ISETP.LT.AND.EX P0, PT, R6.reuse, R23.reuse, PT, P0 ;  /* 0x000000170600720c */ /* 0x0c0fe40003f01300 */
[----:B------:R-:W-:Y:S02]  /*3f60*/  @!P2 SEL R21, RZ, 0x1, P6 ;  /* 0x00000001ff15a807 */ /* 0x000fe40003000000 */
[-C--:B------:R-:W-:Y:S02]  /*3f70*/  SEL R5, R3, R2.reuse, P0 ;  /* 0x0000000203057207 */ /* 0x080fe40000000000 */
[----:B------:R-:W-:Y:S02]  /*3f80*/  SEL R21, R21, 0x1, !P3 ;  /* 0x0000000115157807 */ /* 0x000fe40005800000 */
[----:B------:R-:W-:Y:S02]  /*3f90*/  @!P5 SEL R5, R3, R2, !P4 ;  /* 0x000000020305d207 */ /* 0x000fe40006000000 */
[----:B------:R-:W-:-:S02]  /*3fa0*/  SEL R26, R6, R23, P0 ;  /* 0x00000017061a7207 */ /* 0x000fc40000000000 */
[----:B------:R-:W-:Y:S02]  /*3fb0*/  IADD3 R2, P0, PT, R17, 0x300, RZ ;  /* 0x0000030011027810 */ /* 0x000fe40007f1e0ff */
[----:B------:R-:W-:Y:S02]  /*3fc0*/  @!P5 SEL R26, R6, R23, !P4 ;  /* 0x00000017061ad207 */ /* 0x000fe40006000000 */
[----:B------:R-:W-:Y:S01]  /*3fd0*/  LOP3.LUT P4, RZ, R21, 0xff, RZ, 0xc0, !PT ;  /* 0x000000ff15ff7812 */ /* 0x000fe2000788c0ff */
[----:B------:R-:W-:Y:S01]  /*3fe0*/  IMAD.X R3, RZ, RZ, R4, P0 ;  /* 0x000000ffff037224 */ /* 0x000fe200000e0604 */
[----:B------:R-:W-:Y:S02]  /*3ff0*/  ISETP.LT.U32.AND P0, PT, R2, R5, PT ;  /* 0x000000050200720c */ /* 0x000fe40003f01070 */
[----:B------:R-:W-:Y:S02]  /*4000*/  ISETP.NE.AND P6, PT, R16, R9, PT ;  /* 0x000000091000720c */ /* 0x000fe40003fc5270 */
[----:B------:R-:W-:-:S02]  /*4010*/  ISETP.LT.AND.EX P0, PT, R3, R26, PT, P0 ;  /* 0x0000001a0300720c */ /* 0x000fc40003f01300 */
[----:B------:R-:W-:Y:S02]  /*4020*/  ISETP.EQ.AND P5, PT, R16, R9, P4 ;  /* 0x000000091000720c */ /* 0x000fe400027a2270 */
[CC--:B------:R-:W-:Y:S02]  /*4030*/  SEL R23, R2.reuse, R5.reuse, P0 ;  /* 0x0000000502177207 */ /* 0x0c0fe40000000000 */
[----:B------:R-:W-:Y:S02]  /*4040*/  @!P3 SEL R23, R2, R5, !P2 ;  /* 0x000000050217b207 */ /* 0x000fe40005000000 */
[----:B------:R-:W-:Y:S02]  /*4050*/  @!P4 SEL R21, RZ, 0x1, P6 ;  /* 0x00000001ff15c807 */ /* 0x000fe40003000000 */
[----:B------:R-:W-:Y:S02]  /*4060*/  SEL R6, R3, R26, P0 ;  /* 0x0000001a03067207 */ /* 0x000fe40000000000 */
[----:B------:R-:W-:-:S02]  /*4070*/  IADD3 R2, P0, PT, R17, 0x400, RZ ;  /* 0x0000040011027810 */ /* 0x000fc40007f1e0ff */
[----:B------:R-:W-:Y:S02]  /*4080*/  SEL R21, R21, 0x1, !P5 ;  /* 0x0000000115157807 */ /* 0x000fe40006800000 */
[----:B------:R-:W-:Y:S01]  /*4090*/  @!P3 SEL R6, R3, R26, !P2 ;  /* 0x0000001a0306b207 */ /* 0x000fe20005000000 */
[----:B------:R-:W-:Y:S01]  /*40a0*/  IMAD.X R3, RZ, RZ, R4, P0 ;  /* 0x000000ffff037224 */ /* 0x000fe200000e0604 */
[----:B------:R-:W-:Y:S02]  /*40b0*/  ISETP.LT.U32.AND P0, PT, R2, R23, PT ;  /* 0x000000170200720c */ /* 0x000fe40003f01070 */
[----:B------:R-:W-:Y:S02]  /*40c0*/  LOP3.LUT P2, RZ, R21, 0xff, RZ, 0xc0, !PT ;  /* 0x000000ff15ff7812 */ /* 0x000fe4000784c0ff */
[----:B------:R-:W-:-:S04]  /*40d0*/  ISETP.LT.AND.EX P0, PT, R3, R6, PT, P0 ;  /* 0x000000060300720c */ /* 0x000fc80003f01300 */
[----:B------:R-:W-:Y:S02]  /*40e0*/  SEL R5, R2, R23, P0 ;  /* 0x0000001702057207 */ /* 0x000fe40000000000 */
[-C--:B------:R-:W-:Y:S02]  /*40f0*/  SEL R16, R3, R6.reuse, P0 ;  /* 0x0000000603107207 */ /* 0x080fe40000000000 */
[----:B------:R-:W-:Y:S02]  /*4100*/  ISETP.NE.AND P0, PT, R20, R9, PT ;  /* 0x000000091400720c */ /* 0x000fe40003f05270 */
[----:B------:R-:W-:Y:S02]  /*4110*/  @!P5 SEL R5, R2, R23, !P4 ;  /* 0x000000170205d207 */ /* 0x000fe40006000000 */
[----:B------:R-:W-:Y:S02]  /*4120*/  IADD3 R2, P3, PT, R17, 0x500, RZ ;  /* 0x0000050011027810 */ /* 0x000fe40007f7e0ff */
[----:B------:R-:W-:-:S02]  /*4130*/  @!P5 SEL R16, R3, R6, !P4 ;  /* 0x000000060310d207 */ /* 0x000fc40006000000 */
[----:B------:R-:W-:Y:S01]  /*4140*/  ISETP.EQ.AND P4, PT, R20, R9, P2 ;  /* 0x000000091400720c */ /* 0x000fe20001782270 */
[----:B------:R-:W-:Y:S01]  /*4150*/  IMAD.X R3, RZ, RZ, R4, P3 ;  /* 0x000000ffff037224 */ /* 0x000fe200018e0604 */
[----:B------:R-:W-:Y:S02]  /*4160*/  @!P2 SEL R21, RZ, 0x1, P0 ;  /* 0x00000001ff15a807 */ /* 0x000fe40000000000 */
[----:B------:R-:W-:Y:S02]  /*4170*/  ISETP.LT.U32.AND P0, PT, R2, R5, PT ;  /* 0x000000050200720c */ /* 0x000fe40003f01070 */
[----:B------:R-:W-:Y:S02]  /*4180*/  SEL R21, R21, 0x1, !P4 ;  /* 0x0000000115157807 */ /* 0x000fe40006000000 */
[----:B------:R-:W-:Y:S02]  /*4190*/  ISETP.LT.AND.EX P0, PT, R3, R16, PT, P0 ;  /* 0x000000100300720c */ /* 0x000fe40003f01300 */
[----:B------:R-:W-:-:S02]  /*41a0*/  LOP3.LUT P3, RZ, R21, 0xff, RZ, 0xc0, !PT ;  /* 0x000000ff15ff7812 */ /* 0x000fc4000786c0ff */
[CC--:B------:R-:W-:Y:S02]  /*41b0*/  SEL R23, R2.reuse, R5.reuse, P0 ;  /* 0x0000000502177207 */ /* 0x0c0fe40000000000 */
[-C--:B------:R-:W-:Y:S02]  /*41c0*/  SEL R6, R3, R16.reuse, P0 ;  /* 0x0000001003067207 */ /* 0x080fe40000000000 */
[----:B------:R-:W-:Y:S02]  /*41d0*/  @!P4 SEL R23, R2, R5, !P2 ;  /* 0x000000050217c207 */ /* 0x000fe40005000000 */
[----:B------:R-:W-:Y:S02]  /*41e0*/  IADD3 R2, P0, PT, R17, 0x600, RZ ;  /* 0x0000060011027810 */ /* 0x000fe40007f1e0ff */
[----:B------:R-:W-:Y:S02]  /*41f0*/  @!P4 SEL R6, R3, R16, !P2 ;  /* 0x000000100306c207 */ /* 0x000fe40005000000 */
[CC--:B------:R-:W-:Y:S01]  /*4200*/  ISETP.EQ.AND P4, PT, R18.reuse, R9.reuse, P3 ;  /* 0x000000091200720c */ /* 0x0c0fe20001f82270 */
[----:B------:R-:W-:Y:S01]  /*4210*/  IMAD.X R5, RZ, RZ, R4, P0 ;  /* 0x000000ffff057224 */ /* 0x000fe200000e0604 */
[----:B------:R-:W-:-:S02]  /*4220*/  ISETP.NE.AND P2, PT, R18, R9, PT ;  /* 0x000000091200720c */ /* 0x000fc40003f45270 */
[CC--:B------:R-:W-:Y:S02]  /*4230*/  ISETP.LT.U32.AND P0, PT, R2.reuse, R23.reuse, PT ;  /* 0x000000170200720c */ /* 0x0c0fe40003f01070 */
[----:B------:R-:W-:Y:S02]  /*4240*/  @!P3 SEL R21, RZ, 0x1, P2 ;  /* 0x00000001ff15b807 */ /* 0x000fe40001000000 */
[----:B------:R-:W-:Y:S02]  /*4250*/  ISETP.LT.AND.EX P0, PT, R5, R6, PT, P0 ;  /* 0x000000060500720c */ /* 0x000fe40003f01300 */
[----:B------:R-:W-:Y:S02]  /*4260*/  SEL R21, R21, 0x1, !P4 ;  /* 0x0000000115157807 */ /* 0x000fe40006000000 */
[----:B------:R-:W-:Y:S02]  /*4270*/  IADD3 R17, P5, PT, R17, 0x700, RZ ;  /* 0x0000070011117810 */ /* 0x000fe40007fbe0ff */
[----:B------:R-:W-:-:S02]  /*4280*/  SEL R16, R2, R23, P0 ;  /* 0x0000001702107207 */ /* 0x000fc40000000000 */
[----:B------:R-:W-:Y:S02]  /*4290*/  LOP3.LUT P2, RZ, R21, 0xff, RZ, 0xc0, !PT ;  /* 0x000000ff15ff7812 */ /* 0x000fe4000784c0ff */
[----:B------:R-:W-:Y:S01]  /*42a0*/  @!P4 SEL R16, R2, R23, !P3 ;  /* 0x000000170210c207 */ /* 0x000fe20005800000 */
[----:B------:R-:W-:Y:S01]  /*42b0*/  IMAD.X R2, RZ, RZ, R4, P5 ;  /* 0x000000ffff027224 */ /* 0x000fe200028e0604 */
[-C--:B------:R-:W-:Y:S02]  /*42c0*/  SEL R3, R5, R6.reuse, P0 ;  /* 0x0000000605037207 */ /* 0x080fe40000000000 */
[----:B------:R-:W-:Y:S02]  /*42d0*/  ISETP.NE.AND P5, PT, R15, RZ, PT ;  /* 0x000000ff0f00720c */ /* 0x000fe40003fa5270 */
[----:B------:R-:W-:Y:S02]  /*42e0*/  @!P4 SEL R3, R5, R6, !P3 ;  /* 0x000000060503c207 */ /* 0x000fe40005800000 */
[----:B------:R-:W-:-:S02]  /*42f0*/  ISETP.EQ.AND P3, PT, R24, R9, P2 ;  /* 0x000000091800720c */ /* 0x000fc40001762270 */
[CC--:B------:R-:W-:Y:S02]  /*4300*/  ISETP.LT.U32.AND P0, PT, R17.reuse, R16.reuse, PT ;  /* 0x000000101100720c */ /* 0x0c0fe40003f01070 */
[----:B------:R-:W-:Y:S02]  /*4310*/  ISETP.NE.AND P4, PT, R24, R9, PT ;  /* 0x000000091800720c */ /* 0x000fe40003f85270 */
[CC--:B------:R-:W-:Y:S02]  /*4320*/  ISETP.LT.AND.EX P0, PT, R2.reuse, R3.reuse, PT, P0 ;  /* 0x000000030200720c */ /* 0x0c0fe40003f01300 */
[----:B------:R-:W-:Y:S02]  /*4330*/  @!P2 SEL R21, RZ, 0x1, P4 ;  /* 0x00000001ff15a807 */ /* 0x000fe40002000000 */
[----:B------:R-:W-:Y:S02]  /*4340*/  SEL R6, R17, R16, P0 ;  /* 0x0000001011067207 */ /* 0x000fe40000000000 */
[----:B------:R-:W-:-:S02]  /*4350*/  SEL R5, R2, R3, P0 ;  /* 0x0000000302057207 */ /* 0x000fc40000000000 */
[----:B------:R-:W-:Y:S02]  /*4360*/  SEL R4, R21, 0x1, !P3 ;  /* 0x0000000115047807 */ /* 0x000fe40005800000 */
[----:B------:R-:W-:Y:S02]  /*4370*/  @!P3 SEL R6, R17, R16, !P2 ;  /* 0x000000101106b207 */ /* 0x000fe40005000000 */
[----:B------:R-:W-:Y:S01]  /*4380*/  @!P3 SEL R5, R2, R3, !P2 ;  /* 0x000000030205b207 */ /* 0x000fe20005000000 */
[----:B------:R-:W-:Y:S06]  /*4390*/  @P5 BRA `(.L_x_114) ;  /* 0xfffffff8001c5947 */ /* 0x000fec000383ffff */
.L_x_113:
[----:B------:R-:W-:Y:S05]  /*43a0*/  BSYNC.RECONVERGENT B2 ;  /* 0x0000000000027941 */ /* 0x000fea0003800200 */
.L_x_112:
[----:B------:R-:W-:Y:S05]  /*43b0*/  @!P1 BRA `(.L_x_111) ;  /* 0x0000000800089947 */ /* 0x000fea0003800000 */
[----:B------:R-:W-:Y:S01]  /*43c0*/  ISETP.GE.U32.AND P0, PT, R19, 0x4, PT ;  /* 0x000000041300780c */ /* 0x000fe20003f06070 */
[----:B------:R-:W-:Y:S01]  /*43d0*/  BSSY.RECONVERGENT B2, `(.L_x_115) ;  /* 0x0000043000027945 */ /* 0x000fe20003800200 */
[----:B------:R-:W-:-:S11]  /*43e0*/  LOP3.LUT P1, R14, R14, 0x3, RZ, 0xc0, !PT ;  /* 0x000000030e0e7812 */ /* 0x000fd6000782c0ff */
[----:B------:R-:W-:Y:S05]  /*43f0*/  @!P0 BRA `(.L_x_116) ;  /* 0x0000000400008947 */ /* 0x000fea0003800000 */
[----:B------:R-:W-:-:S05]  /*4400*/  IADD3 R15, P0, PT, R12, R11, RZ ;  /* 0x0000000b0c0f7210 */ /* 0x000fca0007f1e0ff */
[----:B------:R-:W-:Y:S01]  /*4410*/  IMAD.X R24, RZ, RZ, R10, P0 ;  /* 0x000000ffff187224 */ /* 0x000fe200000e060a */
[----:B------:R-:W-:-:S04]  /*4420*/  IADD3 R2, P0, PT, R15, UR8, RZ ;  /* 0x000000080f027c10 */ /* 0x000fc8000ff1e0ff */
[----:B------:R-:W-:-:S05]  /*4430*/  IADD3.X R3, PT, PT, R24, UR9, RZ, P0, !PT ;  /* 0x0000000918037c10 */ /* 0x000fca00087fe4ff */
[----:B------:R-:W2:Y:S04]  /*4440*/  LDG.E.U8 R20, desc[UR10][R2.64] ;  /* 0x0000000a02147981 */ /* 0x000ea8000c1e1100 */
[----:B------:R-:W3:Y:S04]  /*4450*/  LDG.E.U8 R22, desc[UR10][R2.64+0x100] ;  /* 0x0001000a02167981 */ /* 0x000ee8000c1e1100 */
[----:B------:R-:W4:Y:S04]  /*4460*/  LDG.E.U8 R18, desc[UR10][R2.64+0x200] ;  /* 0x0002000a02127981 */ /* 0x000f28000c1e1100 */
[----:B------:R0:W5:Y:S01]  /*4470*/  LDG.E.U8 R16, desc[UR10][R2.64+0x300] ;  /* 0x0003000a02107981 */ /* 0x000162000c1e1100 */
[----:B------:R-:W-:-:S02]  /*4480*/  LOP3.LUT P4, RZ, R4, 0xff, RZ, 0xc0, !PT ;  /* 0x000000ff04ff7812 */ /* 0x000fc4000788c0ff */
[----:B------:R-:W-:Y:S01]  /*4490*/  IADD3 R15, P2, PT, R15, UR6, RZ ;  /* 0x000000060f0f7c10 */ /* 0x000fe2000ff5e0ff */
[----:B0-----:R-:W-:-:S05]  /*44a0*/  VIADD R2, R12, 0x100 ;  /* 0x000001000c027836 */ /* 0x001fca0000000000 */
[----:B------:R-:W-:Y:S01]  /*44b0*/  IADD3 R3, P5, P6, R11, UR6, R2 ;  /* 0x000000060b037c10 */ /* 0x000fe2000febe002 */
[----:B------:R-:W-:Y:S01]  /*44c0*/  VIADD R2, R12, 0x200 ;  /* 0x000002000c027836 */ /* 0x000fe20000000000 */
[CC--:B--2---:R-:W-:Y:S02]  /*44d0*/  ISETP.NE.AND P0, PT, R20.reuse, R9.reuse, PT ;  /* 0x000000091400720c */ /* 0x0c4fe40003f05270 */
[----:B------:R-:W-:Y:S01]  /*44e0*/  ISETP.EQ.AND P3, PT, R20, R9, P4 ;  /* 0x000000091400720c */ /* 0x000fe20002762270 */
[----:B------:R-:W-:Y:S01]  /*44f0*/  IMAD.X R20, R24, 0x1, R13, P2 ;  /* 0x0000000118147824 */ /* 0x000fe200010e060d */
[----:B------:R-:W-:Y:S02]  /*4500*/  @!P4 SEL R4, RZ, 0x1, P0 ;  /* 0x00000001ff04c807 */ /* 0x000fe40000000000 */
[----:B------:R-:W-:Y:S02]  /*4510*/  ISETP.LT.U32.AND P0, PT, R15, R6, PT ;  /* 0x000000060f00720c */ /* 0x000fe40003f01070 */
[----:B------:R-:W-:-:S02]  /*4520*/  SEL R4, R4, 0x1, !P3 ;  /* 0x0000000104047807 */ /* 0x000fc40005800000 */
[-C--:B------:R-:W-:Y:S02]  /*4530*/  ISETP.LT.AND.EX P0, PT, R20, R5.reuse, PT, P0 ;  /* 0x000000051400720c */ /* 0x080fe40003f01300 */
[----:B------:R-:W-:Y:S02]  /*4540*/  LOP3.LUT P2, RZ, R4, 0xff, RZ, 0xc0, !PT ;  /* 0x000000ff04ff7812 */ /* 0x000fe4000784c0ff */
[CC--:B------:R-:W-:Y:S02]  /*4550*/  SEL R24, R15.reuse, R6.reuse, P0 ;  /* 0x000000060f187207 */ /* 0x0c0fe40000000000 */
[----:B------:R-:W-:Y:S02]  /*4560*/  SEL R26, R20, R5, P0 ;  /* 0x00000005141a7207 */ /* 0x000fe40000000000 */
[----:B---3--:R-:W-:Y:S02]  /*4570*/  ISETP.NE.AND P0, PT, R22, R9, PT ;  /* 0x000000091600720c */ /* 0x008fe40003f05270 */
[----:B------:R-:W-:-:S02]  /*4580*/  @!P3 SEL R24, R15, R6, !P4 ;  /* 0x000000060f18b207 */ /* 0x000fc40006000000 */
[----:B------:R-:W-:Y:S02]  /*4590*/  @!P3 SEL R26, R20, R5, !P4 ;  /* 0x00000005141ab207 */ /* 0x000fe40006000000 */
[----:B------:R-:W-:Y:S02]  /*45a0*/  ISETP.EQ.AND P3, PT, R22, R9, P2 ;  /* 0x000000091600720c */ /* 0x000fe40001762270 */
[----:B------:R-:W-:Y:S02]  /*45b0*/  @!P2 SEL R4, RZ, 0x1, P0 ;  /* 0x00000001ff04a807 */ /* 0x000fe40000000000 */
[----:B------:R-:W-:Y:S02]  /*45c0*/  IADD3.X R5, PT, PT, R10, R13, RZ, P5, P6 ;  /* 0x0000000d0a057210 */ /* 0x000fe40002fec4ff */
[----:B------:R-:W-:Y:S02]  /*45d0*/  SEL R4, R4, 0x1, !P3 ;  /* 0x0000000104047807 */ /* 0x000fe40005800000 */
[----:B------:R-:W-:-:S02]  /*45e0*/  ISETP.LT.U32.AND P0, PT, R3, R24, PT ;  /* 0x000000180300720c */ /* 0x000fc40003f01070 */
[----:B------:R-:W-:Y:S02]  /*45f0*/  LOP3.LUT P4, RZ, R4, 0xff, RZ, 0xc0, !PT ;  /* 0x000000ff04ff7812 */ /* 0x000fe4000788c0ff */
[----:B------:R-:W-:-:S04]  /*4600*/  ISETP.LT.AND.EX P0, PT, R5, R26, PT, P0 ;  /* 0x0000001a0500720c */ /* 0x000fc80003f01300 */
[----:B------:R-:W-:Y:S02]  /*4610*/  SEL R6, R3, R24, P0 ;  /* 0x0000001803067207 */ /* 0x000fe40000000000 */
[----:B------:R-:W-:Y:S02]  /*4620*/  SEL R20, R5, R26, P0 ;  /* 0x0000001a05147207 */ /* 0x000fe40000000000 */
[----:B------:R-:W-:Y:S02]  /*4630*/  @!P3 SEL R6, R3, R24, !P2 ;  /* 0x000000180306b207 */ /* 0x000fe40005000000 */
[----:B------:R-:W-:Y:S02]  /*4640*/  @!P3 SEL R20, R5, R26, !P2 ;  /* 0x0000001a0514b207 */ /* 0x000fe40005000000 */
[-C--:B----4-:R-:W-:Y:S02]  /*4650*/  ISETP.NE.AND P3, PT, R18, R9.reuse, PT ;  /* 0x000000091200720c */ /* 0x090fe40003f65270 */
[----:B------:R-:W-:Y:S01]  /*4660*/  IADD3 R3, P5, P0, R11, UR6, R2 ;  /* 0x000000060b037c10 */ /* 0x000fe2000f8be002 */
[----:B------:R-:W-:Y:S01]  /*4670*/  VIADD R2, R12, 0x300 ;  /* 0x000003000c027836 */ /* 0x000fe20000000000 */
[----:B------:R-:W-:Y:S01]  /*4680*/  ISETP.EQ.AND P2, PT, R18, R9, P4 ;  /* 0x000000091200720c */ /* 0x000fe20002742270 */
[----:B------:R-:W-:Y:S01]  /*4690*/  VIADD R12, R12, 0x400 ;  /* 0x000004000c0c7836 */ /* 0x000fe20000000000 */
[----:B------:R-:W-:-:S02]  /*46a0*/  @!P4 SEL R4, RZ, 0x1, P3 ;  /* 0x00000001ff04c807 */ /* 0x000fc40001800000 */
[----:B------:R-:W-:Y:S02]  /*46b0*/  IADD3.X R5, PT, PT, R10, R13, RZ, P5, P0 ;  /* 0x0000000d0a057210 */ /* 0x000fe40002fe04ff */
[----:B------:R-:W-:Y:S02]  /*46c0*/  ISETP.LT.U32.AND P0, PT, R3, R6, PT ;  /* 0x000000060300720c */ /* 0x000fe40003f01070 */
[----:B------:R-:W-:Y:S02]  /*46d0*/  SEL R4, R4, 0x1, !P2 ;  /* 0x0000000104047807 */ /* 0x000fe40005000000 */
[----:B------:R-:W-:Y:S02]  /*46e0*/  ISETP.LT.AND.EX P0, PT, R5, R20, PT, P0 ;  /* 0x000000140500720c */ /* 0x000fe40003f01300 */
[----:B------:R-:W-:Y:S02]  /*46f0*/  LOP3.LUT P3, RZ, R4, 0xff, RZ, 0xc0, !PT ;  /* 0x000000ff04ff7812 */ /* 0x000fe4000786c0ff */
[----:B------:R-:W-:-:S02]  /*4700*/  SEL R15, R3, R6, P0 ;  /* 0x00000006030f7207 */ /* 0x000fc40000000000 */
[----:B------:R-:W-:Y:S02]  /*4710*/  SEL R18, R5, R20, P0 ;  /* 0x0000001405127207 */ /* 0x000fe40000000000 */
[----:B------:R-:W-:Y:S02]  /*4720*/  @!P2 SEL R15, R3, R6, !P4 ;  /* 0x00000006030fa207 */ /* 0x000fe40006000000 */
[----:B------:R-:W-:Y:S02]  /*4730*/  @!P2 SEL R18, R5, R20, !P4 ;  /* 0x000000140512a207 */ /* 0x000fe40006000000 */
[----:B------:R-:W-:Y:S02]  /*4740*/  IADD3 R2, P5, P6, R11, UR6, R2 ;  /* 0x000000060b027c10 */ /* 0x000fe4000febe002 */
[----:B-----5:R-:W-:Y:S02]  /*4750*/  ISETP.EQ.AND P2, PT, R16, R9, P3 ;  /* 0x000000091000720c */ /* 0x020fe40001f42270 */
[----:B------:R-:W-:-:S02]  /*4760*/  IADD3.X R3, PT, PT, R10, R13, RZ, P5, P6 ;  /* 0x0000000d0a037210 */ /* 0x000fc40002fec4ff */
[----:B------:R-:W-:Y:S02]  /*4770*/  ISETP.LT.U32.AND P0, PT, R2, R15, PT ;  /* 0x0000000f0200720c */ /* 0x000fe40003f01070 */
[----:B------:R-:W-:Y:S02]  /*4780*/  ISETP.NE.AND P4, PT, R16, R9, PT ;  /* 0x000000091000720c */ /* 0x000fe40003f85270 */
[CC--:B------:R-:W-:Y:S02]  /*4790*/  ISETP.LT.AND.EX P0, PT, R3.reuse, R18.reuse, PT, P0 ;  /* 0x000000120300720c */ /* 0x0c0fe40003f01300 */
[----:B------:R-:W-:Y:S02]  /*47a0*/  @!P3 SEL R4, RZ, 0x1, P4 ;  /* 0x00000001ff04b807 */ /* 0x000fe40002000000 */
[----:B------:R-:W-:Y:S02]  /*47b0*/  SEL R6, R2, R15, P0 ;  /* 0x0000000f02067207 */ /* 0x000fe40000000000 */
[----:B------:R-:W-:-:S02]  /*47c0*/  SEL R5, R3, R18, P0 ;  /* 0x0000001203057207 */ /* 0x000fc40000000000 */
[----:B------:R-:W-:Y:S02]  /*47d0*/  SEL R4, R4, 0x1, !P2 ;  /* 0x0000000104047807 */ /* 0x000fe40005000000 */
[----:B------:R-:W-:Y:S02]  /*47e0*/  @!P2 SEL R6, R2, R15, !P3 ;  /* 0x0000000f0206a207 */ /* 0x000fe40005800000 */
[----:B------:R-:W-:-:S07]  /*47f0*/  @!P2 SEL R5, R3, R18, !P3 ;  /* 0x000000120305a207 */ /* 0x000fce0005800000 */
.L_x_116:
[----:B------:R-:W-:Y:S05]  /*4800*/  BSYNC.RECONVERGENT B2 ;  /* 0x0000000000027941 */ /* 0x000fea0003800200 */
.L_x_115:
[----:B------:R-:W-:Y:S05]  /*4810*/  @!P1 BRA `(.L_x_111) ;  /* 0x0000000000f09947 */ /* 0x000fea0003800000 */
[----:B------:R-:W-:Y:S01]  /*4820*/  ISETP.NE.AND P0, PT, R14, 0x1, PT ;  /* 0x000000010e00780c */ /* 0x000fe20003f05270 */
[----:B------:R-:W-:Y:S01]  /*4830*/  BSSY.RECONVERGENT B2, `(.L_x_117) ;  /* 0x0000025000027945 */ /* 0x000fe20003800200 */
[----:B------:R-:W-:-:S11]  /*4840*/  LOP3.LUT P1, RZ, R7, 0x100, RZ, 0xc0, !PT ;  /* 0x0000010007ff7812 */ /* 0x000fd6000782c0ff */
[----:B------:R-:W-:Y:S05]  /*4850*/  @!P0 BRA `(.L_x_118) ;  /* 0x0000000000888947 */ /* 0x000fea0003800000 */
[----:B------:R-:W-:-:S05]  /*4860*/  IADD3 R7, P0, PT, R12, R11, RZ ;  /* 0x0000000b0c077210 */ /* 0x000fca0007f1e0ff */
[----:B------:R-:W-:Y:S01]  /*4870*/  IMAD.X R14, RZ, RZ, R10, P0 ;  /* 0x000000ffff0e7224 */ /* 0x000fe200000e060a */
[----:B------:R-:W-:-:S04]  /*4880*/  IADD3 R2, P0, PT, R7, UR8, RZ ;  /* 0x0000000807027c10 */ /* 0x000fc8000ff1e0ff */
[----:B------:R-:W-:-:S05]  /*4890*/  IADD3.X R3, PT, PT, R14, UR9, RZ, P0, !PT ;  /* 0x000000090e037c10 */ /* 0x000fca00087fe4ff */
[----:B------:R-:W2:Y:S04]  /*48a0*/  LDG.E.U8 R16, desc[UR10][R2.64] ;  /* 0x0000000a02107981 */ /* 0x000ea8000c1e1100 */
[----:B------:R0:W3:Y:S01]  /*48b0*/  LDG.E.U8 R18, desc[UR10][R2.64+0x100] ;  /* 0x0001000a02127981 */ /* 0x0000e2000c1e1100 */
[----:B------:R-:W-:Y:S02]  /*48c0*/  LOP3.LUT P2, RZ, R4, 0xff, RZ, 0xc0, !PT ;  /* 0x000000ff04ff7812 */ /* 0x000fe4000784c0ff */
[----:B------:R-:W-:-:S05]  /*48d0*/  IADD3 R7, P0, PT, R7, UR6, RZ ;  /* 0x0000000607077c10 */ /* 0x000fca000ff1e0ff */
[----:B------:R-:W-:Y:S01]  /*48e0*/  IMAD.X R14, R14, 0x1, R13, P0 ;  /* 0x000000010e0e7824 */ /* 0x000fe200000e060d */
[----:B------:R-:W-:-:S04]  /*48f0*/  ISETP.LT.U32.AND P0, PT, R7, R6, PT ;  /* 0x000000060700720c */ /* 0x000fc80003f01070 */
[----:B------:R-:W-:-:S04]  /*4900*/  ISETP.LT.AND.EX P0, PT, R14, R5, PT, P0 ;  /* 0x000000050e00720c */ /* 0x000fc80003f01300 */
[----:B0-----:R-:W-:Y:S02]  /*4910*/  SEL R2, R7, R6, P0 ;  /* 0x0000000607027207 */ /* 0x001fe40000000000 */
[----:B------:R-:W-:Y:S02]  /*4920*/  SEL R3, R14, R5, P0 ;  /* 0x000000050e037207 */ /* 0x000fe40000000000 */
[CC--:B--2---:R-:W-:Y:S02]  /*4930*/  ISETP.NE.AND P4, PT, R16.reuse, R9.reuse, PT ;  /* 0x000000091000720c */ /* 0x0c4fe40003f85270 */
[----:B------:R-:W-:Y:S01]  /*4940*/  ISETP.EQ.AND P3, PT, R16, R9, P2 ;  /* 0x000000091000720c */ /* 0x000fe20001762270 */
[C---:B------:R-:W-:Y:S01]  /*4950*/  VIADD R16, R12.reuse, 0x100 ;  /* 0x000001000c107836 */ /* 0x040fe20000000000 */
[----:B------:R-:W-:Y:S01]  /*4960*/  @!P2 SEL R4, RZ, 0x1, P4 ;  /* 0x00000001ff04a807 */ /* 0x000fe20002000000 */
[----:B------:R-:W-:-:S03]  /*4970*/  VIADD R12, R12, 0x200 ;  /* 0x000002000c0c7836 */ /* 0x000fc60000000000 */
[----:B------:R-:W-:Y:S02]  /*4980*/  SEL R4, R4, 0x1, !P3 ;  /* 0x0000000104047807 */ /* 0x000fe40005800000 */
[----:B------:R-:W-:Y:S02]  /*4990*/  IADD3 R15, P5, P6, R11, UR6, R16 ;  /* 0x000000060b0f7c10 */ /* 0x000fe4000febe010 */
[----:B------:R-:W-:-:S03]  /*49a0*/  LOP3.LUT P4, RZ, R4, 0xff, RZ, 0xc0, !PT ;  /* 0x000000ff04ff7812 */ /* 0x000fc6000788c0ff */
[----:B------:R-:W-:Y:S02]  /*49b0*/  @!P3 SEL R2, R7, R6, !P2 ;  /* 0x000000060702b207 */ /* 0x000fe40005000000 */
[----:B------:R-:W-:Y:S02]  /*49c0*/  @!P3 SEL R3, R14, R5, !P2 ;  /* 0x000000050e03b207 */ /* 0x000fe40005000000 */
[----:B---3--:R-:W-:Y:S02]  /*49d0*/  ISETP.EQ.AND P3, PT, R18, R9, P4 ;  /* 0x000000091200720c */ /* 0x008fe40002762270 */
[----:B------:R-:W-:Y:S02]  /*49e0*/  IADD3.X R14, PT, PT, R10, R13, RZ, P5, P6 ;  /* 0x0000000d0a0e7210 */ /* 0x000fe40002fec4ff */
        /* <DEDUP_REMOVED lines=9> */
.L_x_118:
[----:B------:R-:W-:Y:S05]  /*4a80*/  BSYNC.RECONVERGENT B2 ;  /* 0x0000000000027941 */ /* 0x000fea0003800200 */
.L_x_117:
[----:B------:R-:W-:Y:S05]  /*4a90*/  @P1 BRA `(.L_x_111) ;  /* 0x0000000000501947 */ /* 0x000fea0003800000 */
[----:B------:R-:W-:-:S05]  /*4aa0*/  IADD3 R11, P0, PT, R12, R11, RZ ;  /* 0x0000000b0c0b7210 */ /* 0x000fca0007f1e0ff */
[----:B------:R-:W-:Y:S01]  /*4ab0*/  IMAD.X R10, RZ, RZ, R10, P0 ;  /* 0x000000ffff0a7224 */ /* 0x000fe200000e060a */
[----:B------:R-:W-:-:S04]  /*4ac0*/  IADD3 R2, P0, PT, R11, UR8, RZ ;  /* 0x000000080b027c10 */ /* 0x000fc8000ff1e0ff */
[----:B------:R-:W-:-:S05]  /*4ad0*/  IADD3.X R3, PT, PT, R10, UR9, RZ, P0, !PT ;  /* 0x000000090a037c10 */ /* 0x000fca00087fe4ff */
[----:B------:R-:W2:Y:S01]  /*4ae0*/  LDG.E.U8 R2, desc[UR10][R2.64] ;  /* 0x0000000a02027981 */ /* 0x000ea2000c1e1100 */
[----:B------:R-:W-:Y:S02]  /*4af0*/  LOP3.LUT P3, RZ, R4, 0xff, RZ, 0xc0, !PT ;  /* 0x000000ff04ff7812 */ /* 0x000fe4000786c0ff */
[----:B------:R-:W-:-:S05]  /*4b00*/  IADD3 R11, P0, PT, R11, UR6, RZ ;  /* 0x000000060b0b7c10 */ /* 0x000fca000ff1e0ff */
[----:B------:R-:W-:Y:S01]  /*4b10*/  IMAD.X R10, R10, 0x1, R13, P0 ;  /* 0x000000010a0a7824 */ /* 0x000fe200000e060d */
[----:B------:R-:W-:-:S04]  /*4b20*/  ISETP.LT.U32.AND P0, PT, R11, R6, PT ;  /* 0x000000060b00720c */ /* 0x000fc80003f01070 */
[----:B------:R-:W-:-:S04]  /*4b30*/  ISETP.LT.AND.EX P0, PT, R10, R5, PT, P0 ;  /* 0x000000050a00720c */ /* 0x000fc80003f01300 */
[----:B------:R-:W-:Y:S02]  /*4b40*/  SEL R7, R11, R6, P0 ;  /* 0x000000060b077207 */ /* 0x000fe40000000000 */
[CC--:B--2---:R-:W-:Y:S02]  /*4b50*/  ISETP.EQ.AND P1, PT, R2.reuse, R9.reuse, P3 ;  /* 0x000000090200720c */ /* 0x0c4fe40001f22270 */
        /* <DEDUP_REMOVED lines=8> */
.L_x_111:
[----:B------:R-:W-:Y:S05]  /*4be0*/  BSYNC.RECONVERGENT B1 ;  /* 0x0000000000017941 */ /* 0x000fea0003800200 */
.L_x_108:
[----:B------:R-:W0:Y:S01]  /*4bf0*/  S2R R9, SR_LANEID ;  /* 0x0000000000097919 */ /* 0x000e220000000000 */
[----:B------:R-:W-:Y:S01]  /*4c00*/  LOP3.LUT R3, R4, 0xff, RZ, 0xc0, !PT ;  /* 0x000000ff04037812 */ /* 0x000fe200078ec0ff */
[----:B------:R-:W-:Y:S01]  /*4c10*/  BSSY.RECONVERGENT B1, `(.L_x_119) ;  /* 0x0000016000017945 */ /* 0x000fe20003800200 */
[----:B------:R1:W2:Y:S04]  /*4c20*/  SHFL.DOWN PT, R7, R6, 0x1, 0x1f ;  /* 0x08201f0006077f89 */ /* 0x0002a800000e0000 */
[----:B------:R1:W3:Y:S04]  /*4c30*/  SHFL.DOWN PT, R10, R5, 0x1, 0x1f ;  /* 0x08201f00050a7f89 */ /* 0x0002e800000e0000 */
[----:B------:R-:W4:Y:S01]  /*4c40*/  SHFL.DOWN PT, R3, R3, 0x1, 0x1f ;  /* 0x08201f0003037f89 */ /* 0x000f2200000e0000 */
        /* <DEDUP_REMOVED lines=18> */
.L_x_120:
[----:B------:R-:W-:Y:S05]  /*4d70*/  BSYNC.RECONVERGENT B1 ;  /* 0x0000000000017941 */ /* 0x000fea0003800200 */
.L_x_119:
        /* <DEDUP_REMOVED lines=23> */
.L_x_122:
[----:B------:R-:W-:Y:S05]  /*4ef0*/  BSYNC.RECONVERGENT B1 ;  /* 0x0000000000017941 */ /* 0x000fea0003800200 */
.L_x_121:
        /* <DEDUP_REMOVED lines=20> */
.L_x_124:
[----:B------:R-:W-:Y:S05]  /*5040*/  BSYNC.RECONVERGENT B1 ;  /* 0x0000000000017941 */ /* 0x000fea0003800200 */
.L_x_123:
        /* <DEDUP_REMOVED lines=20> */
.L_x_126:
[----:B------:R-:W-:Y:S05]  /*5190*/  BSYNC.RECONVERGENT B1 ;  /* 0x0000000000017941 */ /* 0x000fea0003800200 */
.L_x_125:
        /* <DEDUP_REMOVED lines=20> */
.L_x_128:
[----:B------:R-:W-:Y:S05]  /*52e0*/  BSYNC.RECONVERGENT B1 ;  /* 0x0000000000017941 */ /* 0x000fea0003800200 */
.L_x_127:
        /* <DEDUP_REMOVED lines=11> */
.L_x_130:
[----:B------:R-:W-:Y:S05]  /*53a0*/  BSYNC.RECONVERGENT B1 ;  /* 0x0000000000017941 */ /* 0x000fea0003800200 */
.L_x_129:
        /* <DEDUP_REMOVED lines=83> */
[----:B------:R-:W-:-:S07]  /*58e0*/  SEL R5, R3, R5, !P2 ;  /* 0x0000000503057207 */ /* 0x000fce0005000000 */
.L_x_89:
[----:B------:R-:W-:Y:S05]  /*58f0*/  BSYNC.RECONVERGENT B0 ;  /* 0x0000000000007941 */ /* 0x000fea0003800200 */
.L_x_64:
[----:B------:R-:W-:Y:S05]  /*5900*/  @P1 EXIT ;  /* 0x000000000000194d */ /* 0x000fea0003800000 */
[----:B012---:R-:W0:Y:S01]  /*5910*/  LDC.64 R2, c[0x0][0x3a0] ;  /* 0x0000e800ff027b82 */ /* 0x007e220000000a00 */
[----:B----4-:R-:W-:Y:S02]  /*5920*/  IMAD.MOV.U32 R7, RZ, RZ, R5 ;  /* 0x000000ffff077224 */ /* 0x010fe400078e0005 */
[----:B0-----:R-:W-:-:S05]  /*5930*/  IMAD.WIDE.U32 R2, R0, 0x10, R2 ;  /* 0x0000001000027825 */ /* 0x001fca00078e0002 */
[----:B------:R-:W-:Y:S04]  /*5940*/  STG.E.64 desc[UR10][R2.64+0x8], R6 ;  /* 0x0000080602007986 */ /* 0x000fe8000c101b0a */
[----:B------:R-:W-:Y:S01]  /*5950*/  STG.E.U8 desc[UR10][R2.64], R4 ;  /* 0x0000000402007986 */ /* 0x000fe2000c10110a */
[----:B------:R-:W-:Y:S05]  /*5960*/  EXIT ;  /* 0x000000000000794d */ /* 0x000fea0003800000 */
.L_x_131:
        /* <DEDUP_REMOVED lines=9> */
.L_x_409:


//--------------------- .text._ZN3cub18CUB_300001_SM_10006detail6reduce28DeviceReduceSingleTileKernelINS2_10policy_hubIN4cuda3std3__45tupleIJblEEEyN6thrust24THRUST_300001_SM_1000_NS8cuda_cub9__find_if7functorIS9_EEE10Policy1000ENSB_12zip_iteratorINS8_IJNSD_26transform_input_iterator_tIbNSB_6detail15normal_iteratorINSB_10device_ptrIcEEEENSK_10functional5actorINSP_9compositeIJNSP_16operator_adaptorINS7_8equal_toIvEEEENSQ_INSP_8argumentILj0EEEEENSQ_INSP_5valueINSB_16device_referenceIcEEEEEEEEEEEEENSB_17counting_iteratorIlNSB_11use_defaultES18_S18_EEEEEEEPS9_ySF_S9_S9_NS7_10__identityEEEvT0_T1_T2_T3_T4_T6_ --------------------------
	.section	.text._ZN3cub18CUB_300001_SM_10006detail6reduce28DeviceReduceSingleTileKernelINS2_10policy_hubIN4cuda3std3__45tupleIJblEEEyN6thrust24THRUST_300001_SM_1000_NS8cuda_cub9__find_if7functorIS9_EEE10Policy1000ENSB_12zip_iteratorINS8_IJNSD_26transform_input_iterator_tIbNSB_6detail15normal_iteratorINSB_10device_ptrIcEEEENSK_10functional5actorINSP_9compositeIJNSP_16operator_adaptorINS7_8equal_toIvEEEENSQ_INSP_8argumentILj0EEEEENSQ_INSP_5valueINSB_16device_referenceIcEEEEEEEEEEEEENSB_17counting_iteratorIlNSB_11use_defaultES18_S18_EEEEEEEPS9_ySF_S9_S9_NS7_10__identityEEEvT0_T1_T2_T3_T4_T6_,"ax",@progbits
	.align	128
        .global         _ZN3cub18CUB_300001_SM_10006detail6reduce28DeviceReduceSingleTileKernelINS2_10policy_hubIN4cuda3std3__45tupleIJblEEEyN6thrust24THRUST_300001_SM_1000_NS8cuda_cub9__find_if7functorIS9_EEE10Policy1000ENSB_12zip_iteratorINS8_IJNSD_26transform_input_iterator_tIbNSB_6detail15normal_iteratorINSB_10device_ptrIcEEEENSK_10functional5actorINSP_9compositeIJNSP_16operator_adaptorINS7_8equal_toIvEEEENSQ_INSP_8argumentILj0EEEEENSQ_INSP_5valueINSB_16device_referenceIcEEEEEEEEEEEEENSB_17counting_iteratorIlNSB_11use_defaultES18_S18_EEEEEEEPS9_ySF_S9_S9_NS7_10__identityEEEvT0_T1_T2_T3_T4_T6_
        .type           _ZN3cub18CUB_300001_SM_10006detail6reduce28DeviceReduceSingleTileKernelINS2_10policy_hubIN4cuda3std3__45tupleIJblEEEyN6thrust24THRUST_300001_SM_1000_NS8cuda_cub9__find_if7functorIS9_EEE10Policy1000ENSB_12zip_iteratorINS8_IJNSD_26transform_input_iterator_tIbNSB_6detail15normal_iteratorINSB_10device_ptrIcEEEENSK_10functional5actorINSP_9compositeIJNSP_16operator_adaptorINS7_8equal_toIvEEEENSQ_INSP_8argumentILj0EEEEENSQ_INSP_5valueINSB_16device_referenceIcEEEEEEEEEEEEENSB_17counting_iteratorIlNSB_11use_defaultES18_S18_EEEEEEEPS9_ySF_S9_S9_NS7_10__identityEEEvT0_T1_T2_T3_T4_T6_,@function
        .size           _ZN3cub18CUB_300001_SM_10006detail6reduce28DeviceReduceSingleTileKernelINS2_10policy_hubIN4cuda3std3__45tupleIJblEEEyN6thrust24THRUST_300001_SM_1000_NS8cuda_cub9__find_if7functorIS9_EEE10Policy1000ENSB_12zip_iteratorINS8_IJNSD_26transform_input_iterator_tIbNSB_6detail15normal_iteratorINSB_10device_ptrIcEEEENSK_10functional5actorINSP_9compositeIJNSP_16operator_adaptorINS7_8equal_toIvEEEENSQ_INSP_8argumentILj0EEEEENSQ_INSP_5valueINSB_16device_referenceIcEEEEEEEEEEEEENSB_17counting_iteratorIlNSB_11use_defaultES18_S18_EEEEEEEPS9_ySF_S9_S9_NS7_10__identityEEEvT0_T1_T2_T3_T4_T6_,(.L_x_410 - _ZN3cub18CUB_300001_SM_10006detail6reduce28DeviceReduceSingleTileKernelINS2_10policy_hubIN4cuda3std3__45tupleIJblEEEyN6thrust24THRUST_300001_SM_1000_NS8cuda_cub9__find_if7functorIS9_EEE10Policy1000ENSB_12zip_iteratorINS8_IJNSD_26transform_input_iterator_tIbNSB_6detail15normal_iteratorINSB_10device_ptrIcEEEENSK_10functional5actorINSP_9compositeIJNSP_16operator_adaptorINS7_8equal_toIvEEEENSQ_INSP_8argumentILj0EEEEENSQ_INSP_5valueINSB_16device_referenceIcEEEEEEEEEEEEENSB_17counting_iteratorIlNSB_11use_defaultES18_S18_EEEEEEEPS9_ySF_S9_S9_NS7_10__identityEEEvT0_T1_T2_T3_T4_T6_)
        .other          _ZN3cub18CUB_300001_SM_10006detail6reduce28DeviceReduceSingleTileKernelINS2_10policy_hubIN4cuda3std3__45tupleIJblEEEyN6thrust24THRUST_300001_SM_1000_NS8cuda_cub9__find_if7functorIS9_EEE10Policy1000ENSB_12zip_iteratorINS8_IJNSD_26transform_input_iterator_tIbNSB_6detail15normal_iteratorINSB_10device_ptrIcEEEENSK_10functional5actorINSP_9compositeIJNSP_16operator_adaptorINS7_8equal_toIvEEEENSQ_INSP_8argumentILj0EEEEENSQ_INSP_5valueINSB_16device_referenceIcEEEEEEEEEEEEENSB_17counting_iteratorIlNSB_11use_defaultES18_S18_EEEEEEEPS9_ySF_S9_S9_NS7_10__identityEEEvT0_T1_T2_T3_T4_T6_,@"STO_CUDA_ENTRY STV_DEFAULT"
_ZN3cub18CUB_300001_SM_10006detail6reduce28DeviceReduceSingleTileKernelINS2_10policy_hubIN4cuda3std3__45tupleIJblEEEyN6thrust24THRUST_300001_SM_1000_NS8cuda_cub9__find_if7functorIS9_EEE10Policy1000ENSB_12zip_iteratorINS8_IJNSD_26transform_input_iterator_tIbNSB_6detail15normal_iteratorINSB_10device_ptrIcEEEENSK_10functional5actorINSP_9compositeIJNSP_16operator_adaptorINS7_8equal_toIvEEEENSQ_INSP_8argumentILj0EEEEENSQ_INSP_5valueINSB_16device_referenceIcEEEEEEEEEEEEENSB_17counting_iteratorIlNSB_11use_defaultES18_S18_EEEEEEEPS9_ySF_S9_S9_NS7_10__identityEEEvT0_T1_T2_T3_T4_T6_:
.text._ZN3cub18CUB_300001_SM_10006detail6reduce28DeviceReduceSingleTileKernelINS2_10policy_hubIN4cuda3std3__45tupleIJblEEEyN6thrust24THRUST_300001_SM_1000_NS8cuda_cub9__find_if7functorIS9_EEE10Policy1000ENSB_12zip_iteratorINS8_IJNSD_26transform_input_iterator_tIbNSB_6detail15normal_iteratorINSB_10device_ptrIcEEEENSK_10functional5actorINSP_9compositeIJNSP_16operator_adaptorINS7_8equal_toIvEEEENSQ_INSP_8argumentILj0EEEEENSQ_INSP_5valueINSB_16device_referenceIcEEEEEEEEEEEEENSB_17counting_iteratorIlNSB_11use_defaultES18_S18_EEEEEEEPS9_ySF_S9_S9_NS7_10__identityEEEvT0_T1_T2_T3_T4_T6_:
[----:B------:R-:W-:Y:S01]  /*0000*/  LDC R1, c[0x0][0x37c] ;  /* 0x0000df00ff017b82 */ /* 0x000fe20000000800 */
[----:B------:R-:W0:Y:S07]  /*0010*/  LDCU.64 UR4, c[0x0][0x3a8] ;  /* 0x00007500ff0477ac */ /* 0x000e2e0008000a00 */
[----:B------:R-:W1:Y:S01]  /*0020*/  LDC.U8 R0, c[0x0][0x3b8] ;  /* 0x0000ee00ff007b82 */ /* 0x000e620000000000 */
[----:B------:R-:W2:Y:S01]  /*0030*/  LDCU.64 UR8, c[0x0][0x358] ;  /* 0x00006b00ff0877ac */ /* 0x000ea20008000a00 */
[----:B0-----:R-:W-:-:S04]  /*0040*/  UISETP.NE.U32.AND UP0, UPT, UR4, URZ, UPT ;  /* 0x000000ff0400728c */ /* 0x001fc8000bf05070 */
[----:B------:R-:W-:-:S09]  /*0050*/  UISETP.NE.AND.EX UP0, UPT, UR5, URZ, UPT, UP0 ;  /* 0x000000ff0500728c */ /* 0x000fd2000bf05300 */
        /* <DEDUP_REMOVED lines=9> */
.L_x_132:
[----:B------:R-:W-:Y:S01]  /*00f0*/  UISETP.GT.U32.AND UP0, UPT, UR4, 0x3ff, UPT ;  /* 0x000003ff0400788c */ /* 0x000fe2000bf04070 */
[----:B------:R-:W-:Y:S03]  /*0100*/  BSSY.RECONVERGENT B0, `(.L_x_133) ;  /* 0x000055b000007945 */ /* 0x000fe60003800200 */
[----:B------:R-:W-:-:S09]  /*0110*/  UISETP.GT.U32.AND.EX UP0, UPT, UR5, URZ, UPT, UP0 ;  /* 0x000000ff0500728c */ /* 0x000fd2000bf04100 */
[----:B------:R-:W-:Y:S05]  /*0120*/  BRA.U UP0, `(.L_x_134) ;  /* 0x0000002d00f87547 */ /* 0x000fea000b800000 */
[----:B------:R-:W0:Y:S01]  /*0130*/  S2R R7, SR_TID.X ;  /* 0x0000000000077919 */ /* 0x000e220000002100 */
[----:B------:R-:W-:Y:S01]  /*0140*/  IMAD.MOV.U32 R5, RZ, RZ, RZ ;  /* 0x000000ffff057224 */ /* 0x000fe200078e00ff */
[----:B------:R-:W2:Y:S01]  /*0150*/  LDCU.64 UR6, c[0x0][0x380] ;  /* 0x00007000ff0677ac */ /* 0x000ea20008000a00 */
[----:B------:R-:W3:Y:S01]  /*0160*/  LDCU.64 UR10, c[0x0][0x398] ;  /* 0x00007300ff0a77ac */ /* 0x000ee20008000a00 */
[----:B0-----:R-:W-:-:S13]  /*0170*/  ISETP.GE.U32.AND P0, PT, R7, UR4, PT ;  /* 0x0000000407007c0c */ /* 0x001fda000bf06070 */
[----:B------:R-:W0:Y:S08]  /*0180*/  @!P0 LDC.64 R10, c[0x0][0x380] ;  /* 0x0000e000ff0a8b82 */ /* 0x000e300000000a00 */
[----:B------:R-:W4:Y:S08]  /*0190*/  @!P0 LDC.64 R2, c[0x0][0x390] ;  /* 0x0000e400ff028b82 */ /* 0x000f300000000a00 */
[----:B------:R-:W5:Y:S01]  /*01a0*/  @!P0 LDC.64 R12, c[0x0][0x398] ;  /* 0x0000e600ff0c8b82 */ /* 0x000f620000000a00 */
[----:B0-----:R-:W-:-:S05]  /*01b0*/  @!P0 IADD3 R10, P1, PT, R7, R10, RZ ;  /* 0x0000000a070a8210 */ /* 0x001fca0007f3e0ff */
[----:B------:R-:W-:Y:S01]  /*01c0*/  @!P0 IMAD.X R11, RZ, RZ, R11, P1 ;  /* 0x000000ffff0b8224 */ /* 0x000fe200008e060b */
[----:B----4-:R-:W4:Y:S04]  /*01d0*/  @!P0 LDG.E.U8 R3, desc[UR8][R2.64] ;  /* 0x0000000802038981 */ /* 0x010f28000c1e1100 */
[----:B------:R-:W4:Y:S01]  /*01e0*/  @!P0 LDG.E.U8 R10, desc[UR8][R10.64] ;  /* 0x000000080a0a8981 */ /* 0x000f22000c1e1100 */
[----:B------:R-:W-:Y:S01]  /*01f0*/  IMAD.MOV.U32 R8, RZ, RZ, R7 ;  /* 0x000000ffff087224 */ /* 0x000fe200078e0007 */
[----:B------:R-:W-:Y:S01]  /*0200*/  PRMT R4, RZ, 0x7610, R4 ;  /* 0x00007610ff047816 */ /* 0x000fe20000000004 */
[C---:B------:R-:W-:Y:S01]  /*0210*/  @!P0 VIADD R8, R7.reuse, 0x100 ;  /* 0x0000010007088836 */ /* 0x040fe20000000000 */
[----:B-----5:R-:W-:Y:S01]  /*0220*/  @!P0 IADD3 R5, P3, PT, R7, R12, RZ ;  /* 0x0000000c07058210 */ /* 0x020fe20007f7e0ff */
[----:B------:R-:W-:Y:S01]  /*0230*/  BSSY.RECONVERGENT B1, `(.L_x_135) ;  /* 0x000010f000017945 */ /* 0x000fe20003800200 */
[----:B------:R-:W-:-:S02]  /*0240*/  IMAD.MOV.U32 R6, RZ, RZ, RZ ;  /* 0x000000ffff067224 */ /* 0x000fc400078e00ff */
[----:B------:R-:W-:Y:S01]  /*0250*/  ISETP.GE.U32.AND P2, PT, R8, UR4, PT ;  /* 0x0000000408007c0c */ /* 0x000fe2000bf46070 */
[----:B------:R-:W-:Y:S01]  /*0260*/  @!P0 IMAD.X R6, RZ, RZ, R13, P3 ;  /* 0x000000ffff068224 */ /* 0x000fe200018e060d */
[----:B----4-:R-:W-:-:S04]  /*0270*/  @!P0 ISETP.NE.AND P1, PT, R10, R3, PT ;  /* 0x000000030a00820c */ /* 0x010fc80003f25270 */
[----:B------:R-:W-:-:S04]  /*0280*/  @!P0 SEL R2, RZ, 0x1, P1 ;  /* 0x00000001ff028807 */ /* 0x000fc80000800000 */
[----:B------:R-:W-:-:S03]  /*0290*/  @!P0 PRMT R4, R2, 0x7610, R4 ;  /* 0x0000761002048816 */ /* 0x000fc60000000004 */
[----:B--23--:R-:W-:Y:S05]  /*02a0*/  @P2 BRA `(.L_x_136) ;  /* 0x00000010001c2947 */ /* 0x00cfea0003800000 */
[----:B------:R-:W0:Y:S02]  /*02b0*/  LDC.64 R2, c[0x0][0x390] ;  /* 0x0000e400ff027b82 */ /* 0x000e240000000a00 */
[----:B0-----:R0:W5:Y:S01]  /*02c0*/  LDG.E.U8 R9, desc[UR8][R2.64] ;  /* 0x0000000802097981 */ /* 0x001162000c1e1100 */
[----:B------:R-:W-:Y:S01]  /*02d0*/  LOP3.LUT R10, RZ, R8, RZ, 0x33, !PT ;  /* 0x00000008ff0a7212 */ /* 0x000fe200078e33ff */
[----:B------:R-:W-:Y:S04]  /*02e0*/  BSSY.RECONVERGENT B2, `(.L_x_137) ;  /* 0x0000080000027945 */ /* 0x000fe80003800200 */
[----:B------:R-:W-:-:S05]  /*02f0*/  VIADD R10, R10, UR4 ;  /* 0x000000040a0a7c36 */ /* 0x000fca0008000000 */
[C---:B------:R-:W-:Y:S02]  /*0300*/  ISETP.GE.U32.AND P0, PT, R10.reuse, 0x700, PT ;  /* 0x000007000a00780c */ /* 0x040fe40003f06070 */
[----:B------:R-:W-:-:S04]  /*0310*/  LEA.HI R11, R10, 0x1, RZ, 0x18 ;  /* 0x000000010a0b7811 */ /* 0x000fc800078fc0ff */
[----:B------:R-:W-:-:S04]  /*0320*/  LOP3.LUT R12, R11, 0x7, RZ, 0xc0, !PT ;  /* 0x000000070b0c7812 */ /* 0x000fc800078ec0ff */
[----:B------:R-:W-:-:S03]  /*0330*/  ISETP.NE.AND P1, PT, R12, RZ, PT ;  /* 0x000000ff0c00720c */ /* 0x000fc60003f25270 */
[----:B0-----:R-:W-:Y:S10]  /*0340*/  @!P0 BRA `(.L_x_138) ;  /* 0x0000000400e48947 */ /* 0x001ff40003800000 */
[----:B------:R-:W-:-:S05]  /*0350*/  LOP3.LUT R13, R11, 0x1fffff8, RZ, 0xc0, !PT ;  /* 0x01fffff80b0d7812 */ /* 0x000fca00078ec0ff */
[----:B------:R-:W-:-:S07]  /*0360*/  IMAD.MOV R13, RZ, RZ, -R13 ;  /* 0x000000ffff0d7224 */ /* 0x000fce00078e0a0d */
.L_x_139:
[----:B------:R-:W-:-:S05]  /*0370*/  IADD3 R2, P0, PT, R8, UR6, RZ ;  /* 0x0000000608027c10 */ /* 0x000fca000ff1e0ff */
[----:B------:R-:W-:-:S05]  /*0380*/  IMAD.X R3, RZ, RZ, UR7, P0 ;  /* 0x00000007ff037e24 */ /* 0x000fca00080e06ff */
        /* <DEDUP_REMOVED lines=8> */
[----:B------:R-:W-:Y:S01]  /*0410*/  PRMT R17, R4, 0x7610, R17 ;  /* 0x0000761004117816 */ /* 0x000fe20000000011 */
[----:B------:R-:W-:Y:S01]  /*0420*/  VIADD R13, R13, 0x8 ;  /* 0x000000080d0d7836 */ /* 0x000fe20000000000 */
[C---:B------:R-:W-:Y:S01]  /*0430*/  IADD3 R4, P3, PT, R8.reuse, UR10, RZ ;  /* 0x0000000a08047c10 */ /* 0x040fe2000ff7e0ff */
[----:B------:R-:W-:Y:S01]  /*0440*/  VIADD R8, R8, 0x800 ;  /* 0x0000080008087836 */ /* 0x000fe20000000000 */
[----:B------:R-:W-:-:S03]  /*0450*/  LOP3.LUT P5, RZ, R17, 0xff, RZ, 0xc0, !PT ;  /* 0x000000ff11ff7812 */ /* 0x000fc600078ac0ff */
[----:B------:R-:W-:Y:S01]  /*0460*/  IMAD.X R15, RZ, RZ, UR11, P3 ;  /* 0x0000000bff0f7e24 */ /* 0x000fe200098e06ff */
[CC--:B--2--5:R-:W-:Y:S02]  /*0470*/  ISETP.NE.AND P0, PT, R26.reuse, R9.reuse, PT ;  /* 0x000000091a00720c */ /* 0x0e4fe40003f05270 */
        /* <DEDUP_REMOVED lines=15> */
[----:B----4-:R-:W-:Y:S01]  /*0570*/  ISETP.NE.AND P6, PT, R24, R9, PT ;  /* 0x000000091800720c */ /* 0x010fe20003fc5270 */
[----:B------:R-:W-:Y:S01]  /*0580*/  IMAD.X R3, RZ, RZ, R15, P0 ;  /* 0x000000ffff037224 */ /* 0x000fe200000e060f */
[----:B------:R-:W-:Y:S02]  /*0590*/  LOP3.LUT P2, RZ, R17, 0xff, RZ, 0xc0, !PT ;  /* 0x000000ff11ff7812 */ /* 0x000fe4000784c0ff */
[----:B------:R-:W-:Y:S02]  /*05a0*/  ISETP.LT.U32.AND P0, PT, R2, R21, PT ;  /* 0x000000150200720c */ /* 0x000fe40003f01070 */
[----:B------:R-:W-:-:S02]  /*05b0*/  ISETP.EQ.AND P5, PT, R24, R9, P2 ;  /* 0x000000091800720c */ /* 0x000fc400017a2270 */
[----:B------:R-:W-:-:S04]  /*05c0*/  ISETP.LT.AND.EX P0, PT, R3, R5, PT, P0 ;  /* 0x000000050300720c */ /* 0x000fc80003f01300 */
[C---:B------:R-:W-:Y:S02]  /*05d0*/  SEL R19, R2.reuse, R21, P0 ;  /* 0x0000001502137207 */ /* 0x040fe40000000000 */
[----:B------:R-:W-:Y:S02]  /*05e0*/  SEL R26, R3, R5, P0 ;  /* 0x00000005031a7207 */ /* 0x000fe40000000000 */
[----:B------:R-:W-:Y:S02]  /*05f0*/  @!P2 SEL R17, RZ, 0x1, P6 ;  /* 0x00000001ff11a807 */ /* 0x000fe40003000000 */
[----:B------:R-:W-:Y:S02]  /*0600*/  @!P4 SEL R19, R2, R21, !P3 ;  /* 0x000000150213c207 */ /* 0x000fe40005800000 */
[----:B------:R-:W-:Y:S02]  /*0610*/  SEL R17, R17, 0x1, !P5 ;  /* 0x0000000111117807 */ /* 0x000fe40006800000 */
[----:B------:R-:W-:-:S02]  /*0620*/  @!P4 SEL R26, R3, R5, !P3 ;  /* 0x00000005031ac207 */ /* 0x000fc40005800000 */
[----:B------:R-:W-:Y:S02]  /*0630*/  LOP3.LUT P3, RZ, R17, 0xff, RZ, 0xc0, !PT ;  /* 0x000000ff11ff7812 */ /* 0x000fe4000786c0ff */
[----:B------:R-:W-:Y:S02]  /*0640*/  IADD3 R2, P0, PT, R4, 0x200, RZ ;  /* 0x0000020004027810 */ /* 0x000fe40007f1e0ff */
[CC--:B------:R-:W-:Y:S02]  /*0650*/  ISETP.NE.AND P6, PT, R22.reuse, R9.reuse, PT ;  /* 0x000000091600720c */ /* 0x0c0fe40003fc5270 */
[----:B------:R-:W-:Y:S01]  /*0660*/  ISETP.EQ.AND P4, PT, R22, R9, P3 ;  /* 0x000000091600720c */ /* 0x000fe20001f82270 */
[----:B------:R-:W-:Y:S01]  /*0670*/  IMAD.X R3, RZ, RZ, R15, P0 ;  /* 0x000000ffff037224 */ /* 0x000fe200000e060f */
[----:B------:R-:W-:-:S04]  /*0680*/  ISETP.LT.U32.AND P0, PT, R2, R19, PT ;  /* 0x000000130200720c */ /* 0x000fc80003f01070 */
[-C--:B------:R-:W-:Y:S02]  /*0690*/  ISETP.LT.AND.EX P0, PT, R3, R26.reuse, PT, P0 ;  /* 0x0000001a0300720c */ /* 0x080fe40003f01300 */
[----:B------:R-:W-:Y:S02]  /*06a0*/  @!P3 SEL R17, RZ, 0x1, P6 ;  /* 0x00000001ff11b807 */ /* 0x000fe40003000000 */
[CC--:B------:R-:W-:Y:S02]  /*06b0*/  SEL R5, R2.reuse, R19.reuse, P0 ;  /* 0x0000001302057207 */ /* 0x0c0fe40000000000 */
        /* <DEDUP_REMOVED lines=21> */
[----:B------:R-:W-:Y:S02]  /*0810*/  ISETP.LT.AND.EX P0, PT, R3, R22, PT, P0 ;  /* 0x000000160300720c */ /* 0x000fe40003f01300 */
[----:B------:R-:W-:-:S02]  /*0820*/  ISETP.EQ.AND P4, PT, R18, R9, P3 ;  /* 0x000000091200720c */ /* 0x000fc40001f82270 */
[----:B------:R-:W-:Y:S02]  /*0830*/  SEL R5, R2, R19, P0 ;  /* 0x0000001302057207 */ /* 0x000fe40000000000 */
[----:B------:R-:W-:Y:S02]  /*0840*/  SEL R6, R3, R22, P0 ;  /* 0x0000001603067207 */ /* 0x000fe40000000000 */
[----:B------:R-:W-:Y:S02]  /*0850*/  ISETP.NE.AND P0, PT, R18, R9, PT ;  /* 0x000000091200720c */ /* 0x000fe40003f05270 */
[----:B------:R-:W-:Y:S02]  /*0860*/  @!P5 SEL R5, R2, R19, !P2 ;  /* 0x000000130205d207 */ /* 0x000fe40005000000 */
[----:B------:R-:W-:Y:S02]  /*0870*/  @!P3 SEL R17, RZ, 0x1, P0 ;  /* 0x00000001ff11b807 */ /* 0x000fe40000000000 */
[----:B------:R-:W-:-:S02]  /*0880*/  IADD3 R2, P6, PT, R4, 0x500, RZ ;  /* 0x0000050004027810 */ /* 0x000fc40007fde0ff */
[----:B------:R-:W-:Y:S02]  /*0890*/  SEL R17, R17, 0x1, !P4 ;  /* 0x0000000111117807 */ /* 0x000fe40006000000 */
[----:B------:R-:W-:Y:S01]  /*08a0*/  @!P5 SEL R6, R3, R22, !P2 ;  /* 0x000000160306d207 */ /* 0x000fe20005000000 */
[----:B------:R-:W-:Y:S01]  /*08b0*/  IMAD.X R3, RZ, RZ, R15, P6 ;  /* 0x000000ffff037224 */ /* 0x000fe200030e060f */
[----:B------:R-:W-:Y:S02]  /*08c0*/  ISETP.LT.U32.AND P0, PT, R2, R5, PT ;  /* 0x000000050200720c */ /* 0x000fe40003f01070 */
[----:B------:R-:W-:Y:S02]  /*08d0*/  LOP3.LUT P2, RZ, R17, 0xff, RZ, 0xc0, !PT ;  /* 0x000000ff11ff7812 */ /* 0x000fe4000784c0ff */
[----:B------:R-:W-:-:S04]  /*08e0*/  ISETP.LT.AND.EX P0, PT, R3, R6, PT, P0 ;  /* 0x000000060300720c */ /* 0x000fc80003f01300 */
[CC--:B------:R-:W-:Y:S02]  /*08f0*/  SEL R18, R2.reuse, R5.reuse, P0 ;  /* 0x0000000502127207 */ /* 0x0c0fe40000000000 */
[CC--:B------:R-:W-:Y:S02]  /*0900*/  SEL R19, R3.reuse, R6.reuse, P0 ;  /* 0x0000000603137207 */ /* 0x0c0fe40000000000 */
[----:B------:R-:W-:Y:S02]  /*0910*/  @!P4 SEL R18, R2, R5, !P3 ;  /* 0x000000050212c207 */ /* 0x000fe40005800000 */
[----:B------:R-:W-:Y:S02]  /*0920*/  @!P4 SEL R19, R3, R6, !P3 ;  /* 0x000000060313c207 */ /* 0x000fe40005800000 */
[----:B------:R-:W-:Y:S02]  /*0930*/  IADD3 R5, P0, PT, R4, 0x600, RZ ;  /* 0x0000060004057810 */ /* 0x000fe40007f1e0ff */
[----:B------:R-:W-:-:S02]  /*0940*/  ISETP.NE.AND P3, PT, R14, R9, PT ;  /* 0x000000090e00720c */ /* 0x000fc40003f65270 */
[----:B------:R-:W-:Y:S01]  /*0950*/  ISETP.EQ.AND P4, PT, R14, R9, P2 ;  /* 0x000000090e00720c */ /* 0x000fe20001782270 */
[----:B------:R-:W-:Y:S01]  /*0960*/  IMAD.X R6, RZ, RZ, R15, P0 ;  /* 0x000000ffff067224 */ /* 0x000fe200000e060f */
[----:B------:R-:W-:Y:S02]  /*0970*/  @!P2 SEL R17, RZ, 0x1, P3 ;  /* 0x00000001ff11a807 */ /* 0x000fe40001800000 */
[----:B------:R-:W-:Y:S02]  /*0980*/  ISETP.LT.U32.AND P0, PT, R5, R18, PT ;  /* 0x000000120500720c */ /* 0x000fe40003f01070 */
[----:B------:R-:W-:Y:S02]  /*0990*/  SEL R17, R17, 0x1, !P4 ;  /* 0x0000000111117807 */ /* 0x000fe40006000000 */
[----:B------:R-:W-:Y:S02]  /*09a0*/  IADD3 R2, P5, PT, R4, 0x700, RZ ;  /* 0x0000070004027810 */ /* 0x000fe40007fbe0ff */
[----:B------:R-:W-:-:S02]  /*09b0*/  ISETP.LT.AND.EX P0, PT, R6, R19, PT, P0 ;  /* 0x000000130600720c */ /* 0x000fc40003f01300 */
[----:B------:R-:W-:Y:S01]  /*09c0*/  LOP3.LUT P3, RZ, R17, 0xff, RZ, 0xc0, !PT ;  /* 0x000000ff11ff7812 */ /* 0x000fe2000786c0ff */
[----:B------:R-:W-:Y:S01]  /*09d0*/  IMAD.X R15, RZ, RZ, R15, P5 ;  /* 0x000000ffff0f7224 */ /* 0x000fe200028e060f */
[-C--:B------:R-:W-:Y:S02]  /*09e0*/  SEL R3, R5, R18.reuse, P0 ;  /* 0x0000001205037207 */ /* 0x080fe40000000000 */
[CC--:B------:R-:W-:Y:S02]  /*09f0*/  SEL R14, R6.reuse, R19.reuse, P0 ;  /* 0x00000013060e7207 */ /* 0x0c0fe40000000000 */
[----:B------:R-:W-:Y:S02]  /*0a00*/  ISETP.NE.AND P5, PT, R13, RZ, PT ;  /* 0x000000ff0d00720c */ /* 0x000fe40003fa5270 */
[----:B------:R-:W-:Y:S02]  /*0a10*/  @!P4 SEL R3, R5, R18, !P2 ;  /* 0x000000120503c207 */ /* 0x000fe40005000000 */
[----:B------:R-:W-:-:S02]  /*0a20*/  @!P4 SEL R14, R6, R19, !P2 ;  /* 0x00000013060ec207 */ /* 0x000fc40005000000 */
[----:B------:R-:W-:Y:S02]  /*0a30*/  ISETP.EQ.AND P2, PT, R16, R9, P3 ;  /* 0x000000091000720c */ /* 0x000fe40001f42270 */
[----:B------:R-:W-:Y:S02]  /*0a40*/  ISETP.LT.U32.AND P0, PT, R2, R3, PT ;  /* 0x000000030200720c */ /* 0x000fe40003f01070 */
[----:B------:R-:W-:Y:S02]  /*0a50*/  ISETP.NE.AND P4, PT, R16, R9, PT ;  /* 0x000000091000720c */ /* 0x000fe40003f85270 */
[----:B------:R-:W-:Y:S02]  /*0a60*/  ISETP.LT.AND.EX P0, PT, R15, R14, PT, P0 ;  /* 0x0000000e0f00720c */ /* 0x000fe40003f01300 */
[----:B------:R-:W-:Y:S02]  /*0a70*/  @!P3 SEL R17, RZ, 0x1, P4 ;  /* 0x00000001ff11b807 */ /* 0x000fe40002000000 */
[----:B------:R-:W-:-:S02]  /*0a80*/  SEL R5, R2, R3, P0 ;  /* 0x0000000302057207 */ /* 0x000fc40000000000 */
[-C--:B------:R-:W-:Y:S02]  /*0a90*/  SEL R6, R15, R14.reuse, P0 ;  /* 0x0000000e0f067207 */ /* 0x080fe40000000000 */
[----:B------:R-:W-:Y:S02]  /*0aa0*/  SEL R4, R17, 0x1, !P2 ;  /* 0x0000000111047807 */ /* 0x000fe40005000000 */
[----:B------:R-:W-:Y:S02]  /*0ab0*/  @!P2 SEL R5, R2, R3, !P3 ;  /* 0x000000030205a207 */ /* 0x000fe40005800000 */
[----:B------:R-:W-:Y:S01]  /*0ac0*/  @!P2 SEL R6, R15, R14, !P3 ;  /* 0x0000000e0f06a207 */ /* 0x000fe20005800000 */
[----:B------:R-:W-:Y:S06]  /*0ad0*/  @P5 BRA `(.L_x_139) ;  /* 0xfffffff800245947 */ /* 0x000fec000383ffff */
.L_x_138:
[----:B------:R-:W-:Y:S05]  /*0ae0*/  BSYNC.RECONVERGENT B2 ;  /* 0x0000000000027941 */ /* 0x000fea0003800200 */
.L_x_137:
[----:B------:R-:W-:Y:S05]  /*0af0*/  @!P1 BRA `(.L_x_136) ;  /* 0x0000000800089947 */ /* 0x000fea0003800000 */
[----:B------:R-:W-:Y:S01]  /*0b00*/  ISETP.GE.U32.AND P0, PT, R12, 0x4, PT ;  /* 0x000000040c00780c */ /* 0x000fe20003f06070 */
[----:B------:R-:W-:Y:S01]  /*0b10*/  BSSY.RECONVERGENT B2, `(.L_x_140) ;  /* 0x0000043000027945 */ /* 0x000fe20003800200 */
[----:B------:R-:W-:-:S11]  /*0b20*/  LOP3.LUT P1, R11, R11, 0x3, RZ, 0xc0, !PT ;  /* 0x000000030b0b7812 */ /* 0x000fd6000782c0ff */
[----:B------:R-:W-:Y:S05]  /*0b30*/  @!P0 BRA `(.L_x_141) ;  /* 0x0000000400008947 */ /* 0x000fea0003800000 */
[----:B------:R-:W0:Y:S02]  /*0b40*/  LDCU.64 UR12, c[0x0][0x380] ;  /* 0x00007000ff0c77ac */ /* 0x000e240008000a00 */
[----:B0-----:R-:W-:-:S05]  /*0b50*/  IADD3 R12, P0, PT, R8, UR12, RZ ;  /* 0x0000000c080c7c10 */ /* 0x001fca000ff1e0ff */
[----:B------:R-:W-:Y:S01]  /*0b60*/  IMAD.X R13, RZ, RZ, UR13, P0 ;  /* 0x0000000dff0d7e24 */ /* 0x000fe200080e06ff */
[----:B------:R-:W0:Y:S04]  /*0b70*/  LDCU.64 UR12, c[0x0][0x398] ;  /* 0x00007300ff0c77ac */ /* 0x000e280008000a00 */
[----:B------:R-:W2:Y:S04]  /*0b80*/  LDG.E.U8 R14, desc[UR8][R12.64] ;  /* 0x000000080c0e7981 */ /* 0x000ea8000c1e1100 */
[----:B------:R-:W3:Y:S04]  /*0b90*/  LDG.E.U8 R16, desc[UR8][R12.64+0x100] ;  /* 0x000100080c107981 */ /* 0x000ee8000c1e1100 */
[----:B------:R-:W4:Y:S04]  /*0ba0*/  LDG.E.U8 R18, desc[UR8][R12.64+0x200] ;  /* 0x000200080c127981 */ /* 0x000f28000c1e1100 */
[----:B------:R1:W4:Y:S01]  /*0bb0*/  LDG.E.U8 R2, desc[UR8][R12.64+0x300] ;  /* 0x000300080c027981 */ /* 0x000322000c1e1100 */
[----:B------:R-:W-:Y:S01]  /*0bc0*/  LOP3.LUT P3, RZ, R4, 0xff, RZ, 0xc0, !PT ;  /* 0x000000ff04ff7812 */ /* 0x000fe2000786c0ff */
[C---:B------:R-:W-:Y:S01]  /*0bd0*/  VIADD R3, R8.reuse, 0x100 ;  /* 0x0000010008037836 */ /* 0x040fe20000000000 */
[----:B0-----:R-:W-:-:S05]  /*0be0*/  IADD3 R20, P2, PT, R8, UR12, RZ ;  /* 0x0000000c08147c10 */ /* 0x001fca000ff5e0ff */
[----:B------:R-:W-:Y:S01]  /*0bf0*/  IMAD.X R15, RZ, RZ, UR13, P2 ;  /* 0x0000000dff0f7e24 */ /* 0x000fe200090e06ff */
[CC--:B--2--5:R-:W-:Y:S02]  /*0c00*/  ISETP.NE.AND P0, PT, R14.reuse, R9.reuse, PT ;  /* 0x000000090e00720c */ /* 0x0e4fe40003f05270 */
[----:B------:R-:W-:-:S03]  /*0c10*/  ISETP.EQ.AND P4, PT, R14, R9, P3 ;  /* 0x000000090e00720c */ /* 0x000fc60001f82270 */
[----:B------:R-:W-:Y:S02]  /*0c20*/  @!P3 SEL R4, RZ, 0x1, P0 ;  /* 0x00000001ff04b807 */ /* 0x000fe40000000000 */
[-C--:B------:R-:W-:Y:S02]  /*0c30*/  ISETP.LT.U32.AND P0, PT, R20, R5.reuse, PT ;  /* 0x000000051400720c */ /* 0x080fe40003f01070 */
[----:B------:R-:W-:Y:S02]  /*0c40*/  SEL R4, R4, 0x1, !P4 ;  /* 0x0000000104047807 */ /* 0x000fe40006000000 */
[----:B------:R-:W-:Y:S02]  /*0c50*/  ISETP.LT.AND.EX P0, PT, R15, R6, PT, P0 ;  /* 0x000000060f00720c */ /* 0x000fe40003f01300 */
[----:B------:R-:W-:Y:S02]  /*0c60*/  LOP3.LUT P2, RZ, R4, 0xff, RZ, 0xc0, !PT ;  /* 0x000000ff04ff7812 */ /* 0x000fe4000784c0ff */
[----:B------:R-:W-:-:S02]  /*0c70*/  SEL R14, R20, R5, P0 ;  /* 0x00000005140e7207 */ /* 0x000fc40000000000 */
[CC--:B-1----:R-:W-:Y:S02]  /*0c80*/  SEL R13, R15.reuse, R6.reuse, P0 ;  /* 0x000000060f0d7207 */ /* 0x0c2fe40000000000 */
[----:B---3--:R-:W-:Y:S02]  /*0c90*/  ISETP.NE.AND P0, PT, R16, R9, PT ;  /* 0x000000091000720c */ /* 0x008fe40003f05270 */
[----:B------:R-:W-:Y:S02]  /*0ca0*/  @!P4 SEL R14, R20, R5, !P3 ;  /* 0x00000005140ec207 */ /* 0x000fe40005800000 */
[----:B------:R-:W-:Y:S02]  /*0cb0*/  @!P4 SEL R13, R15, R6, !P3 ;  /* 0x000000060f0dc207 */ /* 0x000fe40005800000 */
[----:B------:R-:W-:Y:S02]  /*0cc0*/  ISETP.EQ.AND P4, PT, R16, R9, P2 ;  /* 0x000000091000720c */ /* 0x000fe40001782270 */
[----:B------:R-:W-:-:S02]  /*0cd0*/  @!P2 SEL R4, RZ, 0x1, P0 ;  /* 0x00000001ff04a807 */ /* 0x000fc40000000000 */
[----:B------:R-:W-:Y:S01]  /*0ce0*/  IADD3 R5, P5, PT, R3, UR12, RZ ;  /* 0x0000000c03057c10 */ /* 0x000fe2000ffbe0ff */
[----:B------:R-:W-:Y:S01]  /*0cf0*/  VIADD R3, R8, 0x200 ;  /* 0x0000020008037836 */ /* 0x000fe20000000000 */
[----:B------:R-:W-:Y:S02]  /*0d00*/  SEL R4, R4, 0x1, !P4 ;  /* 0x0000000104047807 */ /* 0x000fe40006000000 */
[----:B------:R-:W-:Y:S01]  /*0d10*/  ISETP.LT.U32.AND P0, PT, R5, R14, PT ;  /* 0x0000000e0500720c */ /* 0x000fe20003f01070 */
[----:B------:R-:W-:Y:S01]  /*0d20*/  IMAD.X R6, RZ, RZ, UR13, P5 ;  /* 0x0000000dff067e24 */ /* 0x000fe2000a8e06ff */
[----:B------:R-:W-:-:S04]  /*0d30*/  LOP3.LUT P3, RZ, R4, 0xff, RZ, 0xc0, !PT ;  /* 0x000000ff04ff7812 */ /* 0x000fc8000786c0ff */
[----:B------:R-:W-:-:S04]  /*0d40*/  ISETP.LT.AND.EX P0, PT, R6, R13, PT, P0 ;  /* 0x0000000d0600720c */ /* 0x000fc80003f01300 */
[CC--:B------:R-:W-:Y:S02]  /*0d50*/  SEL R12, R5.reuse, R14.reuse, P0 ;  /* 0x0000000e050c7207 */ /* 0x0c0fe40000000000 */
[CC--:B------:R-:W-:Y:S02]  /*0d60*/  SEL R15, R6.reuse, R13.reuse, P0 ;  /* 0x0000000d060f7207 */ /* 0x0c0fe40000000000 */
[----:B------:R-:W-:Y:S02]  /*0d70*/  @!P4 SEL R12, R5, R14, !P2 ;  /* 0x0000000e050cc207 */ /* 0x000fe40005000000 */
[----:B------:R-:W-:Y:S02]  /*0d80*/  @!P4 SEL R15, R6, R13, !P2 ;  /* 0x0000000d060fc207 */ /* 0x000fe40005000000 */
[----:B------:R-:W-:Y:S01]  /*0d90*/  IADD3 R5, P0, PT, R3, UR12, RZ ;  /* 0x0000000c03057c10 */ /* 0x000fe2000ff1e0ff */
[----:B------:R-:W-:Y:S01]  /*0da0*/  VIADD R3, R8, 0x300 ;  /* 0x0000030008037836 */ /* 0x000fe20000000000 */
[-C--:B----4-:R-:W-:Y:S01]  /*0db0*/  ISETP.NE.AND P2, PT, R18, R9.reuse, PT ;  /* 0x000000091200720c */ /* 0x090fe20003f45270 */
[----:B------:R-:W-:Y:S01]  /*0dc0*/  VIADD R8, R8, 0x400 ;  /* 0x0000040008087836 */ /* 0x000fe20000000000 */
[----:B------:R-:W-:Y:S01]  /*0dd0*/  ISETP.EQ.AND P4, PT, R18, R9, P3 ;  /* 0x000000091200720c */ /* 0x000fe20001f82270 */
[----:B------:R-:W-:Y:S01]  /*0de0*/  IMAD.X R6, RZ, RZ, UR13, P0 ;  /* 0x0000000dff067e24 */ /* 0x000fe200080e06ff */
[----:B------:R-:W-:-:S02]  /*0df0*/  @!P3 SEL R4, RZ, 0x1, P2 ;  /* 0x00000001ff04b807 */ /* 0x000fc40001000000 */
[-C--:B------:R-:W-:Y:S02]  /*0e00*/  ISETP.LT.U32.AND P0, PT, R5, R12.reuse, PT ;  /* 0x0000000c0500720c */ /* 0x080fe40003f01070 */
[----:B------:R-:W-:Y:S02]  /*0e10*/  SEL R4, R4, 0x1, !P4 ;  /* 0x0000000104047807 */ /* 0x000fe40006000000 */
[----:B------:R-:W-:Y:S02]  /*0e20*/  ISETP.LT.AND.EX P0, PT, R6, R15, PT, P0 ;  /* 0x0000000f0600720c */ /* 0x000fe40003f01300 */
[----:B------:R-:W-:Y:S02]  /*0e30*/  LOP3.LUT P2, RZ, R4, 0xff, RZ, 0xc0, !PT ;  /* 0x000000ff04ff7812 */ /* 0x000fe4000784c0ff */
[----:B------:R-:W-:Y:S02]  /*0e40*/  IADD3 R3, P5, PT, R3, UR12, RZ ;  /* 0x0000000c03037c10 */ /* 0x000fe4000ffbe0ff */
[----:B------:R-:W-:-:S02]  /*0e50*/  SEL R14, R5, R12, P0 ;  /* 0x0000000c050e7207 */ /* 0x000fc40000000000 */
[CC--:B------:R-:W-:Y:S02]  /*0e60*/  SEL R13, R6.reuse, R15.reuse, P0 ;  /* 0x0000000f060d7207 */ /* 0x0c0fe40000000000 */
[----:B------:R-:W-:Y:S01]  /*0e70*/  @!P4 SEL R14, R5, R12, !P3 ;  /* 0x0000000c050ec207 */ /* 0x000fe20005800000 */
[----:B------:R-:W-:Y:S01]  /*0e80*/  IMAD.X R12, RZ, RZ, UR13, P5 ;  /* 0x0000000dff0c7e24 */ /* 0x000fe2000a8e06ff */
[----:B------:R-:W-:Y:S02]  /*0e90*/  @!P4 SEL R13, R6, R15, !P3 ;  /* 0x0000000f060dc207 */ /* 0x000fe40005800000 */
[CC--:B------:R-:W-:Y:S02]  /*0ea0*/  ISETP.EQ.AND P3, PT, R2.reuse, R9.reuse, P2 ;  /* 0x000000090200720c */ /* 0x0c0fe40001762270 */
        /* <DEDUP_REMOVED lines=9> */
.L_x_141:
[----:B------:R-:W-:Y:S05]  /*0f40*/  BSYNC.RECONVERGENT B2 ;  /* 0x0000000000027941 */ /* 0x000fea0003800200 */
.L_x_140:
[----:B------:R-:W-:Y:S05]  /*0f50*/  @!P1 BRA `(.L_x_136) ;  /* 0x0000000000f09947 */ /* 0x000fea0003800000 */
[----:B------:R-:W-:Y:S01]  /*0f60*/  ISETP.NE.AND P0, PT, R11, 0x1, PT ;  /* 0x000000010b00780c */ /* 0x000fe20003f05270 */
[----:B------:R-:W-:Y:S01]  /*0f70*/  BSSY.RECONVERGENT B2, `(.L_x_142) ;  /* 0x0000025000027945 */ /* 0x000fe20003800200 */
[----:B------:R-:W-:-:S11]  /*0f80*/  LOP3.LUT P1, RZ, R10, 0x100, RZ, 0xc0, !PT ;  /* 0x000001000aff7812 */ /* 0x000fd6000782c0ff */
[----:B------:R-:W-:Y:S05]  /*0f90*/  @!P0 BRA `(.L_x_143) ;  /* 0x0000000000888947 */ /* 0x000fea0003800000 */
[----:B------:R-:W0:Y:S02]  /*0fa0*/  LDCU.64 UR12, c[0x0][0x380] ;  /* 0x00007000ff0c77ac */ /* 0x000e240008000a00 */
[----:B0-----:R-:W-:-:S05]  /*0fb0*/  IADD3 R2, P0, PT, R8, UR12, RZ ;  /* 0x0000000c08027c10 */ /* 0x001fca000ff1e0ff */
[----:B------:R-:W-:Y:S01]  /*0fc0*/  IMAD.X R3, RZ, RZ, UR13, P0 ;  /* 0x0000000dff037e24 */ /* 0x000fe200080e06ff */
[----:B------:R-:W0:Y:S04]  /*0fd0*/  LDCU.64 UR12, c[0x0][0x398] ;  /* 0x00007300ff0c77ac */ /* 0x000e280008000a00 */
[----:B------:R-:W2:Y:S04]  /*0fe0*/  LDG.E.U8 R12, desc[UR8][R2.64] ;  /* 0x00000008020c7981 */ /* 0x000ea8000c1e1100 */
[----:B------:R3:W4:Y:S01]  /*0ff0*/  LDG.E.U8 R14, desc[UR8][R2.64+0x100] ;  /* 0x00010008020e7981 */ /* 0x000722000c1e1100 */
[----:B------:R-:W-:-:S02]  /*1000*/  LOP3.LUT P2, RZ, R4, 0xff, RZ, 0xc0, !PT ;  /* 0x000000ff04ff7812 */ /* 0x000fc4000784c0ff */
[----:B0-----:R-:W-:-:S04]  /*1010*/  IADD3 R10, P4, PT, R8, UR12, RZ ;  /* 0x0000000c080a7c10 */ /* 0x001fc8000ff9e0ff */
[----:B------:R-:W-:Y:S01]  /*1020*/  ISETP.LT.U32.AND P0, PT, R10, R5, PT ;  /* 0x000000050a00720c */ /* 0x000fe20003f01070 */
[----:B------:R-:W-:-:S05]  /*1030*/  IMAD.X R11, RZ, RZ, UR13, P4 ;  /* 0x0000000dff0b7e24 */ /* 0x000fca000a0e06ff */
[----:B------:R-:W-:-:S04]  /*1040*/  ISETP.LT.AND.EX P0, PT, R11, R6, PT, P0 ;  /* 0x000000060b00720c */ /* 0x000fc80003f01300 */
[----:B---3--:R-:W-:Y:S02]  /*1050*/  SEL R2, R10, R5, P0 ;  /* 0x000000050a027207 */ /* 0x008fe40000000000 */
[----:B------:R-:W-:Y:S02]  /*1060*/  SEL R3, R11, R6, P0 ;  /* 0x000000060b037207 */ /* 0x000fe40000000000 */
[CC--:B--2--5:R-:W-:Y:S02]  /*1070*/  ISETP.NE.AND P5, PT, R12.reuse, R9.reuse, PT ;  /* 0x000000090c00720c */ /* 0x0e4fe40003fa5270 */
[----:B------:R-:W-:Y:S01]  /*1080*/  ISETP.EQ.AND P3, PT, R12, R9, P2 ;  /* 0x000000090c00720c */ /* 0x000fe20001762270 */
[C---:B------:R-:W-:Y:S01]  /*1090*/  VIADD R12, R8.reuse, 0x100 ;  /* 0x00000100080c7836 */ /* 0x040fe20000000000 */
[----:B------:R-:W-:Y:S01]  /*10a0*/  @!P2 SEL R4, RZ, 0x1, P5 ;  /* 0x00000001ff04a807 */ /* 0x000fe20002800000 */
[----:B------:R-:W-:-:S03]  /*10b0*/  VIADD R8, R8, 0x200 ;  /* 0x0000020008087836 */ /* 0x000fc60000000000 */
[----:B------:R-:W-:Y:S02]  /*10c0*/  SEL R4, R4, 0x1, !P3 ;  /* 0x0000000104047807 */ /* 0x000fe40005800000 */
[----:B------:R-:W-:Y:S02]  /*10d0*/  IADD3 R13, P5, PT, R12, UR12, RZ ;  /* 0x0000000c0c0d7c10 */ /* 0x000fe4000ffbe0ff */
[----:B------:R-:W-:-:S03]  /*10e0*/  LOP3.LUT P4, RZ, R4, 0xff, RZ, 0xc0, !PT ;  /* 0x000000ff04ff7812 */ /* 0x000fc6000788c0ff */
[----:B------:R-:W-:Y:S01]  /*10f0*/  @!P3 SEL R2, R10, R5, !P2 ;  /* 0x000000050a02b207 */ /* 0x000fe20005000000 */
[----:B------:R-:W-:Y:S01]  /*1100*/  IMAD.X R10, RZ, RZ, UR13, P5 ;  /* 0x0000000dff0a7e24 */ /* 0x000fe2000a8e06ff */
[----:B------:R-:W-:Y:S02]  /*1110*/  @!P3 SEL R3, R11, R6, !P2 ;  /* 0x000000060b03b207 */ /* 0x000fe40005000000 */
[CC--:B----4-:R-:W-:Y:S02]  /*1120*/  ISETP.EQ.AND P3, PT, R14.reuse, R9.reuse, P4 ;  /* 0x000000090e00720c */ /* 0x0d0fe40002762270 */
[----:B------:R-:W-:Y:S02]  /*1130*/  ISETP.LT.U32.AND P0, PT, R13, R2, PT ;  /* 0x000000020d00720c */ /* 0x000fe40003f01070 */
[----:B------:R-:W-:Y:S02]  /*1140*/  ISETP.NE.AND P2, PT, R14, R9, PT ;  /* 0x000000090e00720c */ /* 0x000fe40003f45270 */
[----:B------:R-:W-:-:S02]  /*1150*/  ISETP.LT.AND.EX P0, PT, R10, R3, PT, P0 ;  /* 0x000000030a00720c */ /* 0x000fc40003f01300 */
[----:B------:R-:W-:Y:S02]  /*1160*/  @!P4 SEL R4, RZ, 0x1, P2 ;  /* 0x00000001ff04c807 */ /* 0x000fe40001000000 */
[CC--:B------:R-:W-:Y:S02]  /*1170*/  SEL R5, R13.reuse, R2.reuse, P0 ;  /* 0x000000020d057207 */ /* 0x0c0fe40000000000 */
[-C--:B------:R-:W-:Y:S02]  /*1180*/  SEL R6, R10, R3.reuse, P0 ;  /* 0x000000030a067207 */ /* 0x080fe40000000000 */
[----:B------:R-:W-:Y:S02]  /*1190*/  SEL R4, R4, 0x1, !P3 ;  /* 0x0000000104047807 */ /* 0x000fe40005800000 */
[----:B------:R-:W-:Y:S02]  /*11a0*/  @!P3 SEL R5, R13, R2, !P4 ;  /* 0x000000020d05b207 */ /* 0x000fe40006000000 */
[----:B------:R-:W-:-:S07]  /*11b0*/  @!P3 SEL R6, R10, R3, !P4 ;  /* 0x000000030a06b207 */ /* 0x000fce0006000000 */
.L_x_143:
[----:B------:R-:W-:Y:S05]  /*11c0*/  BSYNC.RECONVERGENT B2 ;  /* 0x0000000000027941 */ /* 0x000fea0003800200 */
.L_x_142:
[----:B------:R-:W-:Y:S05]  /*11d0*/  @P1 BRA `(.L_x_136) ;  /* 0x0000000000501947 */ /* 0x000fea0003800000 */
[----:B------:R-:W0:Y:S02]  /*11e0*/  LDCU.64 UR12, c[0x0][0x380] ;  /* 0x00007000ff0c77ac */ /* 0x000e240008000a00 */
[----:B0-----:R-:W-:-:S05]  /*11f0*/  IADD3 R2, P0, PT, R8, UR12, RZ ;  /* 0x0000000c08027c10 */ /* 0x001fca000ff1e0ff */
[----:B------:R-:W-:Y:S01]  /*1200*/  IMAD.X R3, RZ, RZ, UR13, P0 ;  /* 0x0000000dff037e24 */ /* 0x000fe200080e06ff */
[----:B------:R-:W0:Y:S04]  /*1210*/  LDCU.64 UR12, c[0x0][0x398] ;  /* 0x00007300ff0c77ac */ /* 0x000e280008000a00 */
[----:B------:R-:W2:Y:S01]  /*1220*/  LDG.E.U8 R2, desc[UR8][R2.64] ;  /* 0x0000000802027981 */ /* 0x000ea2000c1e1100 */
[----:B------:R-:W-:Y:S02]  /*1230*/  LOP3.LUT P3, RZ, R4, 0xff, RZ, 0xc0, !PT ;  /* 0x000000ff04ff7812 */ /* 0x000fe4000786c0ff */
[----:B0-----:R-:W-:-:S05]  /*1240*/  IADD3 R10, P0, PT, R8, UR12, RZ ;  /* 0x0000000c080a7c10 */ /* 0x001fca000ff1e0ff */
[----:B------:R-:W-:Y:S01]  /*1250*/  IMAD.X R11, RZ, RZ, UR13, P0 ;  /* 0x0000000dff0b7e24 */ /* 0x000fe200080e06ff */
        /* <DEDUP_REMOVED lines=12> */
.L_x_136:
[----:B------:R-:W-:Y:S05]  /*1320*/  BSYNC.RECONVERGENT B1 ;  /* 0x0000000000017941 */ /* 0x000fea0003800200 */
.L_x_135:
[----:B------:R-:W-:-:S04]  /*1330*/  UISETP.GE.U32.AND UP0, UPT, UR4, 0x100, UPT ;  /* 0x000001000400788c */ /* 0x000fc8000bf06070 */
[----:B------:R-:W-:-:S09]  /*1340*/  UISETP.GE.U32.AND.EX UP0, UPT, UR5, URZ, UPT, UP0 ;  /* 0x000000ff0500728c */ /* 0x000fd2000bf06100 */
[----:B------:R-:W-:Y:S05]  /*1350*/  BRA.U !UP0, `(.L_x_144) ;  /* 0x0000000d08487547 */ /* 0x000fea000b800000 */
[----:B------:R-:W0:Y:S01]  /*1360*/  S2R R10, SR_LANEID ;  /* 0x00000000000a7919 */ /* 0x000e220000000000 */
[----:B------:R-:W-:Y:S01]  /*1370*/  LOP3.LUT R2, R4, 0xff, RZ, 0xc0, !PT ;  /* 0x000000ff04027812 */ /* 0x000fe200078ec0ff */
[----:B------:R-:W-:Y:S01]  /*1380*/  BSSY.RECONVERGENT B1, `(.L_x_145) ;  /* 0x0000016000017945 */ /* 0x000fe20003800200 */
[----:B------:R2:W3:Y:S04]  /*1390*/  SHFL.DOWN PT, R8, R5, 0x1, 0x1f ;  /* 0x08201f0005087f89 */ /* 0x0004e800000e0000 */
[----:B-----5:R2:W4:Y:S04]  /*13a0*/  SHFL.DOWN PT, R9, R6, 0x1, 0x1f ;  /* 0x08201f0006097f89 */ /* 0x02052800000e0000 */
[----:B------:R2:W1:Y:S01]  /*13b0*/  SHFL.DOWN PT, R3, R2, 0x1, 0x1f ;  /* 0x08201f0002037f89 */ /* 0x00046200000e0000 */
        /* <DEDUP_REMOVED lines=8> */
[-C--:B------:R-:W-:Y:S02]  /*1440*/  @!P0 ISETP.LT.U32.AND P1, PT, R8, R5.reuse, PT ;  /* 0x000000050800820c */ /* 0x080fe40003f21070 */
[----:B------:R-:W-:Y:S02]  /*1450*/  @P0 ISETP.NE.AND P4, PT, R2, RZ, PT ;  /* 0x000000ff0200020c */ /* 0x000fe40003f85270 */
[----:B------:R-:W-:Y:S02]  /*1460*/  @!P0 PRMT R4, R11, 0x7610, R4 ;  /* 0x000076100b048816 */ /* 0x000fe40000000004 */
[----:B------:R-:W-:Y:S02]  /*1470*/  @!P0 ISETP.LT.AND.EX P1, PT, R9, R6, PT, P1 ;  /* 0x000000060900820c */ /* 0x000fe40003f21310 */
[----:B------:R-:W-:Y:S02]  /*1480*/  @P0 SEL R2, R3, R4, !P4 ;  /* 0x0000000403020207 */ /* 0x000fe40006000000 */
[----:B------:R-:W-:-:S02]  /*1490*/  @!P0 SEL R5, R8, R5, P1 ;  /* 0x0000000508058207 */ /* 0x000fc40000800000 */
[C---:B------:R-:W-:Y:S02]  /*14a0*/  @!P0 SEL R6, R9.reuse, R6, P1 ;  /* 0x0000000609068207 */ /* 0x040fe40000800000 */
[----:B------:R-:W-:Y:S02]  /*14b0*/  @P0 PRMT R4, R2, 0x7610, R4 ;  /* 0x0000761002040816 */ /* 0x000fe40000000004 */
[----:B------:R-:W-:Y:S02]  /*14c0*/  @P0 SEL R5, R8, R5, !P4 ;  /* 0x0000000508050207 */ /* 0x000fe40006000000 */
[----:B------:R-:W-:-:S07]  /*14d0*/  @P0 SEL R6, R9, R6, !P4 ;  /* 0x0000000609060207 */ /* 0x000fce0006000000 */
.L_x_146:
[----:B------:R-:W-:Y:S05]  /*14e0*/  BSYNC.RECONVERGENT B1 ;  /* 0x0000000000017941 */ /* 0x000fea0003800200 */
.L_x_145:
        /* <DEDUP_REMOVED lines=13> */
[-C--:B-1----:R-:W-:Y:S02]  /*15c0*/  @!P0 ISETP.LT.U32.AND P3, PT, R8, R5.reuse, PT ;  /* 0x000000050800820c */ /* 0x082fe40003f61070 */
[----:B------:R-:W-:Y:S02]  /*15d0*/  @P0 ISETP.NE.AND P6, PT, R2, RZ, PT ;  /* 0x000000ff0200020c */ /* 0x000fe40003fc5270 */
[----:B------:R-:W-:Y:S02]  /*15e0*/  @!P0 PRMT R4, R10, 0x7610, R4 ;  /* 0x000076100a048816 */ /* 0x000fe40000000004 */
[----:B--2---:R-:W-:Y:S02]  /*15f0*/  @!P0 ISETP.LT.AND.EX P3, PT, R9, R6, PT, P3 ;  /* 0x000000060900820c */ /* 0x004fe40003f61330 */
[----:B------:R-:W-:Y:S02]  /*1600*/  @P0 SEL R2, R3, R4, !P6 ;  /* 0x0000000403020207 */ /* 0x000fe40007000000 */
[----:B0-----:R-:W-:-:S02]  /*1610*/  @!P0 SEL R5, R8, R5, P3 ;  /* 0x0000000508058207 */ /* 0x001fc40001800000 */
[C---:B------:R-:W-:Y:S02]  /*1620*/  @!P0 SEL R6, R9.reuse, R6, P3 ;  /* 0x0000000609068207 */ /* 0x040fe40001800000 */
[----:B------:R-:W-:Y:S02]  /*1630*/  @P0 PRMT R4, R2, 0x7610, R4 ;  /* 0x0000761002040816 */ /* 0x000fe40000000004 */
[----:B------:R-:W-:Y:S02]  /*1640*/  @P0 SEL R5, R8, R5, !P6 ;  /* 0x0000000508050207 */ /* 0x000fe40007000000 */
[----:B------:R-:W-:-:S07]  /*1650*/  @P0 SEL R6, R9, R6, !P6 ;  /* 0x0000000609060207 */ /* 0x000fce0007000000 */
.L_x_148:
[----:B------:R-:W-:Y:S05]  /*1660*/  BSYNC.RECONVERGENT B1 ;  /* 0x0000000000017941 */ /* 0x000fea0003800200 */
.L_x_147:
        /* <DEDUP_REMOVED lines=10> */
[-C--:B---3--:R-:W-:Y:S02]  /*1710*/  @!P0 ISETP.LT.U32.AND P2, PT, R8, R5.reuse, PT ;  /* 0x000000050800820c */ /* 0x088fe40003f41070 */
[----:B------:R-:W-:Y:S02]  /*1720*/  @P0 ISETP.NE.AND P3, PT, R2, RZ, PT ;  /* 0x000000ff0200020c */ /* 0x000fe40003f65270 */
[----:B------:R-:W-:Y:S02]  /*1730*/  @!P0 PRMT R4, R10, 0x7610, R4 ;  /* 0x000076100a048816 */ /* 0x000fe40000000004 */
[----:B--2---:R-:W-:Y:S02]  /*1740*/  @!P0 ISETP.LT.AND.EX P2, PT, R9, R6, PT, P2 ;  /* 0x000000060900820c */ /* 0x004fe40003f41320 */
[----:B------:R-:W-:Y:S02]  /*1750*/  @P0 SEL R2, R3, R4, !P3 ;  /* 0x0000000403020207 */ /* 0x000fe40005800000 */
[----:B01----:R-:W-:-:S02]  /*1760*/  @!P0 SEL R5, R8, R5, P2 ;  /* 0x0000000508058207 */ /* 0x003fc40001000000 */
[C---:B------:R-:W-:Y:S02]  /*1770*/  @!P0 SEL R6, R9.reuse, R6, P2 ;  /* 0x0000000609068207 */ /* 0x040fe40001000000 */
[----:B------:R-:W-:Y:S02]  /*1780*/  @P0 PRMT R4, R2, 0x7610, R4 ;  /* 0x0000761002040816 */ /* 0x000fe40000000004 */
[----:B------:R-:W-:Y:S02]  /*1790*/  @P0 SEL R5, R8, R5, !P3 ;  /* 0x0000000508050207 */ /* 0x000fe40005800000 */
[----:B------:R-:W-:-:S07]  /*17a0*/  @P0 SEL R6, R9, R6, !P3 ;  /* 0x0000000609060207 */ /* 0x000fce0005800000 */
.L_x_150:
[----:B------:R-:W-:Y:S05]  /*17b0*/  BSYNC.RECONVERGENT B1 ;  /* 0x0000000000017941 */ /* 0x000fea0003800200 */
.L_x_149:
        /* <DEDUP_REMOVED lines=10> */
[-C--:B----4-:R-:W-:Y:S02]  /*1860*/  @!P0 ISETP.LT.U32.AND P2, PT, R8, R5.reuse, PT ;  /* 0x000000050800820c */ /* 0x090fe40003f41070 */
[----:B------:R-:W-:Y:S02]  /*1870*/  @P0 ISETP.NE.AND P3, PT, R2, RZ, PT ;  /* 0x000000ff0200020c */ /* 0x000fe40003f65270 */
[----:B------:R-:W-:Y:S02]  /*1880*/  @!P0 PRMT R4, R10, 0x7610, R4 ;  /* 0x000076100a048816 */ /* 0x000fe40000000004 */
[----:B--2---:R-:W-:Y:S02]  /*1890*/  @!P0 ISETP.LT.AND.EX P2, PT, R9, R6, PT, P2 ;  /* 0x000000060900820c */ /* 0x004fe40003f41320 */
[----:B------:R-:W-:Y:S02]  /*18a0*/  @P0 SEL R2, R3, R4, !P3 ;  /* 0x0000000403020207 */ /* 0x000fe40005800000 */
[----:B-1-3--:R-:W-:-:S02]  /*18b0*/  @!P0 SEL R5, R8, R5, P2 ;  /* 0x0000000508058207 */ /* 0x00afc40001000000 */
[C---:B------:R-:W-:Y:S02]  /*18c0*/  @!P0 SEL R6, R9.reuse, R6, P2 ;  /* 0x0000000609068207 */ /* 0x040fe40001000000 */
[----:B------:R-:W-:Y:S02]  /*18d0*/  @P0 PRMT R4, R2, 0x7610, R4 ;  /* 0x0000761002040816 */ /* 0x000fe40000000004 */
[----:B------:R-:W-:Y:S02]  /*18e0*/  @P0 SEL R5, R8, R5, !P3 ;  /* 0x0000000508050207 */ /* 0x000fe40005800000 */
[----:B------:R-:W-:-:S07]  /*18f0*/  @P0 SEL R6, R9, R6, !P3 ;  /* 0x0000000609060207 */ /* 0x000fce0005800000 */
.L_x_152:
[----:B------:R-:W-:Y:S05]  /*1900*/  BSYNC.RECONVERGENT B1 ;  /* 0x0000000000017941 */ /* 0x000fea0003800200 */
.L_x_151:
        /* <DEDUP_REMOVED lines=20> */
.L_x_154:
[----:B------:R-:W-:Y:S05]  /*1a50*/  BSYNC.RECONVERGENT B1 ;  /* 0x0000000000017941 */ /* 0x000fea0003800200 */
.L_x_153:
[----:B------:R-:W-:Y:S04]  /*1a60*/  BSSY.RECONVERGENT B1, `(.L_x_155) ;  /* 0x000000c000017945 */ /* 0x000fe80003800200 */
[----:B------:R-:W-:Y:S05]  /*1a70*/  @P1 BRA `(.L_x_156) ;  /* 0x0000000000281947 */ /* 0x000fea0003800000 */
[----:B----4-:R-:W4:Y:S01]  /*1a80*/  S2R R8, SR_CgaCtaId ;  /* 0x0000000000087919 */ /* 0x010f220000008800 */
[----:B0-----:R-:W-:Y:S02]  /*1a90*/  MOV R3, 0x400 ;  /* 0x0000040000037802 */ /* 0x001fe40000000f00 */
[----:B------:R-:W-:-:S04]  /*1aa0*/  SHF.R.U32.HI R2, RZ, 0x1, R7 ;  /* 0x00000001ff027819 */ /* 0x000fc80000011607 */
[----:B------:R-:W-:Y:S02]  /*1ab0*/  LOP3.LUT R2, R2, 0x1f0, RZ, 0xc0, !PT ;  /* 0x000001f002027812 */ /* 0x000fe400078ec0ff */
[----:B----4-:R-:W-:-:S05]  /*1ac0*/  LEA R3, R8, R3, 0x18 ;  /* 0x0000000308037211 */ /* 0x010fca00078ec0ff */
[----:B--2---:R-:W-:Y:S02]  /*1ad0*/  IMAD.IADD R9, R2, 0x1, R3 ;  /* 0x0000000102097824 */ /* 0x004fe400078e0203 */
[----:B------:R-:W-:Y:S02]  /*1ae0*/  IMAD.MOV.U32 R2, RZ, RZ, R5 ;  /* 0x000000ffff027224 */ /* 0x000fe400078e0005 */
[----:B------:R-:W-:Y:S01]  /*1af0*/  IMAD.MOV.U32 R3, RZ, RZ, R6 ;  /* 0x000000ffff037224 */ /* 0x000fe200078e0006 */
[----:B------:R0:W-:Y:S04]  /*1b00*/  STS.U8 [R9+0x8], R4 ;  /* 0x0000080409007388 */ /* 0x0001e80000000000 */
[----:B------:R0:W-:Y:S02]  /*1b10*/  STS.64 [R9+0x10], R2 ;  /* 0x0000100209007388 */ /* 0x0001e40000000a00 */
.L_x_156:
[----:B------:R-:W-:Y:S05]  /*1b20*/  BSYNC.RECONVERGENT B1 ;  /* 0x0000000000017941 */ /* 0x000fea0003800200 */
.L_x_155:
        /* <DEDUP_REMOVED lines=8> */
[----:B0-2-4-:R-:W0:Y:S04]  /*1bb0*/  LDS.64 R8, [UR6+0x20] ;  /* 0x00002006ff087984 */ /* 0x015e280008000a00 */
[----:B------:R-:W2:Y:S04]  /*1bc0*/  LDS.U8 R16, [UR6+0x28] ;  /* 0x00002806ff107984 */ /* 0x000ea80008000000 */
[----:B------:R-:W4:Y:S04]  /*1bd0*/  LDS.64 R12, [UR6+0x30] ;  /* 0x00003006ff0c7984 */ /* 0x000f280008000a00 */
[----:B------:R-:W4:Y:S04]  /*1be0*/  LDS.U8 R17, [UR6+0x38] ;  /* 0x00003806ff117984 */ /* 0x000f280008000000 */
[----:B------:R-:W4:Y:S04]  /*1bf0*/  LDS.64 R10, [UR6+0x40] ;  /* 0x00004006ff0a7984 */ /* 0x000f280008000a00 */
[----:B------:R-:W4:Y:S04]  /*1c00*/  LDS.U8 R14, [UR6+0x48] ;  /* 0x00004806ff0e7984 */ /* 0x000f280008000000 */
[----:B------:R-:W4:Y:S04]  /*1c10*/  LDS.64 R2, [UR6+0x50] ;  /* 0x00005006ff027984 */ /* 0x000f280008000a00 */
[----:B------:R-:W4:Y:S01]  /*1c20*/  LDS.U8 R18, [UR6+0x58] ;  /* 0x00005806ff127984 */ /* 0x000f220008000000 */
[----:B-----5:R-:W-:-:S02]  /*1c30*/  ISETP.NE.AND P2, PT, R7, RZ, PT ;  /* 0x000000ff0700720c */ /* 0x020fc40003f45270 */
[----:B0-----:R-:W-:Y:S02]  /*1c40*/  ISETP.LT.U32.AND P0, PT, R8, R5, PT ;  /* 0x000000050800720c */ /* 0x001fe40003f01070 */
[----:B------:R-:W-:Y:S02]  /*1c50*/  @P4 SEL R7, R4, 0x1, !P2 ;  /* 0x0000000104074807 */ /* 0x000fe40005000000 */
[----:B------:R-:W-:Y:S02]  /*1c60*/  ISETP.LT.AND.EX P0, PT, R9, R6, PT, P0 ;  /* 0x000000060900720c */ /* 0x000fe40003f01300 */
[----:B------:R-:W-:Y:S02]  /*1c70*/  LOP3.LUT P3, RZ, R7, 0xff, RZ, 0xc0, !PT ;  /* 0x000000ff07ff7812 */ /* 0x000fe4000786c0ff */
[----:B--2---:R-:W-:-:S03]  /*1c80*/  ISETP.NE.AND P5, PT, R16, RZ, PT ;  /* 0x000000ff1000720c */ /* 0x004fc60003fa5270 */
[C---:B-1-3--:R-:W-:Y:S02]  /*1c90*/  @P2 SEL R5, R8.reuse, R5, P0 ;  /* 0x0000000508052207 */ /* 0x04afe40000000000 */
[C---:B------:R-:W-:Y:S02]  /*1ca0*/  @P2 SEL R6, R9.reuse, R6, P0 ;  /* 0x0000000609062207 */ /* 0x040fe40000000000 */
[----:B------:R-:W-:Y:S02]  /*1cb0*/  SEL R5, R8, R5, !P4 ;  /* 0x0000000508057207 */ /* 0x000fe40006000000 */
[----:B------:R-:W-:Y:S02]  /*1cc0*/  SEL R15, R9, R6, !P4 ;  /* 0x00000006090f7207 */ /* 0x000fe40006000000 */
[----:B----4-:R-:W-:Y:S01]  /*1cd0*/  ISETP.LT.U32.AND P0, PT, R12, R5, PT ;  /* 0x000000050c00720c */ /* 0x010fe20003f01070 */
[----:B------:R-:W0:Y:S01]  /*1ce0*/  LDS.64 R8, [UR6+0x60] ;  /* 0x00006006ff087984 */ /* 0x000e220008000a00 */
[----:B------:R-:W-:-:S02]  /*1cf0*/  @P3 SEL R16, R7, 0x1, !P5 ;  /* 0x0000000107103807 */ /* 0x000fc40006800000 */
[----:B------:R-:W-:Y:S02]  /*1d00*/  ISETP.LT.AND.EX P0, PT, R13, R15, PT, P0 ;  /* 0x0000000f0d00720c */ /* 0x000fe40003f01300 */
[----:B------:R-:W-:Y:S02]  /*1d10*/  LOP3.LUT P2, RZ, R16, 0xff, RZ, 0xc0, !PT ;  /* 0x000000ff10ff7812 */ /* 0x000fe4000784c0ff */
[C---:B------:R-:W-:Y:S02]  /*1d20*/  @P5 SEL R5, R12.reuse, R5, P0 ;  /* 0x000000050c055207 */ /* 0x040fe40000000000 */
        /* <DEDUP_REMOVED lines=15> */
[----:B------:R-:W3:Y:S01]  /*1e20*/  LDS.U8 R10, [UR6+0x78] ;  /* 0x00007806ff0a7984 */ /* 0x000ee20008000000 */
[----:B------:R-:W-:Y:S02]  /*1e30*/  ISETP.LT.U32.AND P0, PT, R2, R13, PT ;  /* 0x0000000d0200720c */ /* 0x000fe40003f01070 */
[----:B------:R-:W-:Y:S01]  /*1e40*/  @P5 SEL R14, R17, 0x1, !P3 ;  /* 0x00000001110e5807 */ /* 0x000fe20005800000 */
[----:B------:R-:W4:Y:S01]  /*1e50*/  LDS.64 R6, [UR6+0x80] ;  /* 0x00008006ff067984 */ /* 0x000f220008000a00 */
[----:B------:R-:W-:-:S02]  /*1e60*/  ISETP.LT.AND.EX P0, PT, R3, R15, PT, P0 ;  /* 0x0000000f0300720c */ /* 0x000fc40003f01300 */
[----:B------:R-:W-:Y:S02]  /*1e70*/  LOP3.LUT P4, RZ, R14, 0xff, RZ, 0xc0, !PT ;  /* 0x000000ff0eff7812 */ /* 0x000fe4000788c0ff */
[----:B------:R-:W-:Y:S02]  /*1e80*/  @P3 SEL R13, R2, R13, P0 ;  /* 0x0000000d020d3207 */ /* 0x000fe40000000000 */
[----:B------:R-:W-:Y:S02]  /*1e90*/  ISETP.NE.AND P2, PT, R18, RZ, PT ;  /* 0x000000ff1200720c */ /* 0x000fe40003f45270 */
[C---:B------:R-:W-:Y:S02]  /*1ea0*/  @P3 SEL R15, R3.reuse, R15, P0 ;  /* 0x0000000f030f3207 */ /* 0x040fe40000000000 */
[----:B------:R-:W-:Y:S02]  /*1eb0*/  SEL R11, R2, R13, !P5 ;  /* 0x0000000d020b7207 */ /* 0x000fe40006800000 */
[----:B------:R-:W-:-:S02]  /*1ec0*/  SEL R13, R3, R15, !P5 ;  /* 0x0000000f030d7207 */ /* 0x000fc40006800000 */
[----:B0-----:R-:W-:Y:S02]  /*1ed0*/  ISETP.LT.U32.AND P0, PT, R8, R11, PT ;  /* 0x0000000b0800720c */ /* 0x001fe40003f01070 */
        /* <DEDUP_REMOVED lines=11> */
[----:B---3--:R-:W-:Y:S02]  /*1f90*/  ISETP.NE.AND P4, PT, R10, RZ, PT ;  /* 0x000000ff0a00720c */ /* 0x008fe40003f85270 */
[----:B------:R-:W-:Y:S02]  /*1fa0*/  @P3 SEL R3, R4, R3, P0 ;  /* 0x0000000304033207 */ /* 0x000fe40000000000 */
[----:B------:R-:W-:Y:S02]  /*1fb0*/  LOP3.LUT P2, RZ, R12, 0xff, RZ, 0xc0, !PT ;  /* 0x000000ff0cff7812 */ /* 0x000fe4000784c0ff */
[C---:B------:R-:W-:Y:S02]  /*1fc0*/  @P3 SEL R9, R5.reuse, R9, P0 ;  /* 0x0000000905093207 */ /* 0x040fe40000000000 */
[----:B------:R-:W-:Y:S02]  /*1fd0*/  SEL R3, R4, R3, !P5 ;  /* 0x0000000304037207 */ /* 0x000fe40006800000 */
[----:B------:R-:W-:-:S02]  /*1fe0*/  SEL R9, R5, R9, !P5 ;  /* 0x0000000905097207 */ /* 0x000fc40006800000 */
[----:B----4-:R-:W-:-:S04]  /*1ff0*/  ISETP.LT.U32.AND P0, PT, R6, R3, PT ;  /* 0x000000030600720c */ /* 0x010fc80003f01070 */
[C---:B------:R-:W-:Y:S02]  /*2000*/  ISETP.LT.AND.EX P0, PT, R7.reuse, R9, PT, P0 ;  /* 0x000000090700720c */ /* 0x040fe40003f01300 */
[----:B------:R-:W-:Y:S02]  /*2010*/  @P2 SEL R10, R12, 0x1, !P4 ;  /* 0x000000010c0a2807 */ /* 0x000fe40006000000 */
[C---:B------:R-:W-:Y:S02]  /*2020*/  @P4 SEL R3, R6.reuse, R3, P0 ;  /* 0x0000000306034207 */ /* 0x040fe40000000000 */
[----:B------:R-:W-:Y:S02]  /*2030*/  @P4 SEL R9, R7, R9, P0 ;  /* 0x0000000907094207 */ /* 0x000fe40000000000 */
[----:B------:R-:W-:Y:S02]  /*2040*/  SEL R5, R6, R3, !P2 ;  /* 0x0000000306057207 */ /* 0x000fe40005000000 */
[----:B------:R-:W-:-:S02]  /*2050*/  PRMT R4, R10, 0x7610, R4 ;  /* 0x000076100a047816 */ /* 0x000fc40000000004 */
[----:B------:R-:W-:Y:S01]  /*2060*/  SEL R6, R7, R9, !P2 ;  /* 0x0000000907067207 */ /* 0x000fe20005000000 */
[----:B------:R-:W-:Y:S06]  /*2070*/  BRA `(.L_x_157) ;  /* 0x00000034008c7947 */ /* 0x000fec0003800000 */
.L_x_144:
[----:B------:R-:W0:Y:S01]  /*2080*/  S2R R13, SR_LANEID ;  /* 0x00000000000d7919 */ /* 0x000e220000000000 */
[----:B------:R-:W-:Y:S01]  /*2090*/  LOP3.LUT R2, R7, 0x3e0, RZ, 0xc0, !PT ;  /* 0x000003e007027812 */ /* 0x000fe200078ec0ff */
[----:B------:R-:W-:Y:S04]  /*20a0*/  BSSY.RECONVERGENT B1, `(.L_x_158) ;  /* 0x0000022000017945 */ /* 0x000fe80003800200 */
[----:B------:R-:W-:Y:S01]  /*20b0*/  VIADD R3, R2, 0x20 ;  /* 0x0000002002037836 */ /* 0x000fe20000000000 */
[----:B------:R-:W-:-:S04]  /*20c0*/  LOP3.LUT R2, RZ, R2, RZ, 0x33, !PT ;  /* 0x00000002ff027212 */ /* 0x000fc800078e33ff */
[----:B------:R-:W-:Y:S01]  /*20d0*/  ISETP.GT.U32.AND P0, PT, R3, UR4, PT ;  /* 0x0000000403007c0c */ /* 0x000fe2000bf04070 */
[----:B------:R-:W-:-:S05]  /*20e0*/  VIADD R2, R2, UR4 ;  /* 0x0000000402027c36 */ /* 0x000fca0008000000 */
[----:B------:R-:W-:-:S05]  /*20f0*/  SEL R2, R2, 0x1f, P0 ;  /* 0x0000001f02027807 */ /* 0x000fca0000000000 */
[----:B------:R2:W3:Y:S01]  /*2100*/  SHFL.DOWN PT, R8, R5, 0x1, R2 ;  /* 0x0820000005087989 */ /* 0x0004e200000e0002 */
[C---:B0-----:R-:W-:Y:S01]  /*2110*/  VIADD R3, R13.reuse, 0x2 ;  /* 0x000000020d037836 */ /* 0x041fe20000000000 */
[CC--:B------:R-:W-:Y:S01]  /*2120*/  ISETP.GE.AND P0, PT, R13.reuse, R2.reuse, PT ;  /* 0x000000020d00720c */ /* 0x0c0fe20003f06270 */
[C---:B------:R-:W-:Y:S01]  /*2130*/  VIADD R11, R13.reuse, 0x8 ;  /* 0x000000080d0b7836 */ /* 0x040fe20000000000 */
[C---:B------:R-:W-:Y:S01]  /*2140*/  ISETP.NE.AND P1, PT, R13.reuse, RZ, PT ;  /* 0x000000ff0d00720c */ /* 0x040fe20003f25270 */
[----:B-----5:R-:W-:Y:S01]  /*2150*/  VIADD R9, R13, 0x4 ;  /* 0x000000040d097836 */ /* 0x020fe20000000000 */
[-C--:B------:R-:W-:Y:S02]  /*2160*/  ISETP.GT.AND P5, PT, R3, R2.reuse, PT ;  /* 0x000000020300720c */ /* 0x080fe40003fa4270 */
[----:B------:R-:W-:Y:S02]  /*2170*/  LOP3.LUT R3, R4, 0xff, RZ, 0xc0, !PT ;  /* 0x000000ff04037812 */ /* 0x000fe400078ec0ff */
[----:B------:R-:W-:-:S02]  /*2180*/  ISETP.GT.AND P2, PT, R11, R2, PT ;  /* 0x000000020b00720c */ /* 0x000fc40003f44270 */
[----:B------:R2:W0:Y:S01]  /*2190*/  SHFL.DOWN PT, R11, R6, 0x1, R2 ;  /* 0x08200000060b7989 */ /* 0x00042200000e0002 */
        /* <DEDUP_REMOVED lines=8> */
[-C--:B------:R-:W-:Y:S02]  /*2220*/  @!P0 ISETP.LT.U32.AND P4, PT, R8, R5.reuse, PT ;  /* 0x000000050800820c */ /* 0x080fe40003f81070 */
[----:B------:R-:W-:Y:S02]  /*2230*/  @P0 ISETP.NE.AND P6, PT, R10, RZ, PT ;  /* 0x000000ff0a00020c */ /* 0x000fe40003fc5270 */
[----:B------:R-:W-:Y:S02]  /*2240*/  @!P0 PRMT R4, R12, 0x7610, R4 ;  /* 0x000076100c048816 */ /* 0x000fe40000000004 */
[----:B0-----:R-:W-:Y:S02]  /*2250*/  @!P0 ISETP.LT.AND.EX P4, PT, R11, R6, PT, P4 ;  /* 0x000000060b00820c */ /* 0x001fe40003f81340 */
[----:B------:R-:W-:Y:S02]  /*2260*/  @P0 SEL R3, R3, R4, !P6 ;  /* 0x0000000403030207 */ /* 0x000fe40007000000 */
[----:B--2---:R-:W-:-:S02]  /*2270*/  @!P0 SEL R5, R8, R5, P4 ;  /* 0x0000000508058207 */ /* 0x004fc40002000000 */
[----:B------:R-:W-:Y:S02]  /*2280*/  @!P0 SEL R6, R11, R6, P4 ;  /* 0x000000060b068207 */ /* 0x000fe40002000000 */
[----:B------:R-:W-:Y:S02]  /*2290*/  @P0 PRMT R4, R3, 0x7610, R4 ;  /* 0x0000761003040816 */ /* 0x000fe40000000004 */
[----:B------:R-:W-:Y:S02]  /*22a0*/  @P0 SEL R5, R8, R5, !P6 ;  /* 0x0000000508050207 */ /* 0x000fe40007000000 */
[----:B------:R-:W-:-:S07]  /*22b0*/  @P0 SEL R6, R11, R6, !P6 ;  /* 0x000000060b060207 */ /* 0x000fce0007000000 */
.L_x_159:
[----:B------:R-:W-:Y:S05]  /*22c0*/  BSYNC.RECONVERGENT B1 ;  /* 0x0000000000017941 */ /* 0x000fea0003800200 */
.L_x_158:
        /* <DEDUP_REMOVED lines=14> */
[----:B------:R-:W-:Y:S02]  /*23b0*/  @!P0 ISETP.LT.AND.EX P5, PT, R9, R6, PT, P5 ;  /* 0x000000060900820c */ /* 0x000fe40003fa1350 */
[----:B------:R-:W-:Y:S02]  /*23c0*/  @P0 SEL R3, R3, R4, !P6 ;  /* 0x0000000403030207 */ /* 0x000fe40007000000 */
[----:B--23--:R-:W-:-:S02]  /*23d0*/  @!P0 SEL R5, R8, R5, P5 ;  /* 0x0000000508058207 */ /* 0x00cfc40002800000 */
[----:B------:R-:W-:Y:S02]  /*23e0*/  @!P0 SEL R6, R9, R6, P5 ;  /* 0x0000000609068207 */ /* 0x000fe40002800000 */
[----:B------:R-:W-:Y:S02]  /*23f0*/  @P0 PRMT R4, R3, 0x7610, R4 ;  /* 0x0000761003040816 */ /* 0x000fe40000000004 */
[----:B------:R-:W-:Y:S02]  /*2400*/  @P0 SEL R5, R8, R5, !P6 ;  /* 0x0000000508050207 */ /* 0x000fe40007000000 */
[----:B------:R-:W-:-:S07]  /*2410*/  @P0 SEL R6, R9, R6, !P6 ;  /* 0x0000000609060207 */ /* 0x000fce0007000000 */
.L_x_161:
[----:B------:R-:W-:Y:S05]  /*2420*/  BSYNC.RECONVERGENT B1 ;  /* 0x0000000000017941 */ /* 0x000fea0003800200 */
.L_x_160:
[----:B0-----:R-:W-:Y:S01]  /*2430*/  LOP3.LUT R3, R4, 0xff, RZ, 0xc0, !PT ;  /* 0x000000ff04037812 */ /* 0x001fe200078ec0ff */
[----:B----4-:R0:W4:Y:S01]  /*2440*/  SHFL.DOWN PT, R8, R5, 0x4, R2 ;  /* 0x0880000005087989 */ /* 0x01012200000e0002 */
[----:B------:R-:W-:Y:S03]  /*2450*/  BSSY.RECONVERGENT B1, `(.L_x_162) ;  /* 0x0000012000017945 */ /* 0x000fe60003800200 */
        /* <DEDUP_REMOVED lines=17> */
.L_x_163:
[----:B------:R-:W-:Y:S05]  /*2570*/  BSYNC.RECONVERGENT B1 ;  /* 0x0000000000017941 */ /* 0x000fea0003800200 */
.L_x_162:
        /* <DEDUP_REMOVED lines=20> */
.L_x_165:
[----:B------:R-:W-:Y:S05]  /*26c0*/  BSYNC.RECONVERGENT B1 ;  /* 0x0000000000017941 */ /* 0x000fea0003800200 */
.L_x_164:
        /* <DEDUP_REMOVED lines=8> */
[----:B--23--:R-:W-:-:S04]  /*2750*/  LOP3.LUT P2, R2, R4, 0xff, RZ, 0xc0, !PT ;  /* 0x000000ff04027812 */ /* 0x00cfc8000784c0ff */
[----:B------:R-:W-:-:S13]  /*2760*/  PLOP3.LUT P0, PT, P2, P0, PT, 0x2f, 0xf2 ;  /* 0x0000000000f2781c */ /* 0x000fda0001700577 */
[-C--:B----4-:R-:W-:Y:S02]  /*2770*/  @!P0 ISETP.LT.U32.AND P2, PT, R8, R5.reuse, PT ;  /* 0x000000050800820c */ /* 0x090fe40003f41070 */
        /* <DEDUP_REMOVED lines=9> */
.L_x_167:
[----:B------:R-:W-:Y:S05]  /*2810*/  BSYNC.RECONVERGENT B1 ;  /* 0x0000000000017941 */ /* 0x000fea0003800200 */
.L_x_166:
[----:B------:R-:W-:Y:S04]  /*2820*/  BSSY.RECONVERGENT B1, `(.L_x_168) ;  /* 0x000000c000017945 */ /* 0x000fe80003800200 */
[----:B------:R-:W-:Y:S05]  /*2830*/  @P1 BRA `(.L_x_169) ;  /* 0x0000000000281947 */ /* 0x000fea0003800000 */
[----:B----4-:R-:W4:Y:S01]  /*2840*/  S2R R8, SR_CgaCtaId ;  /* 0x0000000000087919 */ /* 0x010f220000008800 */
[----:B0-----:R-:W-:Y:S02]  /*2850*/  MOV R3, 0x400 ;  /* 0x0000040000037802 */ /* 0x001fe40000000f00 */
[----:B--23--:R-:W-:-:S04]  /*2860*/  SHF.R.U32.HI R2, RZ, 0x1, R7 ;  /* 0x00000001ff027819 */ /* 0x00cfc80000011607 */
[----:B------:R-:W-:Y:S02]  /*2870*/  LOP3.LUT R2, R2, 0x1f0, RZ, 0xc0, !PT ;  /* 0x000001f002027812 */ /* 0x000fe400078ec0ff */
[----:B----4-:R-:W-:-:S05]  /*2880*/  LEA R3, R8, R3, 0x18 ;  /* 0x0000000308037211 */ /* 0x010fca00078ec0ff */
[----:B------:R-:W-:Y:S02]  /*2890*/  IMAD.IADD R9, R2, 0x1, R3 ;  /* 0x0000000102097824 */ /* 0x000fe400078e0203 */
[----:B------:R-:W-:Y:S02]  /*28a0*/  IMAD.MOV.U32 R2, RZ, RZ, R5 ;  /* 0x000000ffff027224 */ /* 0x000fe400078e0005 */
[----:B------:R-:W-:Y:S01]  /*28b0*/  IMAD.MOV.U32 R3, RZ, RZ, R6 ;  /* 0x000000ffff037224 */ /* 0x000fe200078e0006 */
[----:B------:R0:W-:Y:S04]  /*28c0*/  STS.U8 [R9+0x8], R4 ;  /* 0x0000080409007388 */ /* 0x0001e80000000000 */
[----:B------:R0:W-:Y:S02]  /*28d0*/  STS.64 [R9+0x10], R2 ;  /* 0x0000100209007388 */ /* 0x0001e40000000a00 */
.L_x_169:
[----:B------:R-:W-:Y:S05]  /*28e0*/  BSYNC.RECONVERGENT B1 ;  /* 0x0000000000017941 */ /* 0x000fea0003800200 */
.L_x_168:
[----:B------:R-:W-:Y:S01]  /*28f0*/  BAR.SYNC.DEFER_BLOCKING 0x0 ;  /* 0x0000000000007b1d */ /* 0x000fe20000010000 */
[----:B------:R-:W-:-:S13]  /*2900*/  ISETP.NE.AND P1, PT, R7, RZ, PT ;  /* 0x000000ff0700720c */ /* 0x000fda0003f25270 */
[----:B------:R-:W-:Y:S05]  /*2910*/  @P1 BRA `(.L_x_157) ;  /* 0x0000002c00641947 */ /* 0x000fea0003800000 */
[----:B------:R-:W-:Y:S02]  /*2920*/  UISETP.GE.U32.AND UP3, UPT, UR4, 0x21, UPT ;  /* 0x000000210400788c */ /* 0x000fe4000bf66070 */
[----:B------:R-:W-:Y:S02]  /*2930*/  UISETP.GE.U32.AND UP2, UPT, UR4, 0x41, UPT ;  /* 0x000000410400788c */ /* 0x000fe4000bf46070 */
[----:B------:R-:W-:Y:S02]  /*2940*/  UISETP.GE.U32.AND.EX UP3, UPT, UR5, URZ, UPT, UP3 ;  /* 0x000000ff0500728c */ /* 0x000fe4000bf66130 */
[----:B------:R-:W-:Y:S02]  /*2950*/  UISETP.GE.U32.AND UP1, UPT, UR4, 0x61, UPT ;  /* 0x000000610400788c */ /* 0x000fe4000bf26070 */
[----:B------:R-:W-:Y:S02]  /*2960*/  UISETP.GE.U32.AND UP0, UPT, UR4, 0x81, UPT ;  /* 0x000000810400788c */ /* 0x000fe4000bf06070 */
[----:B------:R-:W-:-:S02]  /*2970*/  UISETP.GE.U32.AND UP6, UPT, UR4, 0xa1, UPT ;  /* 0x000000a10400788c */ /* 0x000fc4000bfc6070 */
[----:B------:R-:W-:Y:S02]  /*2980*/  UISETP.GE.U32.AND UP4, UPT, UR4, 0xc1, UPT ;  /* 0x000000c10400788c */ /* 0x000fe4000bf86070 */
[----:B------:R-:W-:Y:S02]  /*2990*/  UISETP.GE.U32.AND UP5, UPT, UR4, 0xe1, UPT ;  /* 0x000000e10400788c */ /* 0x000fe4000bfa6070 */
[----:B------:R-:W-:Y:S02]  /*29a0*/  UISETP.GE.U32.AND.EX UP2, UPT, UR5, URZ, UPT, UP2 ;  /* 0x000000ff0500728c */ /* 0x000fe4000bf46120 */
[----:B------:R-:W-:Y:S02]  /*29b0*/  UISETP.GE.U32.AND.EX UP1, UPT, UR5, URZ, UPT, UP1 ;  /* 0x000000ff0500728c */ /* 0x000fe4000bf26110 */
[----:B------:R-:W-:Y:S02]  /*29c0*/  UISETP.GE.U32.AND.EX UP0, UPT, UR5, URZ, UPT, UP0 ;  /* 0x000000ff0500728c */ /* 0x000fe4000bf06100 */
[----:B------:R-:W-:-:S02]  /*29d0*/  UISETP.GE.U32.AND.EX UP6, UPT, UR5, URZ, UPT, UP6 ;  /* 0x000000ff0500728c */ /* 0x000fc4000bfc6160 */
[----:B------:R-:W-:Y:S02]  /*29e0*/  UISETP.GE.U32.AND.EX UP4, UPT, UR5, URZ, UPT, UP4 ;  /* 0x000000ff0500728c */ /* 0x000fe4000bf86140 */
[----:B------:R-:W-:Y:S01]  /*29f0*/  UISETP.GE.U32.AND.EX UP5, UPT, UR5, URZ, UPT, UP5 ;  /* 0x000000ff0500728c */ /* 0x000fe2000bfa6150 */
[----:B------:R-:W-:Y:S10]  /*2a00*/  BRA.U !UP3, `(.L_x_170) ;  /* 0x000000010b3c7547 */ /* 0x000ff4000b800000 */
[----:B------:R-:W5:Y:S01]  /*2a10*/  S2UR UR7, SR_CgaCtaId ;  /* 0x00000000000779c3 */ /* 0x000f620000008800 */
[----:B------:R-:W-:Y:S01]  /*2a20*/  UMOV UR6, 0x400 ;  /* 0x0000040000067882 */ /* 0x000fe20000000000 */
[----:B------:R-:W-:Y:S01]  /*2a30*/  LOP3.LUT P3, RZ, R4, 0xff, RZ, 0xc0, !PT ;  /* 0x000000ff04ff7812 */ /* 0x000fe2000786c0ff */
[----:B-----5:R-:W-:-:S09]  /*2a40*/  ULEA UR6, UR7, UR6, 0x18 ;  /* 0x0000000607067291 */ /* 0x020fd2000f8ec0ff */
[----:B------:R-:W5:Y:S04]  /*2a50*/  LDS.U8 R7, [UR6+0x18] ;  /* 0x00001806ff077984 */ /* 0x000f680008000000 */
[----:B0-23--:R-:W0:Y:S01]  /*2a60*/  LDS.64 R2, [UR6+0x20] ;  /* 0x00002006ff027984 */ /* 0x00de220008000a00 */
        /* <DEDUP_REMOVED lines=9> */
.L_x_170:
[----:B------:R-:W-:Y:S05]  /*2b00*/  BRA.U !UP2, `(.L_x_171) ;  /* 0x000000010a3c7547 */ /* 0x000fea000b800000 */
        /* <DEDUP_REMOVED lines=15> */
.L_x_171:
        /* <DEDUP_REMOVED lines=16> */
.L_x_172:
        /* <DEDUP_REMOVED lines=16> */
.L_x_173:
        /* <DEDUP_REMOVED lines=16> */
.L_x_174:
        /* <DEDUP_REMOVED lines=16> */
.L_x_175:
        /* <DEDUP_REMOVED lines=17> */
.L_x_134:
[----:B------:R-:W0:Y:S01]  /*3110*/  S2R R7, SR_TID.X ;  /* 0x0000000000077919 */ /* 0x000e220000002100 */
[----:B------:R-:W0:Y:S01]  /*3120*/  LDCU.64 UR6, c[0x0][0x380] ;  /* 0x00007000ff0677ac */ /* 0x000e220008000a00 */
[----:B------:R-:W2:Y:S02]  /*3130*/  LDC.64 R8, c[0x0][0x390] ;  /* 0x0000e400ff087b82 */ /* 0x000ea40000000a00 */
[----:B--2---:R2:W3:Y:S01]  /*3140*/  LDG.E.U8 R8, desc[UR8][R8.64] ;  /* 0x0000000808087981 */ /* 0x0044e2000c1e1100 */
[----:B0-----:R-:W-:-:S05]  /*3150*/  IADD3 R2, P0, PT, R7, UR6, RZ ;  /* 0x0000000607027c10 */ /* 0x001fca000ff1e0ff */
[----:B------:R-:W-:Y:S01]  /*3160*/  IMAD.X R3, RZ, RZ, UR7, P0 ;  /* 0x00000007ff037e24 */ /* 0x000fe200080e06ff */
[----:B------:R-:W0:Y:S04]  /*3170*/  LDCU.64 UR6, c[0x0][0x398] ;  /* 0x00007300ff0677ac */ /* 0x000e280008000a00 */
[----:B------:R-:W3:Y:S04]  /*3180*/  LDG.E.U8 R5, desc[UR8][R2.64] ;  /* 0x0000000802057981 */ /* 0x000ee8000c1e1100 */
[----:B------:R-:W4:Y:S04]  /*3190*/  LDG.E.U8 R13, desc[UR8][R2.64+0x200] ;  /* 0x00020008020d7981 */ /* 0x000f28000c1e1100 */
[----:B------:R-:W5:Y:S04]  /*31a0*/  LDG.E.U8 R11, desc[UR8][R2.64+0x100] ;  /* 0x00010008020b7981 */ /* 0x000f68000c1e1100 */
[----:B------:R-:W5:Y:S01]  /*31b0*/  LDG.E.U8 R15, desc[UR8][R2.64+0x300] ;  /* 0x00030008020f7981 */ /* 0x000f62000c1e1100 */
[----:B------:R-:W-:-:S02]  /*31c0*/  VIADD R6, R7, 0x100 ;  /* 0x0000010007067836 */ /* 0x000fc40000000000 */
[----:B------:R-:W-:-:S05]  /*31d0*/  VIADD R4, R7, 0x200 ;  /* 0x0000020007047836 */ /* 0x000fca0000000000 */
[----:B0-----:R-:W-:-:S05]  /*31e0*/  IADD3 R10, P1, PT, R4, UR6, RZ ;  /* 0x00000006040a7c10 */ /* 0x001fca000ff3e0ff */
[----:B--2---:R-:W-:Y:S01]  /*31f0*/  IMAD.X R9, RZ, RZ, UR7, P1 ;  /* 0x00000007ff097e24 */ /* 0x004fe200088e06ff */
[----:B------:R-:W-:Y:S01]  /*3200*/  UIADD3 UR10, UP0, UPT, UR4, -0x400, URZ ;  /* 0xfffffc00040a7890 */ /* 0x000fe2000ff1e0ff */
[----:B------:R-:W-:-:S03]  /*3210*/  IADD3 R4, P4, PT, R10, 0x100, RZ ;  /* 0x000001000a047810 */ /* 0x000fc60007f9e0ff */
[----:B------:R-:W-:Y:S02]  /*3220*/  UIADD3.X UR11, UPT, UPT, UR5, -0x1, URZ, UP0, !UPT ;  /* 0xffffffff050b7890 */ /* 0x000fe400087fe4ff */
[----:B------:R-:W-:-:S04]  /*3230*/  UISETP.GE.U32.AND UP0, UPT, UR10, 0x400, UPT ;  /* 0x000004000a00788c */ /* 0x000fc8000bf06070 */
[----:B------:R-:W-:Y:S01]  /*3240*/  UISETP.GE.U32.AND.EX UP0, UPT, UR11, URZ, UPT, UP0 ;  /* 0x000000ff0b00728c */ /* 0x000fe2000bf06100 */
[----:B---3--:R-:W-:-:S04]  /*3250*/  ISETP.NE.AND P0, PT, R5, R8, PT ;  /* 0x000000080500720c */ /* 0x008fc80003f05270 */
[----:B------:R-:W-:Y:S02]  /*3260*/  SEL R5, R7, R6, !P0 ;  /* 0x0000000607057207 */ /* 0x000fe40004000000 */
[----:B----4-:R-:W-:Y:S02]  /*3270*/  ISETP.NE.AND P2, PT, R13, R8, PT ;  /* 0x000000080d00720c */ /* 0x010fe40003f45270 */
[----:B------:R-:W-:-:S04]  /*3280*/  IADD3 R5, P3, PT, R5, UR6, RZ ;  /* 0x0000000605057c10 */ /* 0x000fc8000ff7e0ff */
[----:B------:R-:W-:Y:S01]  /*3290*/  ISETP.LT.U32.AND P1, PT, R10, R5, PT ;  /* 0x000000050a00720c */ /* 0x000fe20003f21070 */
[----:B------:R-:W-:Y:S01]  /*32a0*/  IMAD.X R6, RZ, RZ, UR7, P3 ;  /* 0x00000007ff067e24 */ /* 0x000fe200098e06ff */
[----:B-----5:R-:W-:-:S04]  /*32b0*/  ISETP.EQ.OR P0, PT, R11, R8, !P0 ;  /* 0x000000080b00720c */ /* 0x020fc80004702670 */
[----:B------:R-:W-:-:S04]  /*32c0*/  ISETP.LT.AND.EX P1, PT, R9, R6, PT, P1 ;  /* 0x000000060900720c */ /* 0x000fc80003f21310 */
[----:B------:R-:W-:Y:S02]  /*32d0*/  @!P2 SEL R5, R10, R5, P1 ;  /* 0x000000050a05a207 */ /* 0x000fe40000800000 */
[----:B------:R-:W-:Y:S02]  /*32e0*/  @!P2 SEL R6, R9, R6, P1 ;  /* 0x000000060906a207 */ /* 0x000fe40000800000 */
[----:B------:R-:W-:Y:S02]  /*32f0*/  ISETP.NE.AND P3, PT, R15, R8, PT ;  /* 0x000000080f00720c */ /* 0x000fe40003f65270 */
[----:B------:R-:W-:Y:S02]  /*3300*/  SEL R5, R5, R10, P0 ;  /* 0x0000000a05057207 */ /* 0x000fe40000000000 */
[----:B------:R-:W-:Y:S01]  /*3310*/  SEL R6, R6, R9, P0 ;  /* 0x0000000906067207 */ /* 0x000fe20000000000 */
[----:B------:R-:W-:Y:S01]  /*3320*/  IMAD.X R9, RZ, RZ, R9, P4 ;  /* 0x000000ffff097224 */ /* 0x000fe200020e0609 */
[----:B------:R-:W-:-:S02]  /*3330*/  ISETP.LT.U32.AND P1, PT, R4, R5, PT ;  /* 0x000000050400720c */ /* 0x000fc40003f21070 */
[----:B------:R-:W-:Y:S02]  /*3340*/  ISETP.EQ.OR P0, PT, R13, R8, P0 ;  /* 0x000000080d00720c */ /* 0x000fe40000702670 */
[----:B------:R-:W-:Y:S02]  /*3350*/  ISETP.LT.AND.EX P1, PT, R9, R6, PT, P1 ;  /* 0x000000060900720c */ /* 0x000fe40003f21310 */
[----:B------:R-:W-:Y:S02]  /*3360*/  ISETP.EQ.OR P2, PT, R15, R8, P0 ;  /* 0x000000080f00720c */ /* 0x000fe40000742670 */
[----:B------:R-:W-:Y:S02]  /*3370*/  @!P3 SEL R5, R4, R5, P1 ;  /* 0x000000050405b207 */ /* 0x000fe40000800000 */
[----:B------:R-:W-:Y:S01]  /*3380*/  @!P3 SEL R6, R9, R6, P1 ;  /* 0x000000060906b207 */ /* 0x000fe20000800000 */
[----:B------:R-:W-:Y:S01]  /*3390*/  IMAD.MOV.U32 R10, RZ, RZ, 0x400 ;  /* 0x00000400ff0a7424 */ /* 0x000fe200078e00ff */
[----:B------:R-:W-:-:S02]  /*33a0*/  SEL R5, R5, R4, P0 ;  /* 0x0000000405057207 */ /* 0x000fc40000000000 */
[----:B------:R-:W-:Y:S01]  /*33b0*/  SEL R6, R6, R9, P0 ;  /* 0x0000000906067207 */ /* 0x000fe20000000000 */
[----:B------:R-:W-:Y:S01]  /*33c0*/  IMAD.MOV.U32 R9, RZ, RZ, RZ ;  /* 0x000000ffff097224 */ /* 0x000fe200078e00ff */
[----:B------:R-:W-:Y:S01]  /*33d0*/  SEL R4, RZ, 0x1, !P2 ;  /* 0x00000001ff047807 */ /* 0x000fe20005000000 */
[----:B------:R-:W-:Y:S06]  /*33e0*/  BRA.U !UP0, `(.L_x_176) ;  /* 0x00000005081c7547 */ /* 0x000fec000b800000 */
[----:B------:R-:W-:Y:S01]  /*33f0*/  IMAD.MOV.U32 R10, RZ, RZ, 0x400 ;  /* 0x00000400ff0a7424 */ /* 0x000fe200078e00ff */
[----:B------:R-:W0:Y:S01]  /*3400*/  LDCU.64 UR6, c[0x0][0x398] ;  /* 0x00007300ff0677ac */ /* 0x000e220008000a00 */
[----:B------:R-:W-:Y:S01]  /*3410*/  IMAD.MOV.U32 R9, RZ, RZ, RZ ;  /* 0x000000ffff097224 */ /* 0x000fe200078e00ff */
[----:B------:R-:W2:Y:S01]  /*3420*/  LDCU.64 UR4, c[0x0][0x3a8] ;  /* 0x00007500ff0477ac */ /* 0x000ea20008000a00 */
[----:B------:R-:W-:-:S05]  /*3430*/  NOP ;  /* 0x0000000000007918 */ /* 0x000fca0000000000 */
.L_x_178:
[----:B------:R-:W-:-:S05]  /*3440*/  IADD3 R12, P0, PT, R10, R2, RZ ;  /* 0x000000020a0c7210 */ /* 0x000fca0007f1e0ff */
[----:B------:R-:W-:-:S05]  /*3450*/  IMAD.X R13, R9, 0x1, R3, P0 ;  /* 0x00000001090d7824 */ /* 0x000fca00000e0603 */
[----:B------:R-:W3:Y:S04]  /*3460*/  LDG.E.U8 R15, desc[UR8][R12.64] ;  /* 0x000000080c0f7981 */ /* 0x000ee8000c1e1100 */
[----:B------:R-:W4:Y:S04]  /*3470*/  LDG.E.U8 R17, desc[UR8][R12.64+0x100] ;  /* 0x000100080c117981 */ /* 0x000f28000c1e1100 */
[----:B------:R-:W5:Y:S04]  /*3480*/  LDG.E.U8 R19, desc[UR8][R12.64+0x200] ;  /* 0x000200080c137981 */ /* 0x000f68000c1e1100 */
[----:B------:R1:W2:Y:S01]  /*3490*/  LDG.E.U8 R11, desc[UR8][R12.64+0x300] ;  /* 0x000300080c0b7981 */ /* 0x0002a2000c1e1100 */
[----:B------:R-:W-:Y:S01]  /*34a0*/  IMAD.MOV.U32 R21, RZ, RZ, R5 ;  /* 0x000000ffff157224 */ /* 0x000fe200078e0005 */
[----:B0-----:R-:W-:Y:S01]  /*34b0*/  IADD3 R14, P1, P4, R10, UR6, R7 ;  /* 0x000000060a0e7c10 */ /* 0x001fe2000fc3e007 */
[----:B------:R-:W-:Y:S01]  /*34c0*/  IMAD.MOV.U32 R16, RZ, RZ, R6 ;  /* 0x000000ffff107224 */ /* 0x000fe200078e0006 */
[----:B------:R-:W-:-:S02]  /*34d0*/  LOP3.LUT P3, RZ, R4, 0xff, RZ, 0xc0, !PT ;  /* 0x000000ff04ff7812 */ /* 0x000fc4000786c0ff */
[----:B------:R-:W-:Y:S02]  /*34e0*/  ISETP.LT.U32.AND P0, PT, R14, R21, PT ;  /* 0x000000150e00720c */ /* 0x000fe40003f01070 */
[----:B------:R-:W-:-:S04]  /*34f0*/  IADD3.X R5, PT, PT, R9, UR7, RZ, P1, P4 ;  /* 0x0000000709057c10 */ /* 0x000fc80008fe84ff */
[----:B------:R-:W-:Y:S02]  /*3500*/  ISETP.LT.AND.EX P0, PT, R5, R16, PT, P0 ;  /* 0x000000100500720c */ /* 0x000fe40003f01300 */
[-C--:B---3--:R-:W-:Y:S02]  /*3510*/  ISETP.NE.AND P2, PT, R15, R8.reuse, PT ;  /* 0x000000080f00720c */ /* 0x088fe40003f45270 */
[----:B------:R-:W-:Y:S02]  /*3520*/  IADD3 R15, P5, PT, R14, 0x100, RZ ;  /* 0x000001000e0f7810 */ /* 0x000fe40007fbe0ff */
[----:B------:R-:W-:Y:S02]  /*3530*/  SEL R6, RZ, 0x1, P2 ;  /* 0x00000001ff067807 */ /* 0x000fe40001000000 */
[----:B------:R-:W-:Y:S02]  /*3540*/  @P3 SEL R6, R4, 0x1, P2 ;  /* 0x0000000104063807 */ /* 0x000fe40001000000 */
[----:B----4-:R-:W-:Y:S01]  /*3550*/  ISETP.NE.AND P4, PT, R17, R8, PT ;  /* 0x000000081100720c */ /* 0x010fe20003f85270 */
[----:B------:R-:W-:Y:S01]  /*3560*/  IMAD.X R17, RZ, RZ, R5, P5 ;  /* 0x000000ffff117224 */ /* 0x000fe200028e0605 */
[----:B------:R-:W-:-:S03]  /*3570*/  LOP3.LUT P1, RZ, R6, 0xff, RZ, 0xc0, !PT ;  /* 0x000000ff06ff7812 */ /* 0x000fc6000782c0ff */
[C---:B------:R-:W-:Y:S02]  /*3580*/  @!P2 SEL R21, R14.reuse, R21, P0 ;  /* 0x000000150e15a207 */ /* 0x040fe40000000000 */
[C---:B------:R-:W-:Y:S02]  /*3590*/  @!P2 SEL R16, R5.reuse, R16, P0 ;  /* 0x000000100510a207 */ /* 0x040fe40000000000 */
[----:B------:R-:W-:Y:S02]  /*35a0*/  SEL R4, R14, R21, !P3 ;  /* 0x000000150e047207 */ /* 0x000fe40005800000 */
[----:B-1----:R-:W-:Y:S02]  /*35b0*/  SEL R12, R5, R16, !P3 ;  /* 0x00000010050c7207 */ /* 0x002fe40005800000 */
[----:B------:R-:W-:Y:S02]  /*35c0*/  ISETP.LT.U32.AND P0, PT, R15, R4, PT ;  /* 0x000000040f00720c */ /* 0x000fe40003f01070 */
[----:B------:R-:W-:-:S02]  /*35d0*/  SEL R16, RZ, 0x1, P4 ;  /* 0x00000001ff107807 */ /* 0x000fc40002000000 */
[----:B------:R-:W-:Y:S02]  /*35e0*/  ISETP.LT.AND.EX P0, PT, R17, R12, PT, P0 ;  /* 0x0000000c1100720c */ /* 0x000fe40003f01300 */
[----:B------:R-:W-:Y:S02]  /*35f0*/  @P1 SEL R16, R6, 0x1, P4 ;  /* 0x0000000106101807 */ /* 0x000fe40002000000 */
[----:B------:R-:W-:Y:S02]  /*3600*/  @!P4 SEL R4, R15, R4, P0 ;  /* 0x000000040f04c207 */ /* 0x000fe40000000000 */
[----:B------:R-:W-:Y:S02]  /*3610*/  @!P4 SEL R12, R17, R12, P0 ;  /* 0x0000000c110cc207 */ /* 0x000fe40000000000 */
[----:B------:R-:W-:Y:S02]  /*3620*/  IADD3 R13, P0, PT, R14, 0x200, RZ ;  /* 0x000002000e0d7810 */ /* 0x000fe40007f1e0ff */
[----:B-----5:R-:W-:-:S02]  /*3630*/  ISETP.NE.AND P2, PT, R19, R8, PT ;  /* 0x000000081300720c */ /* 0x020fc40003f45270 */
[----:B------:R-:W-:Y:S01]  /*3640*/  SEL R6, R15, R4, !P1 ;  /* 0x000000040f067207 */ /* 0x000fe20004800000 */
[----:B------:R-:W-:Y:S01]  /*3650*/  IMAD.X R15, RZ, RZ, R5, P0 ;  /* 0x000000ffff0f7224 */ /* 0x000fe200000e0605 */
[----:B------:R-:W-:Y:S02]  /*3660*/  SEL R12, R17, R12, !P1 ;  /* 0x0000000c110c7207 */ /* 0x000fe40004800000 */
[----:B------:R-:W-:Y:S02]  /*3670*/  ISETP.LT.U32.AND P0, PT, R13, R6, PT ;  /* 0x000000060d00720c */ /* 0x000fe40003f01070 */
[----:B------:R-:W-:Y:S02]  /*3680*/  LOP3.LUT P1, RZ, R16, 0xff, RZ, 0xc0, !PT ;  /* 0x000000ff10ff7812 */ /* 0x000fe4000782c0ff */
[----:B------:R-:W-:Y:S02]  /*3690*/  ISETP.LT.AND.EX P0, PT, R15, R12, PT, P0 ;  /* 0x0000000c0f00720c */ /* 0x000fe40003f01300 */
[----:B--2---:R-:W-:-:S02]  /*36a0*/  ISETP.NE.AND P3, PT, R11, R8, PT ;  /* 0x000000080b00720c */ /* 0x004fc40003f65270 */
[----:B------:R-:W-:Y:S02]  /*36b0*/  @!P2 SEL R6, R13, R6, P0 ;  /* 0x000000060d06a207 */ /* 0x000fe40000000000 */
[----:B------:R-:W-:Y:S02]  /*36c0*/  @!P2 SEL R12, R15, R12, P0 ;  /* 0x0000000c0f0ca207 */ /* 0x000fe40000000000 */
[----:B------:R-:W-:Y:S02]  /*36d0*/  IADD3 R11, P0, PT, R14, 0x300, RZ ;  /* 0x000003000e0b7810 */ /* 0x000fe40007f1e0ff */
[----:B------:R-:W-:Y:S02]  /*36e0*/  IADD3 R4, P4, PT, -R10, UR4, RZ ;  /* 0x000000040a047c10 */ /* 0x000fe4000ff9e1ff */
[----:B------:R-:W-:Y:S01]  /*36f0*/  SEL R6, R13, R6, !P1 ;  /* 0x000000060d067207 */ /* 0x000fe20004800000 */
[----:B------:R-:W-:Y:S01]  /*3700*/  IMAD.X R13, RZ, RZ, R5, P0 ;  /* 0x000000ffff0d7224 */ /* 0x000fe200000e0605 */
[----:B------:R-:W-:-:S02]  /*3710*/  ISETP.GE.U32.AND P0, PT, R4, 0x400, PT ;  /* 0x000004000400780c */ /* 0x000fc40003f06070 */
[----:B------:R-:W-:Y:S02]  /*3720*/  IADD3.X R5, PT, PT, ~R9, UR5, RZ, P4, !PT ;  /* 0x0000000509057c10 */ /* 0x000fe4000a7fe5ff */
[----:B------:R-:W-:Y:S02]  /*3730*/  SEL R17, RZ, 0x1, P2 ;  /* 0x00000001ff117807 */ /* 0x000fe40001000000 */
[----:B------:R-:W-:Y:S02]  /*3740*/  @P1 SEL R17, R16, 0x1, P2 ;  /* 0x0000000110111807 */ /* 0x000fe40001000000 */
[----:B------:R-:W-:Y:S02]  /*3750*/  ISETP.GE.U32.AND.EX P0, PT, R5, RZ, PT, P0 ;  /* 0x000000ff0500720c */ /* 0x000fe40003f06100 */
[----:B------:R-:W-:Y:S02]  /*3760*/  SEL R12, R15, R12, !P1 ;  /* 0x0000000c0f0c7207 */ /* 0x000fe40004800000 */
[----:B------:R-:W-:-:S02]  /*3770*/  LOP3.LUT P2, RZ, R17, 0xff, RZ, 0xc0, !PT ;  /* 0x000000ff11ff7812 */ /* 0x000fc4000784c0ff */
[----:B------:R-:W-:Y:S02]  /*3780*/  ISETP.LT.U32.AND P1, PT, R11, R6, PT ;  /* 0x000000060b00720c */ /* 0x000fe40003f21070 */
[----:B------:R-:W-:Y:S02]  /*3790*/  SEL R4, RZ, 0x1, P3 ;  /* 0x00000001ff047807 */ /* 0x000fe40001800000 */
[----:B------:R-:W-:-:S04]  /*37a0*/  ISETP.LT.AND.EX P1, PT, R13, R12, PT, P1 ;  /* 0x0000000c0d00720c */ /* 0x000fc80003f21310 */
[----:B------:R-:W-:Y:S02]  /*37b0*/  @!P3 SEL R6, R11, R6, P1 ;  /* 0x000000060b06b207 */ /* 0x000fe40000800000 */
[----:B------:R-:W-:Y:S02]  /*37c0*/  @!P3 SEL R12, R13, R12, P1 ;  /* 0x0000000c0d0cb207 */ /* 0x000fe40000800000 */
[----:B------:R-:W-:Y:S02]  /*37d0*/  SEL R5, R11, R6, !P2 ;  /* 0x000000060b057207 */ /* 0x000fe40005000000 */
[----:B------:R-:W-:Y:S02]  /*37e0*/  @P2 SEL R4, R17, 0x1, P3 ;  /* 0x0000000111042807 */ /* 0x000fe40001800000 */
[----:B------:R-:W-:Y:S01]  /*37f0*/  SEL R6, R13, R12, !P2 ;  /* 0x0000000c0d067207 */ /* 0x000fe20005000000 */
[----:B------:R-:W-:Y:S06]  /*3800*/  @!P0 BRA `(.L_x_177) ;  /* 0x0000001000648947 */ /* 0x000fec0003800000 */
[----:B------:R-:W-:-:S05]  /*3810*/  IADD3 R10, P0, PT, R10, 0x400, RZ ;  /* 0x000004000a0a7810 */ /* 0x000fca0007f1e0ff */
[----:B------:R-:W-:Y:S01]  /*3820*/  IMAD.X R9, RZ, RZ, R9, P0 ;  /* 0x000000ffff097224 */ /* 0x000fe200000e0609 */
[----:B------:R-:W-:-:S04]  /*3830*/  ISETP.GT.U32.AND P0, PT, R10, UR10, PT ;  /* 0x0000000a0a007c0c */ /* 0x000fc8000bf04070 */
[----:B------:R-:W-:-:S13]  /*3840*/  ISETP.GT.U32.AND.EX P0, PT, R9, UR11, PT, P0 ;  /* 0x0000000b09007c0c */ /* 0x000fda000bf04100 */
[----:B------:R-:W-:Y:S05]  /*3850*/  @!P0 BRA `(.L_x_178) ;  /* 0xfffffff800f88947 */ /* 0x000fea000383ffff */
.L_x_176:
[C---:B------:R-:W-:Y:S01]  /*3860*/  IADD3 R2, PT, PT, -R10.reuse, UR4, RZ ;  /* 0x000000040a027c10 */ /* 0x040fe2000fffe1ff */
[----:B------:R-:W0:Y:S01]  /*3870*/  LDCU.64 UR10, c[0x0][0x380] ;  /* 0x00007000ff0a77ac */ /* 0x000e220008000a00 */
[----:B------:R-:W-:Y:S01]  /*3880*/  ISETP.GE.U32.AND P1, PT, R10, UR4, PT ;  /* 0x000000040a007c0c */ /* 0x000fe2000bf26070 */
[----:B------:R-:W-:Y:S01]  /*3890*/  BSSY.RECONVERGENT B1, `(.L_x_177) ;  /* 0x0000110000017945 */ /* 0x000fe20003800200 */
[----:B------:R-:W-:-:S04]  /*38a0*/  ISETP.GE.AND P0, PT, R7, R2, PT ;  /* 0x000000020700720c */ /* 0x000fc80003f06270 */
[----:B------:R-:W-:-:S13]  /*38b0*/  ISETP.GE.U32.OR.EX P0, PT, R9, UR5, P0, P1 ;  /* 0x0000000509007c0c */ /* 0x000fda0008706510 */
[----:B0-----:R-:W-:Y:S05]  /*38c0*/  @P0 BRA `(.L_x_179) ;  /* 0x0000001000300947 */ /* 0x001fea0003800000 */
[----:B------:R-:W-:Y:S01]  /*38d0*/  LOP3.LUT R3, RZ, R7, RZ, 0x33, !PT ;  /* 0x00000007ff037212 */ /* 0x000fe200078e33ff */
[----:B------:R-:W-:Y:S01]  /*38e0*/  BSSY.RECONVERGENT B2, `(.L_x_180) ;  /* 0x0000084000027945 */ /* 0x000fe20003800200 */
[----:B------:R-:W-:Y:S02]  /*38f0*/  IMAD.MOV.U32 R11, RZ, RZ, R7 ;  /* 0x000000ffff0b7224 */ /* 0x000fe400078e0007 */
[----:B------:R-:W-:-:S04]  /*3900*/  IADD3 R12, PT, PT, -R10, UR4, R3 ;  /* 0x000000040a0c7c10 */ /* 0x000fc8000fffe103 */
[C---:B------:R-:W-:Y:S02]  /*3910*/  ISETP.GE.U32.AND P0, PT, R12.reuse, 0x700, PT ;  /* 0x000007000c00780c */ /* 0x040fe40003f06070 */
[----:B------:R-:W-:-:S04]  /*3920*/  LEA.HI R13, R12, 0x1, RZ, 0x18 ;  /* 0x000000010c0d7811 */ /* 0x000fc800078fc0ff */
[----:B------:R-:W-:-:S04]  /*3930*/  LOP3.LUT R18, R13, 0x7, RZ, 0xc0, !PT ;  /* 0x000000070d127812 */ /* 0x000fc800078ec0ff */
[----:B------:R-:W-:-:S03]  /*3940*/  ISETP.NE.AND P1, PT, R18, RZ, PT ;  /* 0x000000ff1200720c */ /* 0x000fc60003f25270 */
[----:B------:R-:W-:Y:S10]  /*3950*/  @!P0 BRA `(.L_x_181) ;  /* 0x0000000400f08947 */ /* 0x000ff40003800000 */
[----:B------:R-:W-:Y:S01]  /*3960*/  LOP3.LUT R14, R13, 0x1fffff8, RZ, 0xc0, !PT ;  /* 0x01fffff80d0e7812 */ /* 0x000fe200078ec0ff */
[----:B------:R-:W-:-:S04]  /*3970*/  IMAD.MOV.U32 R11, RZ, RZ, R7 ;  /* 0x000000ffff0b7224 */ /* 0x000fc800078e0007 */
[----:B------:R-:W-:-:S07]  /*3980*/  IMAD.MOV R14, RZ, RZ, -R14 ;  /* 0x000000ffff0e7224 */ /* 0x000fce00078e0a0e */
.L_x_182:
        /* <DEDUP_REMOVED lines=16> */
[----:B------:R-:W-:-:S02]  /*3a90*/  LOP3.LUT P5, RZ, R22, 0xff, RZ, 0xc0, !PT ;  /* 0x000000ff16ff7812 */ /* 0x000fc400078ac0ff */
[CC--:B--2---:R-:W-:Y:S02]  /*3aa0*/  ISETP.NE.AND P0, PT, R21.reuse, R8.reuse, PT ;  /* 0x000000081500720c */ /* 0x0c4fe40003f05270 */
[----:B------:R-:W-:-:S09]  /*3ab0*/  ISETP.EQ.AND P2, PT, R21, R8, P5 ;  /* 0x000000081500720c */ /* 0x000fd20002f42270 */
[----:B------:R-:W-:Y:S02]  /*3ac0*/  @!P5 SEL R22, RZ, 0x1, P0 ;  /* 0x00000001ff16d807 */ /* 0x000fe40000000000 */
[----:B------:R-:W-:Y:S02]  /*3ad0*/  IADD3.X R21, PT, PT, R20, UR7, RZ, P3, !PT ;  /* 0x0000000714157c10 */ /* 0x000fe40009ffe4ff */
[----:B------:R-:W-:Y:S02]  /*3ae0*/  SEL R16, R22, 0x1, !P2 ;  /* 0x0000000116107807 */ /* 0x000fe40005000000 */
[----:B---3--:R-:W-:Y:S02]  /*3af0*/  ISETP.NE.AND P6, PT, R29, R8, PT ;  /* 0x000000081d00720c */ /* 0x008fe40003fc5270 */
[----:B------:R-:W-:Y:S02]  /*3b00*/  LOP3.LUT P3, RZ, R16, 0xff, RZ, 0xc0, !PT ;  /* 0x000000ff10ff7812 */ /* 0x000fe4000786c0ff */
[----:B------:R-:W-:-:S02]  /*3b10*/  ISETP.LT.U32.AND P0, PT, R4, R5, PT ;  /* 0x000000050400720c */ /* 0x000fc40003f01070 */
[----:B------:R-:W-:Y:S02]  /*3b20*/  ISETP.EQ.AND P4, PT, R29, R8, P3 ;  /* 0x000000081d00720c */ /* 0x000fe40001f82270 */
[----:B------:R-:W-:-:S04]  /*3b30*/  ISETP.LT.AND.EX P0, PT, R21, R6, PT, P0 ;  /* 0x000000061500720c */ /* 0x000fc80003f01300 */
[CC--:B------:R-:W-:Y:S02]  /*3b40*/  SEL R20, R4.reuse, R5.reuse, P0 ;  /* 0x0000000504147207 */ /* 0x0c0fe40000000000 */
[CC--:B------:R-:W-:Y:S02]  /*3b50*/  SEL R22, R21.reuse, R6.reuse, P0 ;  /* 0x0000000615167207 */ /* 0x0c0fe40000000000 */
[----:B------:R-:W-:Y:S02]  /*3b60*/  @!P3 SEL R16, RZ, 0x1, P6 ;  /* 0x00000001ff10b807 */ /* 0x000fe40003000000 */
[----:B------:R-:W-:Y:S02]  /*3b70*/  @!P2 SEL R20, R4, R5, !P5 ;  /* 0x000000050414a207 */ /* 0x000fe40006800000 */
[----:B------:R-:W-:Y:S02]  /*3b80*/  SEL R16, R16, 0x1, !P4 ;  /* 0x0000000110107807 */ /* 0x000fe40006000000 */
[----:B------:R-:W-:-:S02]  /*3b90*/  @!P2 SEL R22, R21, R6, !P5 ;  /* 0x000000061516a207 */ /* 0x000fc40006800000 */
[----:B------:R-:W-:Y:S02]  /*3ba0*/  LOP3.LUT P2, RZ, R16, 0xff, RZ, 0xc0, !PT ;  /* 0x000000ff10ff7812 */ /* 0x000fe4000784c0ff */
[----:B0-----:R-:W-:Y:S02]  /*3bb0*/  IADD3 R2, P0, PT, R4, 0x100, RZ ;  /* 0x0000010004027810 */ /* 0x001fe40007f1e0ff */
[CC--:B----4-:R-:W-:Y:S02]  /*3bc0*/  ISETP.NE.AND P6, PT, R27.reuse, R8.reuse, PT ;  /* 0x000000081b00720c */ /* 0x0d0fe40003fc5270 */
[----:B------:R-:W-:Y:S01]  /*3bd0*/  ISETP.EQ.AND P5, PT, R27, R8, P2 ;  /* 0x000000081b00720c */ /* 0x000fe200017a2270 */
[----:B------:R-:W-:Y:S01]  /*3be0*/  IMAD.X R3, RZ, RZ, R21, P0 ;  /* 0x000000ffff037224 */ /* 0x000fe200000e0615 */
[----:B------:R-:W-:-:S04]  /*3bf0*/  ISETP.LT.U32.AND P0, PT, R2, R20, PT ;  /* 0x000000140200720c */ /* 0x000fc80003f01070 */
[C---:B------:R-:W-:Y:S02]  /*3c00*/  ISETP.LT.AND.EX P0, PT, R3.reuse, R22, PT, P0 ;  /* 0x000000160300720c */ /* 0x040fe40003f01300 */
[----:B------:R-:W-:Y:S02]  /*3c10*/  @!P2 SEL R16, RZ, 0x1, P6 ;  /* 0x00000001ff10a807 */ /* 0x000fe40003000000 */
[-C--:B------:R-:W-:Y:S02]  /*3c20*/  SEL R29, R2, R20.reuse, P0 ;  /* 0x00000014021d7207 */ /* 0x080fe40000000000 */
[----:B------:R-:W-:Y:S02]  /*3c30*/  SEL R16, R16, 0x1, !P5 ;  /* 0x0000000110107807 */ /* 0x000fe40006800000 */
[----:B------:R-:W-:Y:S02]  /*3c40*/  @!P4 SEL R29, R2, R20, !P3 ;  /* 0x00000014021dc207 */ /* 0x000fe40005800000 */
[----:B------:R-:W-:-:S02]  /*3c50*/  SEL R20, R3, R22, P0 ;  /* 0x0000001603147207 */ /* 0x000fc40000000000 */
[----:B------:R-:W-:Y:S02]  /*3c60*/  @!P4 SEL R20, R3, R22, !P3 ;  /* 0x000000160314c207 */ /* 0x000fe40005800000 */
        /* <DEDUP_REMOVED lines=32> */
[CC--:B------:R-:W-:Y:S02]  /*3e70*/  SEL R5, R2.reuse, R25.reuse, P0 ;  /* 0x0000001902057207 */ /* 0x0c0fe40000000000 */
        /* <DEDUP_REMOVED lines=26> */
[CC--:B------:R-:W-:Y:S02]  /*4020*/  SEL R3, R5.reuse, R22.reuse, P0 ;  /* 0x0000001605037207 */ /* 0x0c0fe40000000000 */
[-C--:B------:R-:W-:Y:S02]  /*4030*/  SEL R20, R6, R17.reuse, P0 ;  /* 0x0000001106147207 */ /* 0x080fe40000000000 */
[----:B------:R-:W-:Y:S02]  /*4040*/  ISETP.NE.AND P5, PT, R14, RZ, PT ;  /* 0x000000ff0e00720c */ /* 0x000fe40003fa5270 */
[----:B------:R-:W-:Y:S02]  /*4050*/  @!P4 SEL R3, R5, R22, !P2 ;  /* 0x000000160503c207 */ /* 0x000fe40005000000 */
[----:B------:R-:W-:-:S02]  /*4060*/  @!P4 SEL R20, R6, R17, !P2 ;  /* 0x000000110614c207 */ /* 0x000fc40005000000 */
[CC--:B------:R-:W-:Y:S02]  /*4070*/  ISETP.EQ.AND P2, PT, R19.reuse, R8.reuse, P3 ;  /* 0x000000081300720c */ /* 0x0c0fe40001f42270 */
        /* <DEDUP_REMOVED lines=8> */
[----:B------:R-:W-:Y:S01]  /*4100*/  @!P2 SEL R6, R21, R20, !P3 ;  /* 0x000000141506a207 */ /* 0x000fe20005800000 */
[----:B------:R-:W-:Y:S06]  /*4110*/  @P5 BRA `(.L_x_182) ;  /* 0xfffffff8001c5947 */ /* 0x000fec000383ffff */
.L_x_181:
[----:B------:R-:W-:Y:S05]  /*4120*/  BSYNC.RECONVERGENT B2 ;  /* 0x0000000000027941 */ /* 0x000fea0003800200 */
.L_x_180:
[----:B------:R-:W-:Y:S05]  /*4130*/  @!P1 BRA `(.L_x_179) ;  /* 0x0000000800149947 */ /* 0x000fea0003800000 */
[----:B------:R-:W-:Y:S01]  /*4140*/  ISETP.GE.U32.AND P0, PT, R18, 0x4, PT ;  /* 0x000000041200780c */ /* 0x000fe20003f06070 */
[----:B------:R-:W-:Y:S01]  /*4150*/  BSSY.RECONVERGENT B2, `(.L_x_183) ;  /* 0x0000044000027945 */ /* 0x000fe20003800200 */
[----:B------:R-:W-:-:S11]  /*4160*/  LOP3.LUT P1, R13, R13, 0x3, RZ, 0xc0, !PT ;  /* 0x000000030d0d7812 */ /* 0x000fd6000782c0ff */
[----:B------:R-:W-:Y:S05]  /*4170*/  @!P0 BRA `(.L_x_184) ;  /* 0x0000000400048947 */ /* 0x000fea0003800000 */
[----:B------:R-:W0:Y:S01]  /*4180*/  LDCU.64 UR12, c[0x0][0x380] ;  /* 0x00007000ff0c77ac */ /* 0x000e220008000a00 */
[----:B------:R-:W-:-:S05]  /*4190*/  IADD3 R16, P0, PT, R11, R10, RZ ;  /* 0x0000000a0b107210 */ /* 0x000fca0007f1e0ff */
[----:B------:R-:W-:Y:S01]  /*41a0*/  IMAD.X R14, RZ, RZ, R9, P0 ;  /* 0x000000ffff0e7224 */ /* 0x000fe200000e0609 */
[----:B0-----:R-:W-:-:S04]  /*41b0*/  IADD3 R2, P0, PT, R16, UR12, RZ ;  /* 0x0000000c10027c10 */ /* 0x001fc8000ff1e0ff */
        /* <DEDUP_REMOVED lines=11> */
[----:B------:R-:W-:Y:S02]  /*4270*/  ISETP.EQ.AND P3, PT, R19, R8, P4 ;  /* 0x000000081300720c */ /* 0x000fe40002762270 */
[----:B------:R-:W-:Y:S02]  /*4280*/  @!P4 SEL R4, RZ, 0x1, P0 ;  /* 0x00000001ff04c807 */ /* 0x000fe40000000000 */
[----:B------:R-:W-:Y:S02]  /*4290*/  IADD3.X R19, PT, PT, R14, UR7, RZ, P2, !PT ;  /* 0x000000070e137c10 */ /* 0x000fe400097fe4ff */
[----:B------:R-:W-:-:S02]  /*42a0*/  SEL R4, R4, 0x1, !P3 ;  /* 0x0000000104047807 */ /* 0x000fc40005800000 */
[----:B------:R-:W-:Y:S02]  /*42b0*/  ISETP.LT.U32.AND P0, PT, R16, R5, PT ;  /* 0x000000051000720c */ /* 0x000fe40003f01070 */
[----:B------:R-:W-:Y:S02]  /*42c0*/  LOP3.LUT P2, RZ, R4, 0xff, RZ, 0xc0, !PT ;  /* 0x000000ff04ff7812 */ /* 0x000fe4000784c0ff */
[----:B------:R-:W-:-:S04]  /*42d0*/  ISETP.LT.AND.EX P0, PT, R19, R6, PT, P0 ;  /* 0x000000061300720c */ /* 0x000fc80003f01300 */
[CC--:B------:R-:W-:Y:S02]  /*42e0*/  SEL R23, R16.reuse, R5.reuse, P0 ;  /* 0x0000000510177207 */ /* 0x0c0fe40000000000 */
[----:B------:R-:W-:Y:S02]  /*42f0*/  SEL R14, R19, R6, P0 ;  /* 0x00000006130e7207 */ /* 0x000fe40000000000 */
[----:B---3--:R-:W-:Y:S02]  /*4300*/  ISETP.NE.AND P0, PT, R21, R8, PT ;  /* 0x000000081500720c */ /* 0x008fe40003f05270 */
[----:B------:R-:W-:Y:S02]  /*4310*/  @!P3 SEL R23, R16, R5, !P4 ;  /* 0x000000051017b207 */ /* 0x000fe40006000000 */
[----:B------:R-:W-:Y:S02]  /*4320*/  @!P3 SEL R14, R19, R6, !P4 ;  /* 0x00000006130eb207 */ /* 0x000fe40006000000 */
[----:B------:R-:W-:-:S02]  /*4330*/  ISETP.EQ.AND P3, PT, R21, R8, P2 ;  /* 0x000000081500720c */ /* 0x000fc40001762270 */
[----:B------:R-:W-:Y:S02]  /*4340*/  @!P2 SEL R4, RZ, 0x1, P0 ;  /* 0x00000001ff04a807 */ /* 0x000fe40000000000 */
[----:B------:R-:W-:Y:S02]  /*4350*/  IADD3.X R5, PT, PT, R9, UR7, RZ, P5, P6 ;  /* 0x0000000709057c10 */ /* 0x000fe4000afec4ff */
[----:B------:R-:W-:Y:S02]  /*4360*/  SEL R4, R4, 0x1, !P3 ;  /* 0x0000000104047807 */ /* 0x000fe40005800000 */
[----:B------:R-:W-:Y:S02]  /*4370*/  ISETP.LT.U32.AND P0, PT, R2, R23, PT ;  /* 0x000000170200720c */ /* 0x000fe40003f01070 */
[----:B------:R-:W-:Y:S02]  /*4380*/  LOP3.LUT P4, RZ, R4, 0xff, RZ, 0xc0, !PT ;  /* 0x000000ff04ff7812 */ /* 0x000fe4000788c0ff */
[----:B------:R-:W-:-:S04]  /*4390*/  ISETP.LT.AND.EX P0, PT, R5, R14, PT, P0 ;  /* 0x0000000e0500720c */ /* 0x000fc80003f01300 */
[CC--:B------:R-:W-:Y:S02]  /*43a0*/  SEL R19, R2.reuse, R23.reuse, P0 ;  /* 0x0000001702137207 */ /* 0x0c0fe40000000000 */
[CC--:B------:R-:W-:Y:S02]  /*43b0*/  SEL R6, R5.reuse, R14.reuse, P0 ;  /* 0x0000000e05067207 */ /* 0x0c0fe40000000000 */
        /* <DEDUP_REMOVED lines=8> */
[----:B------:R-:W-:Y:S02]  /*4440*/  IADD3.X R5, PT, PT, R9, UR7, RZ, P5, P0 ;  /* 0x0000000709057c10 */ /* 0x000fe4000afe04ff */
[-C--:B------:R-:W-:Y:S02]  /*4450*/  ISETP.LT.U32.AND P0, PT, R2, R19.reuse, PT ;  /* 0x000000130200720c */ /* 0x080fe40003f01070 */
[----:B------:R-:W-:Y:S02]  /*4460*/  SEL R4, R4, 0x1, !P2 ;  /* 0x0000000104047807 */ /* 0x000fe40005000000 */
[----:B------:R-:W-:Y:S02]  /*4470*/  ISETP.LT.AND.EX P0, PT, R5, R6, PT, P0 ;  /* 0x000000060500720c */ /* 0x000fe40003f01300 */
[----:B------:R-:W-:Y:S02]  /*4480*/  LOP3.LUT P3, RZ, R4, 0xff, RZ, 0xc0, !PT ;  /* 0x000000ff04ff7812 */ /* 0x000fe4000786c0ff */
[----:B------:R-:W-:-:S02]  /*4490*/  SEL R14, R2, R19, P0 ;  /* 0x00000013020e7207 */ /* 0x000fc40000000000 */
[CC--:B------:R-:W-:Y:S02]  /*44a0*/  SEL R17, R5.reuse, R6.reuse, P0 ;  /* 0x0000000605117207 */ /* 0x0c0fe40000000000 */
[----:B------:R-:W-:Y:S02]  /*44b0*/  @!P2 SEL R14, R2, R19, !P4 ;  /* 0x00000013020ea207 */ /* 0x000fe40006000000 */
[----:B------:R-:W-:Y:S02]  /*44c0*/  @!P2 SEL R17, R5, R6, !P4 ;  /* 0x000000060511a207 */ /* 0x000fe40006000000 */
[----:B------:R-:W-:Y:S02]  /*44d0*/  IADD3 R3, P5, P6, R10, UR6, R3 ;  /* 0x000000060a037c10 */ /* 0x000fe4000febe003 */
[----:B-----5:R-:W-:Y:S02]  /*44e0*/  ISETP.EQ.AND P2, PT, R15, R8, P3 ;  /* 0x000000080f00720c */ /* 0x020fe40001f42270 */
[----:B------:R-:W-:-:S02]  /*44f0*/  IADD3.X R2, PT, PT, R9, UR7, RZ, P5, P6 ;  /* 0x0000000709027c10 */ /* 0x000fc4000afec4ff */
        /* <DEDUP_REMOVED lines=9> */
.L_x_184:
[----:B------:R-:W-:Y:S05]  /*4590*/  BSYNC.RECONVERGENT B2 ;  /* 0x0000000000027941 */ /* 0x000fea0003800200 */
.L_x_183:
[----:B------:R-:W-:Y:S05]  /*45a0*/  @!P1 BRA `(.L_x_179) ;  /* 0x0000000000f89947 */ /* 0x000fea0003800000 */
[----:B------:R-:W-:Y:S01]  /*45b0*/  ISETP.NE.AND P0, PT, R13, 0x1, PT ;  /* 0x000000010d00780c */ /* 0x000fe20003f05270 */
[----:B------:R-:W-:Y:S01]  /*45c0*/  BSSY.RECONVERGENT B2, `(.L_x_185) ;  /* 0x0000026000027945 */ /* 0x000fe20003800200 */
[----:B------:R-:W-:-:S11]  /*45d0*/  LOP3.LUT P1, RZ, R12, 0x100, RZ, 0xc0, !PT ;  /* 0x000001000cff7812 */ /* 0x000fd6000782c0ff */
[----:B------:R-:W-:Y:S05]  /*45e0*/  @!P0 BRA `(.L_x_186) ;  /* 0x00000000008c8947 */ /* 0x000fea0003800000 */
[----:B------:R-:W0:Y:S01]  /*45f0*/  LDCU.64 UR12, c[0x0][0x380] ;  /* 0x00007000ff0c77ac */ /* 0x000e220008000a00 */
[----:B------:R-:W-:-:S05]  /*4600*/  IADD3 R12, P0, PT, R11, R10, RZ ;  /* 0x0000000a0b0c7210 */ /* 0x000fca0007f1e0ff */
[----:B------:R-:W-:Y:S01]  /*4610*/  IMAD.X R13, RZ, RZ, R9, P0 ;  /* 0x000000ffff0d7224 */ /* 0x000fe200000e0609 */
[----:B0-----:R-:W-:-:S04]  /*4620*/  IADD3 R2, P0, PT, R12, UR12, RZ ;  /* 0x0000000c0c027c10 */ /* 0x001fc8000ff1e0ff */
[----:B------:R-:W-:-:S05]  /*4630*/  IADD3.X R3, PT, PT, R13, UR13, RZ, P0, !PT ;  /* 0x0000000d0d037c10 */ /* 0x000fca00087fe4ff */
[----:B------:R-:W2:Y:S04]  /*4640*/  LDG.E.U8 R15, desc[UR8][R2.64] ;  /* 0x00000008020f7981 */ /* 0x000ea8000c1e1100 */
[----:B------:R0:W3:Y:S01]  /*4650*/  LDG.E.U8 R17, desc[UR8][R2.64+0x100] ;  /* 0x0001000802117981 */ /* 0x0000e2000c1e1100 */
[----:B------:R-:W-:Y:S02]  /*4660*/  LOP3.LUT P2, RZ, R4, 0xff, RZ, 0xc0, !PT ;  /* 0x000000ff04ff7812 */ /* 0x000fe4000784c0ff */
[----:B------:R-:W-:-:S04]  /*4670*/  IADD3 R12, P0, PT, R12, UR6, RZ ;  /* 0x000000060c0c7c10 */ /* 0x000fc8000ff1e0ff */
[----:B------:R-:W-:Y:S02]  /*4680*/  IADD3.X R13, PT, PT, R13, UR7, RZ, P0, !PT ;  /* 0x000000070d0d7c10 */ /* 0x000fe400087fe4ff */
        /* <DEDUP_REMOVED lines=25> */
.L_x_186:
[----:B------:R-:W-:Y:S05]  /*4820*/  BSYNC.RECONVERGENT B2 ;  /* 0x0000000000027941 */ /* 0x000fea0003800200 */
.L_x_185:
[----:B------:R-:W-:Y:S05]  /*4830*/  @P1 BRA `(.L_x_179) ;  /* 0x0000000000541947 */ /* 0x000fea0003800000 */
[----:B------:R-:W0:Y:S01]  /*4840*/  LDCU.64 UR12, c[0x0][0x380] ;  /* 0x00007000ff0c77ac */ /* 0x000e220008000a00 */
[----:B------:R-:W-:-:S05]  /*4850*/  IADD3 R10, P0, PT, R11, R10, RZ ;  /* 0x0000000a0b0a7210 */ /* 0x000fca0007f1e0ff */
[----:B------:R-:W-:Y:S01]  /*4860*/  IMAD.X R9, RZ, RZ, R9, P0 ;  /* 0x000000ffff097224 */ /* 0x000fe200000e0609 */
[----:B0-----:R-:W-:-:S04]  /*4870*/  IADD3 R2, P0, PT, R10, UR12, RZ ;  /* 0x0000000c0a027c10 */ /* 0x001fc8000ff1e0ff */
[----:B------:R-:W-:-:S06]  /*4880*/  IADD3.X R3, PT, PT, R9, UR13, RZ, P0, !PT ;  /* 0x0000000d09037c10 */ /* 0x000fcc00087fe4ff */
[----:B------:R-:W2:Y:S01]  /*4890*/  LDG.E.U8 R3, desc[UR8][R2.64] ;  /* 0x0000000802037981 */ /* 0x000ea2000c1e1100 */
[----:B------:R-:W-:Y:S02]  /*48a0*/  LOP3.LUT P3, RZ, R4, 0xff, RZ, 0xc0, !PT ;  /* 0x000000ff04ff7812 */ /* 0x000fe4000786c0ff */
[----:B------:R-:W-:-:S04]  /*48b0*/  IADD3 R10, P0, PT, R10, UR6, RZ ;  /* 0x000000060a0a7c10 */ /* 0x000fc8000ff1e0ff */
[----:B------:R-:W-:Y:S02]  /*48c0*/  IADD3.X R11, PT, PT, R9, UR7, RZ, P0, !PT ;  /* 0x00000007090b7c10 */ /* 0x000fe400087fe4ff */
        /* <DEDUP_REMOVED lines=12> */
.L_x_179:
[----:B------:R-:W-:Y:S05]  /*4990*/  BSYNC.RECONVERGENT B1 ;  /* 0x0000000000017941 */ /* 0x000fea0003800200 */
.L_x_177:
        /* <DEDUP_REMOVED lines=24> */
.L_x_188:
[----:B------:R-:W-:Y:S05]  /*4b20*/  BSYNC.RECONVERGENT B1 ;  /* 0x0000000000017941 */ /* 0x000fea0003800200 */
.L_x_187:
        /* <DEDUP_REMOVED lines=23> */
.L_x_190:
[----:B------:R-:W-:Y:S05]  /*4ca0*/  BSYNC.RECONVERGENT B1 ;  /* 0x0000000000017941 */ /* 0x000fea0003800200 */
.L_x_189:
        /* <DEDUP_REMOVED lines=20> */
.L_x_192:
[----:B------:R-:W-:Y:S05]  /*4df0*/  BSYNC.RECONVERGENT B1 ;  /* 0x0000000000017941 */ /* 0x000fea0003800200 */
.L_x_191:
        /* <DEDUP_REMOVED lines=20> */
.L_x_194:
[----:B------:R-:W-:Y:S05]  /*4f40*/  BSYNC.RECONVERGENT B1 ;  /* 0x0000000000017941 */ /* 0x000fea0003800200 */
.L_x_193:
        /* <DEDUP_REMOVED lines=20> */
.L_x_196:
[----:B------:R-:W-:Y:S05]  /*5090*/  BSYNC.RECONVERGENT B1 ;  /* 0x0000000000017941 */ /* 0x000fea0003800200 */
.L_x_195:
        /* <DEDUP_REMOVED lines=12> */
.L_x_198:
[----:B------:R-:W-:Y:S05]  /*5160*/  BSYNC.RECONVERGENT B1 ;  /* 0x0000000000017941 */ /* 0x000fea0003800200 */
.L_x_197:
        /* <DEDUP_REMOVED lines=83> */
[----:B------:R-:W-:-:S07]  /*56a0*/  SEL R6, R7, R9, !P2 ;  /* 0x0000000907067207 */ /* 0x000fce0005000000 */
.L_x_157:
[----:B------:R-:W-:Y:S05]  /*56b0*/  BSYNC.RECONVERGENT B0 ;  /* 0x0000000000007941 */ /* 0x000fea0003800200 */
.L_x_133:
[----:B------:R-:W-:Y:S05]  /*56c0*/  @P1 EXIT ;  /* 0x000000000000194d */ /* 0x000fea0003800000 */
[----:B0-23--:R-:W0:Y:S01]  /*56d0*/  LDC.64 R2, c[0x0][0x3c0] ;  /* 0x0000f000ff027b82 */ /* 0x00de220000000a00 */
[----:B------:R-:W-:Y:S02]  /*56e0*/  PRMT R7, R4, 0x7610, R7 ;  /* 0x0000761004077816 */ /* 0x000fe40000000007 */
[----:B-1----:R-:W-:Y:S02]  /*56f0*/  ISETP.NE.AND P1, PT, R0, RZ, PT ;  /* 0x000000ff0000720c */ /* 0x002fe40003f25270 */
[----:B------:R-:W-:-:S03]  /*5700*/  LOP3.LUT P2, RZ, R7, 0xff, RZ, 0xc0, !PT ;  /* 0x000000ff07ff7812 */ /* 0x000fc6000784c0ff */
[----:B----4-:R-:W1:Y:S08]  /*5710*/  LDC.64 R8, c[0x0][0x3a0] ;  /* 0x0000e800ff087b82 */ /* 0x010e700000000a00 */
        /* <DEDUP_REMOVED lines=10> */
.L_x_199:
        /* <DEDUP_REMOVED lines=12> */
.L_x_410:


//--------------------- .text._ZN3cub18CUB_300001_SM_10006detail6reduce28DeviceReduceSingleTileKernelINS2_10policy_hubIN4cuda3std3__45tupleIJblEEEjN6thrust24THRUST_300001_SM_1000_NS8cuda_cub9__find_if7functorIS9_EEE10Policy1000EPS9_SI_iSF_S9_S9_NS7_10__identityEEEvT0_T1_T2_T3_T4_T6_ --------------------------
	.section	.text._ZN3cub18CUB_300001_SM_10006detail6reduce28DeviceReduceSingleTileKernelINS2_10policy_hubIN4cuda3std3__45tupleIJblEEEjN6thrust24THRUST_300001_SM_1000_NS8cuda_cub9__find_if7functorIS9_EEE10Policy1000EPS9_SI_iSF_S9_S9_NS7_10__identityEEEvT0_T1_T2_T3_T4_T6_,"ax",@progbits
	.align	128
        .global         _ZN3cub18CUB_300001_SM_10006detail6reduce28DeviceReduceSingleTileKernelINS2_10policy_hubIN4cuda3std3__45tupleIJblEEEjN6thrust24THRUST_300001_SM_1000_NS8cuda_cub9__find_if7functorIS9_EEE10Policy1000EPS9_SI_iSF_S9_S9_NS7_10__identityEEEvT0_T1_T2_T3_T4_T6_
        .type           _ZN3cub18CUB_300001_SM_10006detail6reduce28DeviceReduceSingleTileKernelINS2_10policy_hubIN4cuda3std3__45tupleIJblEEEjN6thrust24THRUST_300001_SM_1000_NS8cuda_cub9__find_if7functorIS9_EEE10Policy1000EPS9_SI_iSF_S9_S9_NS7_10__identityEEEvT0_T1_T2_T3_T4_T6_,@function
        .size           _ZN3cub18CUB_300001_SM_10006detail6reduce28DeviceReduceSingleTileKernelINS2_10policy_hubIN4cuda3std3__45tupleIJblEEEjN6thrust24THRUST_300001_SM_1000_NS8cuda_cub9__find_if7functorIS9_EEE10Policy1000EPS9_SI_iSF_S9_S9_NS7_10__identityEEEvT0_T1_T2_T3_T4_T6_,(.L_x_411 - _ZN3cub18CUB_300001_SM_10006detail6reduce28DeviceReduceSingleTileKernelINS2_10policy_hubIN4cuda3std3__45tupleIJblEEEjN6thrust24THRUST_300001_SM_1000_NS8cuda_cub9__find_if7functorIS9_EEE10Policy1000EPS9_SI_iSF_S9_S9_NS7_10__identityEEEvT0_T1_T2_T3_T4_T6_)
        .other          _ZN3cub18CUB_300001_SM_10006detail6reduce28DeviceReduceSingleTileKernelINS2_10policy_hubIN4cuda3std3__45tupleIJblEEEjN6thrust24THRUST_300001_SM_1000_NS8cuda_cub9__find_if7functorIS9_EEE10Policy1000EPS9_SI_iSF_S9_S9_NS7_10__identityEEEvT0_T1_T2_T3_T4_T6_,@"STO_CUDA_ENTRY STV_DEFAULT"
_ZN3cub18CUB_300001_SM_10006detail6reduce28DeviceReduceSingleTileKernelINS2_10policy_hubIN4cuda3std3__45tupleIJblEEEjN6thrust24THRUST_300001_SM_1000_NS8cuda_cub9__find_if7functorIS9_EEE10Policy1000EPS9_SI_iSF_S9_S9_NS7_10__identityEEEvT0_T1_T2_T3_T4_T6_:
.text._ZN3cub18CUB_300001_SM_10006detail6reduce28DeviceReduceSingleTileKernelINS2_10policy_hubIN4cuda3std3__45tupleIJblEEEjN6thrust24THRUST_300001_SM_1000_NS8cuda_cub9__find_if7functorIS9_EEE10Policy1000EPS9_SI_iSF_S9_S9_NS7_10__identityEEEvT0_T1_T2_T3_T4_T6_:
        /* <DEDUP_REMOVED lines=14> */
.L_x_200:
        /* <DEDUP_REMOVED lines=15> */
.L_x_204:
[----:B------:R-:W-:Y:S05]  /*01d0*/  BSYNC.RECONVERGENT B1 ;  /* 0x0000000000017941 */ /* 0x000fea0003800200 */
.L_x_203:
        /* <DEDUP_REMOVED lines=18> */
.L_x_209:
        /* <DEDUP_REMOVED lines=19> */
.L_x_208:
[----:B------:R-:W-:Y:S05]  /*0430*/  BSYNC.RECONVERGENT B2 ;  /* 0x0000000000027941 */ /* 0x000fea0003800200 */
.L_x_207:
[----:B------:R-:W-:Y:S05]  /*0440*/  @!P1 BRA `(.L_x_206) ;  /* 0x0000000000c89947 */ /* 0x000fea0003800000 */
.L_x_210:
        /* <DEDUP_REMOVED lines=50> */
.L_x_206:
[----:B------:R-:W-:Y:S05]  /*0770*/  BSYNC.RECONVERGENT B1 ;  /* 0x0000000000017941 */ /* 0x000fea0003800200 */
.L_x_205:
        /* <DEDUP_REMOVED lines=26> */
.L_x_213:
[----:B------:R-:W-:Y:S05]  /*0920*/  BSYNC.RECONVERGENT B1 ;  /* 0x0000000000017941 */ /* 0x000fea0003800200 */
.L_x_212:
        /* <DEDUP_REMOVED lines=23> */
.L_x_215:
[----:B------:R-:W-:Y:S05]  /*0aa0*/  BSYNC.RECONVERGENT B1 ;  /* 0x0000000000017941 */ /* 0x000fea0003800200 */
.L_x_214:
        /* <DEDUP_REMOVED lines=20> */
.L_x_217:
[----:B------:R-:W-:Y:S05]  /*0bf0*/  BSYNC.RECONVERGENT B1 ;  /* 0x0000000000017941 */ /* 0x000fea0003800200 */
.L_x_216:
        /* <DEDUP_REMOVED lines=20> */
.L_x_219:
[----:B------:R-:W-:Y:S05]  /*0d40*/  BSYNC.RECONVERGENT B1 ;  /* 0x0000000000017941 */ /* 0x000fea0003800200 */
.L_x_218:
        /* <DEDUP_REMOVED lines=20> */
.L_x_221:
[----:B------:R-:W-:Y:S05]  /*0e90*/  BSYNC.RECONVERGENT B1 ;  /* 0x0000000000017941 */ /* 0x000fea0003800200 */
.L_x_220:
        /* <DEDUP_REMOVED lines=10> */
.L_x_223:
[----:B------:R-:W-:Y:S05]  /*0f40*/  BSYNC.RECONVERGENT B1 ;  /* 0x0000000000017941 */ /* 0x000fea0003800200 */
.L_x_222:
        /* <DEDUP_REMOVED lines=85> */
.L_x_211:
        /* <DEDUP_REMOVED lines=36> */
.L_x_226:
[----:B------:R-:W-:Y:S05]  /*16e0*/  BSYNC.RECONVERGENT B1 ;  /* 0x0000000000017941 */ /* 0x000fea0003800200 */
.L_x_225:
        /* <DEDUP_REMOVED lines=21> */
.L_x_228:
[----:B------:R-:W-:Y:S05]  /*1840*/  BSYNC.RECONVERGENT B1 ;  /* 0x0000000000017941 */ /* 0x000fea0003800200 */
.L_x_227:
        /* <DEDUP_REMOVED lines=20> */
.L_x_230:
[----:B------:R-:W-:Y:S05]  /*1990*/  BSYNC.RECONVERGENT B1 ;  /* 0x0000000000017941 */ /* 0x000fea0003800200 */
.L_x_229:
        /* <DEDUP_REMOVED lines=20> */
.L_x_232:
[----:B------:R-:W-:Y:S05]  /*1ae0*/  BSYNC.RECONVERGENT B1 ;  /* 0x0000000000017941 */ /* 0x000fea0003800200 */
.L_x_231:
        /* <DEDUP_REMOVED lines=20> */
.L_x_234:
[----:B------:R-:W-:Y:S05]  /*1c30*/  BSYNC.RECONVERGENT B1 ;  /* 0x0000000000017941 */ /* 0x000fea0003800200 */
.L_x_233:
        /* <DEDUP_REMOVED lines=10> */
.L_x_236:
[----:B------:R-:W-:Y:S05]  /*1ce0*/  BSYNC.RECONVERGENT B1 ;  /* 0x0000000000017941 */ /* 0x000fea0003800200 */
.L_x_235:
        /* <DEDUP_REMOVED lines=26> */
.L_x_237:
        /* <DEDUP_REMOVED lines=16> */
.L_x_238:
        /* <DEDUP_REMOVED lines=16> */
.L_x_239:
        /* <DEDUP_REMOVED lines=16> */
.L_x_240:
        /* <DEDUP_REMOVED lines=16> */
.L_x_241:
        /* <DEDUP_REMOVED lines=16> */
.L_x_242:
        /* <DEDUP_REMOVED lines=17> */
.L_x_202:
        /* <DEDUP_REMOVED lines=47> */
.L_x_245:
        /* <DEDUP_REMOVED lines=54> */
.L_x_243:
        /* <DEDUP_REMOVED lines=20> */
.L_x_249:
        /* <DEDUP_REMOVED lines=18> */
.L_x_248:
[----:B------:R-:W-:Y:S05]  /*2d50*/  BSYNC.RECONVERGENT B2 ;  /* 0x0000000000027941 */ /* 0x000fea0003800200 */
.L_x_247:
        /* <DEDUP_REMOVED lines=10> */
.L_x_250:
        /* <DEDUP_REMOVED lines=55> */
.L_x_246:
[----:B------:R-:W-:Y:S05]  /*3170*/  BSYNC.RECONVERGENT B1 ;  /* 0x0000000000017941 */ /* 0x000fea0003800200 */
.L_x_244:
        /* <DEDUP_REMOVED lines=24> */
.L_x_252:
[----:B------:R-:W-:Y:S05]  /*3300*/  BSYNC.RECONVERGENT B1 ;  /* 0x0000000000017941 */ /* 0x000fea0003800200 */
.L_x_251:
        /* <DEDUP_REMOVED lines=23> */
.L_x_254:
[----:B------:R-:W-:Y:S05]  /*3480*/  BSYNC.RECONVERGENT B1 ;  /* 0x0000000000017941 */ /* 0x000fea0003800200 */
.L_x_253:
        /* <DEDUP_REMOVED lines=20> */
.L_x_256:
[----:B------:R-:W-:Y:S05]  /*35d0*/  BSYNC.RECONVERGENT B1 ;  /* 0x0000000000017941 */ /* 0x000fea0003800200 */
.L_x_255:
        /* <DEDUP_REMOVED lines=20> */
.L_x_258:
[----:B------:R-:W-:Y:S05]  /*3720*/  BSYNC.RECONVERGENT B1 ;  /* 0x0000000000017941 */ /* 0x000fea0003800200 */
.L_x_257:
        /* <DEDUP_REMOVED lines=20> */
.L_x_260:
[----:B------:R-:W-:Y:S05]  /*3870*/  BSYNC.RECONVERGENT B1 ;  /* 0x0000000000017941 */ /* 0x000fea0003800200 */
.L_x_259:
        /* <DEDUP_REMOVED lines=10> */
.L_x_262:
[----:B------:R-:W-:Y:S05]  /*3920*/  BSYNC.RECONVERGENT B1 ;  /* 0x0000000000017941 */ /* 0x000fea0003800200 */
.L_x_261:
        /* <DEDUP_REMOVED lines=84> */
.L_x_224:
[----:B------:R-:W-:Y:S05]  /*3e70*/  BSYNC.RECONVERGENT B0 ;  /* 0x0000000000007941 */ /* 0x000fea0003800200 */
.L_x_201:
        /* <DEDUP_REMOVED lines=16> */
.L_x_263:
        /* <DEDUP_REMOVED lines=16> */
.L_x_411:


//--------------------- .text._ZN3cub18CUB_300001_SM_10006detail6reduce18DeviceReduceKernelINS2_10policy_hubIN4cuda3std3__45tupleIJblEEEjN6thrust24THRUST_300001_SM_1000_NS8cuda_cub9__find_if7functorIS9_EEE10Policy1000ENSB_12zip_iteratorINS8_IJNSD_26transform_input_iterator_tIbNSB_6detail15normal_iteratorINSB_10device_ptrIcEEEENSK_10functional5actorINSP_9compositeIJNSP_16operator_adaptorINS7_8equal_toIvEEEENSQ_INSP_8argumentILj0EEEEENSQ_INSP_5valueINSB_16device_referenceIcEEEEEEEEEEEEENSB_17counting_iteratorIlNSB_11use_defaultES18_S18_EEEEEEEjSF_S9_NS7_10__identityEEEvT0_PT3_T1_NS0_13GridEvenShareIS1G_EET2_T4_ --------------------------
	.section	.text._ZN3cub18CUB_300001_SM_10006detail6reduce18DeviceReduceKernelINS2_10policy_hubIN4cuda3std3__45tupleIJblEEEjN6thrust24THRUST_300001_SM_1000_NS8cuda_cub9__find_if7functorIS9_EEE10Policy1000ENSB_12zip_iteratorINS8_IJNSD_26transform_input_iterator_tIbNSB_6detail15normal_iteratorINSB_10device_ptrIcEEEENSK_10functional5actorINSP_9compositeIJNSP_16operator_adaptorINS7_8equal_toIvEEEENSQ_INSP_8argumentILj0EEEEENSQ_INSP_5valueINSB_16device_referenceIcEEEEEEEEEEEEENSB_17counting_iteratorIlNSB_11use_defaultES18_S18_EEEEEEEjSF_S9_NS7_10__identityEEEvT0_PT3_T1_NS0_13GridEvenShareIS1G_EET2_T4_,"ax",@progbits
	.align	128
        .global         _ZN3cub18CUB_300001_SM_10006detail6reduce18DeviceReduceKernelINS2_10policy_hubIN4cuda3std3__45tupleIJblEEEjN6thrust24THRUST_300001_SM_1000_NS8cuda_cub9__find_if7functorIS9_EEE10Policy1000ENSB_12zip_iteratorINS8_IJNSD_26transform_input_iterator_tIbNSB_6detail15normal_iteratorINSB_10device_ptrIcEEEENSK_10functional5actorINSP_9compositeIJNSP_16operator_adaptorINS7_8equal_toIvEEEENSQ_INSP_8argumentILj0EEEEENSQ_INSP_5valueINSB_16device_referenceIcEEEEEEEEEEEEENSB_17counting_iteratorIlNSB_11use_defaultES18_S18_EEEEEEEjSF_S9_NS7_10__identityEEEvT0_PT3_T1_NS0_13GridEvenShareIS1G_EET2_T4_
        .type           _ZN3cub18CUB_300001_SM_10006detail6reduce18DeviceReduceKernelINS2_10policy_hubIN4cuda3std3__45tupleIJblEEEjN6thrust24THRUST_300001_SM_1000_NS8cuda_cub9__find_if7functorIS9_EEE10Policy1000ENSB_12zip_iteratorINS8_IJNSD_26transform_input_iterator_tIbNSB_6detail15normal_iteratorINSB_10device_ptrIcEEEENSK_10functional5actorINSP_9compositeIJNSP_16operator_adaptorINS7_8equal_toIvEEEENSQ_INSP_8argumentILj0EEEEENSQ_INSP_5valueINSB_16device_referenceIcEEEEEEEEEEEEENSB_17counting_iteratorIlNSB_11use_defaultES18_S18_EEEEEEEjSF_S9_NS7_10__identityEEEvT0_PT3_T1_NS0_13GridEvenShareIS1G_EET2_T4_,@function
        .size           _ZN3cub18CUB_300001_SM_10006detail6reduce18DeviceReduceKernelINS2_10policy_hubIN4cuda3std3__45tupleIJblEEEjN6thrust24THRUST_300001_SM_1000_NS8cuda_cub9__find_if7functorIS9_EEE10Policy1000ENSB_12zip_iteratorINS8_IJNSD_26transform_input_iterator_tIbNSB_6detail15normal_iteratorINSB_10device_ptrIcEEEENSK_10functional5actorINSP_9compositeIJNSP_16operator_adaptorINS7_8equal_toIvEEEENSQ_INSP_8argumentILj0EEEEENSQ_INSP_5valueINSB_16device_referenceIcEEEEEEEEEEEEENSB_17counting_iteratorIlNSB_11use_defaultES18_S18_EEEEEEEjSF_S9_NS7_10__identityEEEvT0_PT3_T1_NS0_13GridEvenShareIS1G_EET2_T4_,(.L_x_412 - _ZN3cub18CUB_300001_SM_10006detail6reduce18DeviceReduceKernelINS2_10policy_hubIN4cuda3std3__45tupleIJblEEEjN6thrust24THRUST_300001_SM_1000_NS8cuda_cub9__find_if7functorIS9_EEE10Policy1000ENSB_12zip_iteratorINS8_IJNSD_26transform_input_iterator_tIbNSB_6detail15normal_iteratorINSB_10device_ptrIcEEEENSK_10functional5actorINSP_9compositeIJNSP_16operator_adaptorINS7_8equal_toIvEEEENSQ_INSP_8argumentILj0EEEEENSQ_INSP_5valueINSB_16device_referenceIcEEEEEEEEEEEEENSB_17counting_iteratorIlNSB_11use_defaultES18_S18_EEEEEEEjSF_S9_NS7_10__identityEEEvT0_PT3_T1_NS0_13GridEvenShareIS1G_EET2_T4_)
        .other          _ZN3cub18CUB_300001_SM_10006detail6reduce18DeviceReduceKernelINS2_10policy_hubIN4cuda3std3__45tupleIJblEEEjN6thrust24THRUST_300001_SM_1000_NS8cuda_cub9__find_if7functorIS9_EEE10Policy1000ENSB_12zip_iteratorINS8_IJNSD_26transform_input_iterator_tIbNSB_6detail15normal_iteratorINSB_10device_ptrIcEEEENSK_10functional5actorINSP_9compositeIJNSP_16operator_adaptorINS7_8equal_toIvEEEENSQ_INSP_8argumentILj0EEEEENSQ_INSP_5valueINSB_16device_referenceIcEEEEEEEEEEEEENSB_17counting_iteratorIlNSB_11use_defaultES18_S18_EEEEEEEjSF_S9_NS7_10__identityEEEvT0_PT3_T1_NS0_13GridEvenShareIS1G_EET2_T4_,@"STO_CUDA_ENTRY STV_DEFAULT"
_ZN3cub18CUB_300001_SM_10006detail6reduce18DeviceReduceKernelINS2_10policy_hubIN4cuda3std3__45tupleIJblEEEjN6thrust24THRUST_300001_SM_1000_NS8cuda_cub9__find_if7functorIS9_EEE10Policy1000ENSB_12zip_iteratorINS8_IJNSD_26transform_input_iterator_tIbNSB_6detail15normal_iteratorINSB_10device_ptrIcEEEENSK_10functional5actorINSP_9compositeIJNSP_16operator_adaptorINS7_8equal_toIvEEEENSQ_INSP_8argumentILj0EEEEENSQ_INSP_5valueINSB_16device_referenceIcEEEEEEEEEEEEENSB_17counting_iteratorIlNSB_11use_defaultES18_S18_EEEEEEEjSF_S9_NS7_10__identityEEEvT0_PT3_T1_NS0_13GridEvenShareIS1G_EET2_T4_:
.text._ZN3cub18CUB_300001_SM_10006detail6reduce18DeviceReduceKernelINS2_10policy_hubIN4cuda3std3__45tupleIJblEEEjN6thrust24THRUST_300001_SM_1000_NS8cuda_cub9__find_if7functorIS9_EEE10Policy1000ENSB_12zip_iteratorINS8_IJNSD_26transform_input_iterator_tIbNSB_6detail15normal_iteratorINSB_10device_ptrIcEEEENSK_10functional5actorINSP_9compositeIJNSP_16operator_adaptorINS7_8equal_toIvEEEENSQ_INSP_8argumentILj0EEEEENSQ_INSP_5valueINSB_16device_referenceIcEEEEEEEEEEEEENSB_17counting_iteratorIlNSB_11use_defaultES18_S18_EEEEEEEjSF_S9_NS7_10__identityEEEvT0_PT3_T1_NS0_13GridEvenShareIS1G_EET2_T4_:
[----:B------:R-:W-:Y:S01]  /*0000*/  LDC R1, c[0x0][0x37c] ;  /* 0x0000df00ff017b82 */ /* 0x000fe20000000800 */
[----:B------:R-:W0:Y:S01]  /*0010*/  S2R R0, SR_CTAID.X ;  /* 0x0000000000007919 */ /* 0x000e220000002500 */
[----:B------:R-:W1:Y:S01]  /*0020*/  LDCU.64 UR4, c[0x0][0x3c0] ;  /* 0x00007800ff0477ac */ /* 0x000e620008000a00 */
[----:B------:R-:W-:Y:S01]  /*0030*/  BSSY.RECONVERGENT B0, `(.L_x_264) ;  /* 0x000059d000007945 */ /* 0x000fe20003800200 */
[----:B------:R-:W2:Y:S01]  /*0040*/  LDCU.64 UR10, c[0x0][0x358] ;  /* 0x00006b00ff0a77ac */ /* 0x000ea20008000a00 */
[----:B-1----:R-:W-:Y:S01]  /*0050*/  IMAD.U32 R12, RZ, RZ, UR4 ;  /* 0x00000004ff0c7e24 */ /* 0x002fe2000f8e00ff */
[----:B------:R-:W-:Y:S01]  /*0060*/  USHF.L.U32 UR4, UR5, 0xa, URZ ;  /* 0x0000000a05047899 */ /* 0x000fe200080006ff */
[----:B0-----:R-:W-:-:S04]  /*0070*/  IMAD.SHL.U32 R3, R0, 0x400, RZ ;  /* 0x0000040000037824 */ /* 0x001fc800078e00ff */
[----:B------:R-:W-:-:S05]  /*0080*/  IMAD.IADD R2, R12, 0x1, -R3 ;  /* 0x000000010c027824 */ /* 0x000fca00078e0a03 */
[----:B------:R-:W-:-:S13]  /*0090*/  ISETP.GT.U32.AND P0, PT, R2, 0x3ff, PT ;  /* 0x000003ff0200780c */ /* 0x000fda0003f04070 */
[----:B--2---:R-:W-:Y:S05]  /*00a0*/  @P0 BRA `(.L_x_265) ;  /* 0x0000003000600947 */ /* 0x004fea0003800000 */
[----:B------:R-:W0:Y:S01]  /*00b0*/  S2R R10, SR_TID.X ;  /* 0x00000000000a7919 */ /* 0x000e220000002100 */
[----:B------:R-:W-:Y:S01]  /*00c0*/  CS2R R20, SRZ ;  /* 0x0000000000147805 */ /* 0x000fe2000001ff00 */
[----:B------:R-:W1:Y:S01]  /*00d0*/  LDCU.64 UR4, c[0x0][0x380] ;  /* 0x00007000ff0477ac */ /* 0x000e620008000a00 */
[----:B------:R-:W2:Y:S01]  /*00e0*/  LDCU.64 UR6, c[0x0][0x398] ;  /* 0x00007300ff0677ac */ /* 0x000ea20008000a00 */
[----:B0-----:R-:W-:-:S13]  /*00f0*/  ISETP.GE.U32.AND P0, PT, R10, R2, PT ;  /* 0x000000020a00720c */ /* 0x001fda0003f06070 */
        /* <DEDUP_REMOVED lines=12> */
[----:B------:R-:W-:Y:S03]  /*01c0*/  BSSY.RECONVERGENT B1, `(.L_x_266) ;  /* 0x0000135000017945 */ /* 0x000fe60003800200 */
[----:B------:R-:W-:Y:S01]  /*01d0*/  ISETP.GE.U32.AND P2, PT, R6, R2, PT ;  /* 0x000000020600720c */ /* 0x000fe20003f46070 */
        /* <DEDUP_REMOVED lines=17> */
[----:B------:R-:W-:Y:S02]  /*02f0*/  VIADD R15, R6, 0x400 ;  /* 0x00000400060f7836 */ /* 0x000fe40000000000 */
[----:B------:R-:W-:Y:S02]  /*0300*/  IMAD.IADD R17, R3, 0x1, R6 ;  /* 0x0000000103117824 */ /* 0x000fe400078e0206 */
[----:B------:R-:W-:-:S07]  /*0310*/  IMAD.MOV R16, RZ, RZ, -R16 ;  /* 0x000000ffff107224 */ /* 0x000fce00078e0a10 */
.L_x_271:
[----:B------:R-:W-:-:S05]  /*0320*/  IADD3 R4, P0, PT, R17, UR4, RZ ;  /* 0x0000000411047c10 */ /* 0x000fca000ff1e0ff */
[----:B------:R-:W-:-:S05]  /*0330*/  IMAD.X R5, RZ, RZ, UR5, P0 ;  /* 0x00000005ff057e24 */ /* 0x000fca00080e06ff */
[----:B------:R0:W2:Y:S01]  /*0340*/  LDG.E.U8 R22, desc[UR10][R4.64] ;  /* 0x0000000a04167981 */ /* 0x0000a2000c1e1100 */
[----:B------:R-:W-:-:S05]  /*0350*/  VIADD R23, R17, 0x100 ;  /* 0x0000010011177836 */ /* 0x000fca0000000000 */
[----:B------:R-:W-:-:S05]  /*0360*/  IADD3 R6, P0, PT, R23, UR4, RZ ;  /* 0x0000000417067c10 */ /* 0x000fca000ff1e0ff */
[----:B------:R-:W-:-:S05]  /*0370*/  IMAD.X R7, RZ, RZ, UR5, P0 ;  /* 0x00000005ff077e24 */ /* 0x000fca00080e06ff */
[----:B------:R1:W3:Y:S01]  /*0380*/  LDG.E.U8 R24, desc[UR10][R6.64] ;  /* 0x0000000a06187981 */ /* 0x0002e2000c1e1100 */
[----:B------:R-:W-:-:S05]  /*0390*/  VIADD R25, R17, 0x200 ;  /* 0x0000020011197836 */ /* 0x000fca0000000000 */
[----:B------:R-:W-:-:S05]  /*03a0*/  IADD3 R8, P0, PT, R25, UR4, RZ ;  /* 0x0000000419087c10 */ /* 0x000fca000ff1e0ff */
[----:B------:R-:W-:-:S05]  /*03b0*/  IMAD.X R9, RZ, RZ, UR5, P0 ;  /* 0x00000005ff097e24 */ /* 0x000fca00080e06ff */
[----:B------:R4:W3:Y:S01]  /*03c0*/  LDG.E.U8 R18, desc[UR10][R8.64] ;  /* 0x0000000a08127981 */ /* 0x0008e2000c1e1100 */
[----:B------:R-:W-:Y:S01]  /*03d0*/  VIADD R19, R17, 0x300 ;  /* 0x0000030011137836 */ /* 0x000fe20000000000 */
[----:B------:R-:W-:Y:S02]  /*03e0*/  LOP3.LUT P3, RZ, R27, 0xff, RZ, 0xc0, !PT ;  /* 0x000000ff1bff7812 */ /* 0x000fe4000786c0ff */
[----:B------:R-:W-:Y:S02]  /*03f0*/  IADD3 R29, P1, PT, R17, UR6, RZ ;  /* 0x00000006111d7c10 */ /* 0x000fe4000ff3e0ff */
[----:B0-----:R-:W-:Y:S02]  /*0400*/  IADD3 R4, P4, PT, R19, UR4, RZ ;  /* 0x0000000413047c10 */ /* 0x001fe4000ff9e0ff */
[----:B------:R-:W-:Y:S01]  /*0410*/  ISETP.LT.U32.AND P0, PT, R29, R20, PT ;  /* 0x000000141d00720c */ /* 0x000fe20003f01070 */
[----:B-1----:R-:W-:Y:S02]  /*0420*/  IMAD.X R6, RZ, RZ, UR7, P1 ;  /* 0x00000007ff067e24 */ /* 0x002fe400088e06ff */
[----:B------:R-:W-:-:S03]  /*0430*/  IMAD.X R5, RZ, RZ, UR5, P4 ;  /* 0x00000005ff057e24 */ /* 0x000fc6000a0e06ff */
[----:B------:R-:W-:-:S04]  /*0440*/  ISETP.LT.AND.EX P0, PT, R6, R21, PT, P0 ;  /* 0x000000150600720c */ /* 0x000fc80003f01300 */
[----:B----4-:R-:W-:Y:S02]  /*0450*/  SEL R8, R29, R20, P0 ;  /* 0x000000141d087207 */ /* 0x010fe40000000000 */
[----:B------:R-:W-:Y:S02]  /*0460*/  SEL R9, R6, R21, P0 ;  /* 0x0000001506097207 */ /* 0x000fe40000000000 */
[----:B------:R-:W-:-:S05]  /*0470*/  IADD3 R23, P0, PT, R23, UR6, RZ ;  /* 0x0000000617177c10 */ /* 0x000fca000ff1e0ff */
[----:B------:R-:W-:Y:S01]  /*0480*/  IMAD.X R26, RZ, RZ, UR7, P0 ;  /* 0x00000007ff1a7e24 */ /* 0x000fe200080e06ff */
[CC--:B--2--5:R-:W-:Y:S02]  /*0490*/  ISETP.EQ.AND P2, PT, R22.reuse, R11.reuse, P3 ;  /* 0x0000000b1600720c */ /* 0x0e4fe40001f42270 */
[----:B------:R-:W-:Y:S02]  /*04a0*/  ISETP.NE.AND P1, PT, R22, R11, PT ;  /* 0x0000000b1600720c */ /* 0x000fe40003f25270 */
[----:B------:R0:W2:Y:S02]  /*04b0*/  LDG.E.U8 R22, desc[UR10][R4.64] ;  /* 0x0000000a04167981 */ /* 0x0000a4000c1e1100 */
[----:B------:R-:W-:-:S04]  /*04c0*/  @!P3 SEL R27, RZ, 0x1, P1 ;  /* 0x00000001ff1bb807 */ /* 0x000fc80000800000 */
[----:B------:R-:W-:-:S03]  /*04d0*/  SEL R28, R27, 0x1, !P2 ;  /* 0x000000011b1c7807 */ /* 0x000fc60005000000 */
[----:B------:R-:W-:Y:S01]  /*04e0*/  @!P2 SEL R8, R29, R20, !P3 ;  /* 0x000000141d08a207 */ /* 0x000fe20005800000 */
[----:B------:R-:W-:Y:S01]  /*04f0*/  VIADD R20, R17, 0x400 ;  /* 0x0000040011147836 */ /* 0x000fe20000000000 */
[----:B------:R-:W-:Y:S02]  /*0500*/  LOP3.LUT P1, RZ, R28, 0xff, RZ, 0xc0, !PT ;  /* 0x000000ff1cff7812 */ /* 0x000fe4000782c0ff */
[----:B------:R-:W-:Y:S02]  /*0510*/  @!P2 SEL R9, R6, R21, !P3 ;  /* 0x000000150609a207 */ /* 0x000fe40005800000 */
[----:B------:R-:W-:Y:S02]  /*0520*/  IADD3 R6, P2, PT, R20, UR4, RZ ;  /* 0x0000000414067c10 */ /* 0x000fe4000ff5e0ff */
[CC--:B---3--:R-:W-:Y:S02]  /*0530*/  ISETP.EQ.AND P3, PT, R24.reuse, R11.reuse, P1 ;  /* 0x0000000b1800720c */ /* 0x0c8fe40000f62270 */
[----:B------:R-:W-:Y:S01]  /*0540*/  ISETP.LT.U32.AND P0, PT, R23, R8, PT ;  /* 0x000000081700720c */ /* 0x000fe20003f01070 */
[----:B------:R-:W-:Y:S01]  /*0550*/  IMAD.X R7, RZ, RZ, UR5, P2 ;  /* 0x00000005ff077e24 */ /* 0x000fe200090e06ff */
[----:B------:R-:W-:-:S02]  /*0560*/  ISETP.NE.AND P2, PT, R24, R11, PT ;  /* 0x0000000b1800720c */ /* 0x000fc40003f45270 */
[CC--:B------:R-:W-:Y:S02]  /*0570*/  ISETP.LT.AND.EX P0, PT, R26.reuse, R9.reuse, PT, P0 ;  /* 0x000000091a00720c */ /* 0x0c0fe40003f01300 */
[----:B------:R1:W3:Y:S01]  /*0580*/  LDG.E.U8 R24, desc[UR10][R6.64] ;  /* 0x0000000a06187981 */ /* 0x0002e2000c1e1100 */
[----:B------:R-:W-:Y:S02]  /*0590*/  @!P1 SEL R28, RZ, 0x1, P2 ;  /* 0x00000001ff1c9807 */ /* 0x000fe40001000000 */
[CC--:B------:R-:W-:Y:S02]  /*05a0*/  SEL R27, R23.reuse, R8.reuse, P0 ;  /* 0x00000008171b7207 */ /* 0x0c0fe40000000000 */
[----:B------:R-:W-:Y:S01]  /*05b0*/  @!P3 SEL R27, R23, R8, !P1 ;  /* 0x00000008171bb207 */ /* 0x000fe20004800000 */
[----:B------:R-:W-:Y:S01]  /*05c0*/  VIADD R23, R17, 0x500 ;  /* 0x0000050011177836 */ /* 0x000fe20000000000 */
[CC--:B------:R-:W-:Y:S02]  /*05d0*/  SEL R8, R26.reuse, R9.reuse, P0 ;  /* 0x000000091a087207 */ /* 0x0c0fe40000000000 */
[----:B------:R-:W-:-:S02]  /*05e0*/  @!P3 SEL R8, R26, R9, !P1 ;  /* 0x000000091a08b207 */ /* 0x000fc40004800000 */
[----:B0-----:R-:W-:Y:S02]  /*05f0*/  IADD3 R4, P4, PT, R23, UR4, RZ ;  /* 0x0000000417047c10 */ /* 0x001fe4000ff9e0ff */
[----:B------:R-:W-:Y:S01]  /*0600*/  SEL R21, R28, 0x1, !P3 ;  /* 0x000000011c157807 */ /* 0x000fe20005800000 */
[----:B------:R-:W-:Y:S01]  /*0610*/  VIADD R26, R17, 0x600 ;  /* 0x00000600111a7836 */ /* 0x000fe20000000000 */
[----:B------:R-:W-:Y:S01]  /*0620*/  IADD3 R28, P0, PT, R25, UR6, RZ ;  /* 0x00000006191c7c10 */ /* 0x000fe2000ff1e0ff */
[----:B------:R-:W-:Y:S01]  /*0630*/  IMAD.X R5, RZ, RZ, UR5, P4 ;  /* 0x00000005ff057e24 */ /* 0x000fe2000a0e06ff */
[----:B------:R-:W-:Y:S02]  /*0640*/  LOP3.LUT P2, RZ, R21, 0xff, RZ, 0xc0, !PT ;  /* 0x000000ff15ff7812 */ /* 0x000fe4000784c0ff */
[----:B-1----:R-:W-:Y:S01]  /*0650*/  IADD3 R6, P3, PT, R26, UR4, RZ ;  /* 0x000000041a067c10 */ /* 0x002fe2000ff7e0ff */
[----:B------:R-:W-:Y:S01]  /*0660*/  IMAD.X R9, RZ, RZ, UR7, P0 ;  /* 0x00000007ff097e24 */ /* 0x000fe200080e06ff */
[----:B------:R-:W4:Y:S01]  /*0670*/  LDG.E.U8 R4, desc[UR10][R4.64] ;  /* 0x0000000a04047981 */ /* 0x000f22000c1e1100 */
[----:B------:R-:W-:-:S02]  /*0680*/  ISETP.EQ.AND P1, PT, R18, R11, P2 ;  /* 0x0000000b1200720c */ /* 0x000fc40001722270 */
[----:B------:R-:W-:Y:S01]  /*0690*/  IMAD.X R7, RZ, RZ, UR5, P3 ;  /* 0x00000005ff077e24 */ /* 0x000fe200098e06ff */
[----:B------:R-:W-:-:S04]  /*06a0*/  ISETP.LT.U32.AND P0, PT, R28, R27, PT ;  /* 0x0000001b1c00720c */ /* 0x000fc80003f01070 */
[----:B------:R0:W4:Y:S01]  /*06b0*/  LDG.E.U8 R6, desc[UR10][R6.64] ;  /* 0x0000000a06067981 */ /* 0x000122000c1e1100 */
[----:B------:R-:W-:-:S04]  /*06c0*/  ISETP.LT.AND.EX P0, PT, R9, R8, PT, P0 ;  /* 0x000000080900720c */ /* 0x000fc80003f01300 */
[CC--:B------:R-:W-:Y:S02]  /*06d0*/  SEL R25, R28.reuse, R27.reuse, P0 ;  /* 0x0000001b1c197207 */ /* 0x0c0fe40000000000 */
[----:B------:R-:W-:Y:S01]  /*06e0*/  @!P1 SEL R25, R28, R27, !P2 ;  /* 0x0000001b1c199207 */ /* 0x000fe20005000000 */
[----:B------:R-:W-:Y:S01]  /*06f0*/  VIADD R28, R17, 0x700 ;  /* 0x00000700111c7836 */ /* 0x000fe20000000000 */
[CC--:B------:R-:W-:Y:S02]  /*0700*/  SEL R27, R9.reuse, R8.reuse, P0 ;  /* 0x00000008091b7207 */ /* 0x0c0fe40000000000 */
[----:B------:R-:W-:Y:S02]  /*0710*/  @!P1 SEL R27, R9, R8, !P2 ;  /* 0x00000008091b9207 */ /* 0x000fe40005000000 */
[----:B------:R-:W-:-:S05]  /*0720*/  IADD3 R8, P0, PT, R28, UR4, RZ ;  /* 0x000000041c087c10 */ /* 0x000fca000ff1e0ff */
[----:B------:R-:W-:-:S05]  /*0730*/  IMAD.X R9, RZ, RZ, UR5, P0 ;  /* 0x00000005ff097e24 */ /* 0x000fca00080e06ff */
[----:B------:R1:W4:Y:S01]  /*0740*/  LDG.E.U8 R8, desc[UR10][R8.64] ;  /* 0x0000000a08087981 */ /* 0x000322000c1e1100 */
[----:B------:R-:W-:-:S04]  /*0750*/  ISETP.NE.AND P0, PT, R18, R11, PT ;  /* 0x0000000b1200720c */ /* 0x000fc80003f05270 */
[----:B------:R-:W-:-:S04]  /*0760*/  @!P2 SEL R21, RZ, 0x1, P0 ;  /* 0x00000001ff15a807 */ /* 0x000fc80000000000 */
[----:B------:R-:W-:-:S04]  /*0770*/  SEL R21, R21, 0x1, !P1 ;  /* 0x0000000115157807 */ /* 0x000fc80004800000 */
[----:B------:R-:W-:Y:S02]  /*0780*/  LOP3.LUT P3, RZ, R21, 0xff, RZ, 0xc0, !PT ;  /* 0x000000ff15ff7812 */ /* 0x000fe4000786c0ff */
[----:B------:R-:W-:Y:S01]  /*0790*/  IADD3 R18, P1, PT, R19, UR6, RZ ;  /* 0x0000000613127c10 */ /* 0x000fe2000ff3e0ff */
[----:B------:R-:W-:Y:S02]  /*07a0*/  VIADD R16, R16, 0x8 ;  /* 0x0000000810107836 */ /* 0x000fe40000000000 */
[----:B------:R-:W-:Y:S02]  /*07b0*/  VIADD R15, R15, 0x800 ;  /* 0x000008000f0f7836 */ /* 0x000fe40000000000 */
[----:B------:R-:W-:Y:S01]  /*07c0*/  VIADD R17, R17, 0x800 ;  /* 0x0000080011117836 */ /* 0x000fe20000000000 */
[CC--:B--2---:R-:W-:Y:S02]  /*07d0*/  ISETP.NE.AND P0, PT, R22.reuse, R11.reuse, PT ;  /* 0x0000000b1600720c */ /* 0x0c4fe40003f05270 */
[----:B------:R-:W-:-:S03]  /*07e0*/  ISETP.EQ.AND P2, PT, R22, R11, P3 ;  /* 0x0000000b1600720c */ /* 0x000fc60001f42270 */
[----:B------:R-:W-:Y:S01]  /*07f0*/  @!P3 SEL R21, RZ, 0x1, P0 ;  /* 0x00000001ff15b807 */ /* 0x000fe20000000000 */
[----:B------:R-:W-:-:S03]  /*0800*/  IMAD.X R22, RZ, RZ, UR7, P1 ;  /* 0x00000007ff167e24 */ /* 0x000fc600088e06ff */
[----:B------:R-:W-:-:S04]  /*0810*/  SEL R21, R21, 0x1, !P2 ;  /* 0x0000000115157807 */ /* 0x000fc80005000000 */
[----:B------:R-:W-:Y:S02]  /*0820*/  LOP3.LUT P1, RZ, R21, 0xff, RZ, 0xc0, !PT ;  /* 0x000000ff15ff7812 */ /* 0x000fe4000782c0ff */
[----:B------:R-:W-:-:S04]  /*0830*/  ISETP.LT.U32.AND P0, PT, R18, R25, PT ;  /* 0x000000191200720c */ /* 0x000fc80003f01070 */
[----:B------:R-:W-:Y:S02]  /*0840*/  ISETP.LT.AND.EX P0, PT, R22, R27, PT, P0 ;  /* 0x0000001b1600720c */ /* 0x000fe40003f01300 */
[----:B---3--:R-:W-:Y:S02]  /*0850*/  ISETP.NE.AND P5, PT, R24, R11, PT ;  /* 0x0000000b1800720c */ /* 0x008fe40003fa5270 */
[----:B0-----:R-:W-:Y:S02]  /*0860*/  SEL R7, R18, R25, P0 ;  /* 0x0000001912077207 */ /* 0x001fe40000000000 */
[----:B------:R-:W-:Y:S02]  /*0870*/  ISETP.EQ.AND P4, PT, R24, R11, P1 ;  /* 0x0000000b1800720c */ /* 0x000fe40000f82270 */
[----:B------:R-:W-:Y:S02]  /*0880*/  @!P1 SEL R21, RZ, 0x1, P5 ;  /* 0x00000001ff159807 */ /* 0x000fe40002800000 */
[----:B------:R-:W-:-:S02]  /*0890*/  @!P2 SEL R7, R18, R25, !P3 ;  /* 0x000000191207a207 */ /* 0x000fc40005800000 */
[-C--:B-1----:R-:W-:Y:S02]  /*08a0*/  SEL R9, R22, R27.reuse, P0 ;  /* 0x0000001b16097207 */ /* 0x082fe40000000000 */
[----:B------:R-:W-:Y:S02]  /*08b0*/  IADD3 R18, P0, PT, R20, UR6, RZ ;  /* 0x0000000614127c10 */ /* 0x000fe4000ff1e0ff */
[----:B------:R-:W-:Y:S02]  /*08c0*/  SEL R21, R21, 0x1, !P4 ;  /* 0x0000000115157807 */ /* 0x000fe40006000000 */
[----:B------:R-:W-:Y:S01]  /*08d0*/  @!P2 SEL R9, R22, R27, !P3 ;  /* 0x0000001b1609a207 */ /* 0x000fe20005800000 */
[----:B------:R-:W-:Y:S01]  /*08e0*/  IMAD.X R22, RZ, RZ, UR7, P0 ;  /* 0x00000007ff167e24 */ /* 0x000fe200080e06ff */
[----:B------:R-:W-:Y:S02]  /*08f0*/  ISETP.LT.U32.AND P0, PT, R18, R7, PT ;  /* 0x000000071200720c */ /* 0x000fe40003f01070 */
[----:B------:R-:W-:-:S02]  /*0900*/  LOP3.LUT P2, RZ, R21, 0xff, RZ, 0xc0, !PT ;  /* 0x000000ff15ff7812 */ /* 0x000fc4000784c0ff */
[----:B------:R-:W-:Y:S02]  /*0910*/  ISETP.LT.AND.EX P0, PT, R22, R9, PT, P0 ;  /* 0x000000091600720c */ /* 0x000fe40003f01300 */
[----:B------:R-:W-:Y:S02]  /*0920*/  IADD3 R23, P5, PT, R23, UR6, RZ ;  /* 0x0000000617177c10 */ /* 0x000fe4000ffbe0ff */
[----:B------:R-:W-:Y:S02]  /*0930*/  SEL R20, R18, R7, P0 ;  /* 0x0000000712147207 */ /* 0x000fe40000000000 */
[----:B------:R-:W-:Y:S02]  /*0940*/  SEL R5, R22, R9, P0 ;  /* 0x0000000916057207 */ /* 0x000fe40000000000 */
[----:B----4-:R-:W-:Y:S02]  /*0950*/  ISETP.NE.AND P0, PT, R4, R11, PT ;  /* 0x0000000b0400720c */ /* 0x010fe40003f05270 */
[----:B------:R-:W-:-:S02]  /*0960*/  @!P4 SEL R20, R18, R7, !P1 ;  /* 0x000000071214c207 */ /* 0x000fc40004800000 */
[----:B------:R-:W-:Y:S01]  /*0970*/  ISETP.EQ.AND P3, PT, R4, R11, P2 ;  /* 0x0000000b0400720c */ /* 0x000fe20001762270 */
[----:B------:R-:W-:Y:S01]  /*0980*/  IMAD.X R4, RZ, RZ, UR7, P5 ;  /* 0x00000007ff047e24 */ /* 0x000fe2000a8e06ff */
[----:B------:R-:W-:Y:S02]  /*0990*/  @!P2 SEL R21, RZ, 0x1, P0 ;  /* 0x00000001ff15a807 */ /* 0x000fe40000000000 */
[----:B------:R-:W-:Y:S02]  /*09a0*/  @!P4 SEL R5, R22, R9, !P1 ;  /* 0x000000091605c207 */ /* 0x000fe40004800000 */
[----:B------:R-:W-:Y:S02]  /*09b0*/  ISETP.LT.U32.AND P0, PT, R23, R20, PT ;  /* 0x000000141700720c */ /* 0x000fe40003f01070 */
[----:B------:R-:W-:Y:S02]  /*09c0*/  SEL R21, R21, 0x1, !P3 ;  /* 0x0000000115157807 */ /* 0x000fe40005800000 */
[----:B------:R-:W-:-:S02]  /*09d0*/  ISETP.LT.AND.EX P0, PT, R4, R5, PT, P0 ;  /* 0x000000050400720c */ /* 0x000fc40003f01300 */
[----:B------:R-:W-:Y:S02]  /*09e0*/  LOP3.LUT P1, RZ, R21, 0xff, RZ, 0xc0, !PT ;  /* 0x000000ff15ff7812 */ /* 0x000fe4000782c0ff */
[CC--:B------:R-:W-:Y:S02]  /*09f0*/  SEL R9, R23.reuse, R20.reuse, P0 ;  /* 0x0000001417097207 */ /* 0x0c0fe40000000000 */
[-C--:B------:R-:W-:Y:S02]  /*0a00*/  SEL R18, R4, R5.reuse, P0 ;  /* 0x0000000504127207 */ /* 0x080fe40000000000 */
[----:B------:R-:W-:Y:S02]  /*0a10*/  IADD3 R26, P0, PT, R26, UR6, RZ ;  /* 0x000000061a1a7c10 */ /* 0x000fe4000ff1e0ff */
[----:B------:R-:W-:Y:S02]  /*0a20*/  @!P3 SEL R9, R23, R20, !P2 ;  /* 0x000000141709b207 */ /* 0x000fe40005000000 */
[----:B------:R-:W-:Y:S01]  /*0a30*/  @!P3 SEL R18, R4, R5, !P2 ;  /* 0x000000050412b207 */ /* 0x000fe20005000000 */
[----:B------:R-:W-:Y:S01]  /*0a40*/  IMAD.X R5, RZ, RZ, UR7, P0 ;  /* 0x00000007ff057e24 */ /* 0x000fe200080e06ff */
[----:B------:R-:W-:-:S02]  /*0a50*/  ISETP.EQ.AND P3, PT, R6, R11, P1 ;  /* 0x0000000b0600720c */ /* 0x000fc40000f62270 */
[----:B------:R-:W-:Y:S02]  /*0a60*/  ISETP.LT.U32.AND P0, PT, R26, R9, PT ;  /* 0x000000091a00720c */ /* 0x000fe40003f01070 */
[----:B------:R-:W-:Y:S02]  /*0a70*/  ISETP.NE.AND P2, PT, R6, R11, PT ;  /* 0x0000000b0600720c */ /* 0x000fe40003f45270 */
[CC--:B------:R-:W-:Y:S02]  /*0a80*/  ISETP.LT.AND.EX P0, PT, R5.reuse, R18.reuse, PT, P0 ;  /* 0x000000120500720c */ /* 0x0c0fe40003f01300 */
[----:B------:R-:W-:Y:S02]  /*0a90*/  @!P1 SEL R21, RZ, 0x1, P2 ;  /* 0x00000001ff159807 */ /* 0x000fe40001000000 */
[----:B------:R-:W-:Y:S02]  /*0aa0*/  SEL R7, R26, R9, P0 ;  /* 0x000000091a077207 */ /* 0x000fe40000000000 */
[----:B------:R-:W-:-:S02]  /*0ab0*/  SEL R6, R5, R18, P0 ;  /* 0x0000001205067207 */ /* 0x000fc40000000000 */
[----:B------:R-:W-:Y:S02]  /*0ac0*/  IADD3 R28, P0, PT, R28, UR6, RZ ;  /* 0x000000061c1c7c10 */ /* 0x000fe4000ff1e0ff */
[----:B------:R-:W-:Y:S02]  /*0ad0*/  @!P3 SEL R7, R26, R9, !P1 ;  /* 0x000000091a07b207 */ /* 0x000fe40004800000 */
[----:B------:R-:W-:Y:S01]  /*0ae0*/  @!P3 SEL R6, R5, R18, !P1 ;  /* 0x000000120506b207 */ /* 0x000fe20004800000 */
[----:B------:R-:W-:Y:S01]  /*0af0*/  IMAD.X R5, RZ, RZ, UR7, P0 ;  /* 0x00000007ff057e24 */ /* 0x000fe200080e06ff */
[----:B------:R-:W-:Y:S02]  /*0b00*/  SEL R4, R21, 0x1, !P3 ;  /* 0x0000000115047807 */ /* 0x000fe40005800000 */
[----:B------:R-:W-:Y:S02]  /*0b10*/  ISETP.LT.U32.AND P0, PT, R28, R7, PT ;  /* 0x000000071c00720c */ /* 0x000fe40003f01070 */
[----:B------:R-:W-:-:S02]  /*0b20*/  LOP3.LUT P2, RZ, R4, 0xff, RZ, 0xc0, !PT ;  /* 0x000000ff04ff7812 */ /* 0x000fc4000784c0ff */
[----:B------:R-:W-:-:S04]  /*0b30*/  ISETP.LT.AND.EX P0, PT, R5, R6, PT, P0 ;  /* 0x000000060500720c */ /* 0x000fc80003f01300 */
[----:B------:R-:W-:Y:S02]  /*0b40*/  SEL R20, R28, R7, P0 ;  /* 0x000000071c147207 */ /* 0x000fe40000000000 */
[----:B------:R-:W-:Y:S02]  /*0b50*/  SEL R21, R5, R6, P0 ;  /* 0x0000000605157207 */ /* 0x000fe40000000000 */
[----:B------:R-:W-:Y:S02]  /*0b60*/  ISETP.NE.AND P0, PT, R16, RZ, PT ;  /* 0x000000ff1000720c */ /* 0x000fe40003f05270 */
[CC--:B------:R-:W-:Y:S02]  /*0b70*/  ISETP.EQ.AND P1, PT, R8.reuse, R11.reuse, P2 ;  /* 0x0000000b0800720c */ /* 0x0c0fe40001722270 */
[----:B------:R-:W-:-:S04]  /*0b80*/  ISETP.NE.AND P3, PT, R8, R11, PT ;  /* 0x0000000b0800720c */ /* 0x000fc80003f65270 */
[----:B------:R-:W-:-:S04]  /*0b90*/  @!P2 SEL R4, RZ, 0x1, P3 ;  /* 0x00000001ff04a807 */ /* 0x000fc80001800000 */
[----:B------:R-:W-:-:S03]  /*0ba0*/  SEL R4, R4, 0x1, !P1 ;  /* 0x0000000104047807 */ /* 0x000fc60004800000 */
[----:B------:R-:W-:Y:S02]  /*0bb0*/  @!P1 SEL R20, R28, R7, !P2 ;  /* 0x000000071c149207 */ /* 0x000fe40005000000 */
[----:B------:R-:W-:Y:S02]  /*0bc0*/  @!P1 SEL R21, R5, R6, !P2 ;  /* 0x0000000605159207 */ /* 0x000fe40005000000 */
[----:B------:R-:W-:Y:S01]  /*0bd0*/  PRMT R27, R4, 0x7610, R27 ;  /* 0x00007610041b7816 */ /* 0x000fe2000000001b */
[----:B------:R-:W-:Y:S06]  /*0be0*/  @P0 BRA `(.L_x_271) ;  /* 0xfffffff400cc0947 */ /* 0x000fec000383ffff */
[----:B------:R-:W-:Y:S05]  /*0bf0*/  BSYNC.RECONVERGENT B3 ;  /* 0x0000000000037941 */ /* 0x000fea0003800200 */
.L_x_270:
[----:B------:R-:W-:-:S07]  /*0c00*/  VIADD R6, R15, 0xfffffc00 ;  /* 0xfffffc000f067836 */ /* 0x000fce0000000000 */
.L_x_269:
[----:B------:R-:W-:Y:S05]  /*0c10*/  BSYNC.RECONVERGENT B2 ;  /* 0x0000000000027941 */ /* 0x000fea0003800200 */
.L_x_268:
[----:B------:R-:W-:-:S13]  /*0c20*/  ISETP.NE.AND P0, PT, R14, RZ, PT ;  /* 0x000000ff0e00720c */ /* 0x000fda0003f05270 */
[----:B------:R-:W-:Y:S05]  /*0c30*/  @!P0 BRA `(.L_x_267) ;  /* 0x0000000800348947 */ /* 0x000fea0003800000 */
[----:B------:R-:W-:Y:S01]  /*0c40*/  ISETP.GE.U32.AND P0, PT, R14, 0x4, PT ;  /* 0x000000040e00780c */ /* 0x000fe20003f06070 */
[----:B------:R-:W-:Y:S01]  /*0c50*/  BSSY.RECONVERGENT B2, `(.L_x_272) ;  /* 0x000004a000027945 */ /* 0x000fe20003800200 */
[----:B------:R-:W-:-:S11]  /*0c60*/  LOP3.LUT P1, R13, R13, 0x3, RZ, 0xc0, !PT ;  /* 0x000000030d0d7812 */ /* 0x000fd6000782c0ff */
[----:B------:R-:W-:Y:S05]  /*0c70*/  @!P0 BRA `(.L_x_273) ;  /* 0x00000004001c8947 */ /* 0x000fea0003800000 */
[----:B------:R-:W0:Y:S01]  /*0c80*/  LDCU.64 UR8, c[0x0][0x380] ;  /* 0x00007000ff0877ac */ /* 0x000e220008000a00 */
[----:B------:R-:W-:-:S05]  /*0c90*/  IMAD.IADD R22, R3, 0x1, R6 ;  /* 0x0000000103167824 */ /* 0x000fca00078e0206 */
[----:B0-----:R-:W-:-:S05]  /*0ca0*/  IADD3 R18, P0, PT, R22, UR8, RZ ;  /* 0x0000000816127c10 */ /* 0x001fca000ff1e0ff */
[----:B------:R-:W-:-:S05]  /*0cb0*/  IMAD.X R19, RZ, RZ, UR9, P0 ;  /* 0x00000009ff137e24 */ /* 0x000fca00080e06ff */
[----:B------:R-:W2:Y:S01]  /*0cc0*/  LDG.E.U8 R18, desc[UR10][R18.64] ;  /* 0x0000000a12127981 */ /* 0x000ea2000c1e1100 */
[----:B------:R-:W-:-:S05]  /*0cd0*/  VIADD R15, R22, 0x100 ;  /* 0x00000100160f7836 */ /* 0x000fca0000000000 */
[----:B------:R-:W-:-:S05]  /*0ce0*/  IADD3 R16, P0, PT, R15, UR8, RZ ;  /* 0x000000080f107c10 */ /* 0x000fca000ff1e0ff */
[----:B------:R-:W-:-:S05]  /*0cf0*/  IMAD.X R17, RZ, RZ, UR9, P0 ;  /* 0x00000009ff117e24 */ /* 0x000fca00080e06ff */
[----:B------:R0:W3:Y:S01]  /*0d00*/  LDG.E.U8 R16, desc[UR10][R16.64] ;  /* 0x0000000a10107981 */ /* 0x0000e2000c1e1100 */
[----:B------:R-:W-:-:S05]  /*0d10*/  VIADD R14, R22, 0x200 ;  /* 0x00000200160e7836 */ /* 0x000fca0000000000 */
[----:B------:R-:W-:-:S05]  /*0d20*/  IADD3 R8, P0, PT, R14, UR8, RZ ;  /* 0x000000080e087c10 */ /* 0x000fca000ff1e0ff */
[----:B------:R-:W-:Y:S02]  /*0d30*/  IMAD.X R9, RZ, RZ, UR9, P0 ;  /* 0x00000009ff097e24 */ /* 0x000fe400080e06ff */
[----:B------:R-:W-:-:S03]  /*0d40*/  VIADD R7, R22, 0x300 ;  /* 0x0000030016077836 */ /* 0x000fc60000000000 */
[----:B------:R1:W4:Y:S02]  /*0d50*/  LDG.E.U8 R8, desc[UR10][R8.64] ;  /* 0x0000000a08087981 */ /* 0x000324000c1e1100 */
[----:B------:R-:W-:-:S05]  /*0d60*/  IADD3 R4, P0, PT, R7, UR8, RZ ;  /* 0x0000000807047c10 */ /* 0x000fca000ff1e0ff */
[----:B------:R-:W-:Y:S01]  /*0d70*/  IMAD.X R5, RZ, RZ, UR9, P0 ;  /* 0x00000009ff057e24 */ /* 0x000fe200080e06ff */
[----:B------:R-:W0:Y:S04]  /*0d80*/  LDCU.64 UR8, c[0x0][0x398] ;  /* 0x00007300ff0877ac */ /* 0x000e280008000a00 */
[----:B------:R3:W4:Y:S01]  /*0d90*/  LDG.E.U8 R4, desc[UR10][R4.64] ;  /* 0x0000000a04047981 */ /* 0x000722000c1e1100 */
[----:B------:R-:W-:Y:S01]  /*0da0*/  LOP3.LUT P3, RZ, R27, 0xff, RZ, 0xc0, !PT ;  /* 0x000000ff1bff7812 */ /* 0x000fe2000786c0ff */
[----:B------:R-:W-:Y:S01]  /*0db0*/  VIADD R6, R6, 0x400 ;  /* 0x0000040006067836 */ /* 0x000fe20000000000 */
[----:B0-----:R-:W-:Y:S02]  /*0dc0*/  IADD3 R17, P2, PT, R22, UR8, RZ ;  /* 0x0000000816117c10 */ /* 0x001fe4000ff5e0ff */
[----:B------:R-:W-:-:S05]  /*0dd0*/  IADD3 R15, P5, PT, R15, UR8, RZ ;  /* 0x000000080f0f7c10 */ /* 0x000fca000ffbe0ff */
[----:B-1----:R-:W-:Y:S01]  /*0de0*/  IMAD.X R9, RZ, RZ, UR9, P5 ;  /* 0x00000009ff097e24 */ /* 0x002fe2000a8e06ff */
[----:B------:R-:W-:Y:S02]  /*0df0*/  IADD3 R7, P5, PT, R7, UR8, RZ ;  /* 0x0000000807077c10 */ /* 0x000fe4000ffbe0ff */
[CC--:B--2--5:R-:W-:Y:S02]  /*0e00*/  ISETP.NE.AND P0, PT, R18.reuse, R11.reuse, PT ;  /* 0x0000000b1200720c */ /* 0x0e4fe40003f05270 */
[----:B------:R-:W-:Y:S01]  /*0e10*/  ISETP.EQ.AND P4, PT, R18, R11, P3 ;  /* 0x0000000b1200720c */ /* 0x000fe20001f82270 */
[----:B------:R-:W-:Y:S01]  /*0e20*/  IMAD.X R18, RZ, RZ, UR9, P2 ;  /* 0x00000009ff127e24 */ /* 0x000fe200090e06ff */
[----:B------:R-:W-:Y:S02]  /*0e30*/  @!P3 SEL R27, RZ, 0x1, P0 ;  /* 0x00000001ff1bb807 */ /* 0x000fe40000000000 */
[----:B------:R-:W-:Y:S02]  /*0e40*/  ISETP.LT.U32.AND P0, PT, R17, R20, PT ;  /* 0x000000141100720c */ /* 0x000fe40003f01070 */
[----:B------:R-:W-:-:S02]  /*0e50*/  SEL R27, R27, 0x1, !P4 ;  /* 0x000000011b1b7807 */ /* 0x000fc40006000000 */
[CC--:B------:R-:W-:Y:S02]  /*0e60*/  ISETP.LT.AND.EX P0, PT, R18.reuse, R21.reuse, PT, P0 ;  /* 0x000000151200720c */ /* 0x0c0fe40003f01300 */
        /* <DEDUP_REMOVED lines=8> */
[----:B------:R-:W-:Y:S02]  /*0ef0*/  ISETP.LT.U32.AND P0, PT, R15, R22, PT ;  /* 0x000000160f00720c */ /* 0x000fe40003f01070 */
[----:B------:R-:W-:Y:S02]  /*0f00*/  SEL R27, R27, 0x1, !P4 ;  /* 0x000000011b1b7807 */ /* 0x000fe40006000000 */
[----:B------:R-:W-:-:S02]  /*0f10*/  ISETP.LT.AND.EX P0, PT, R9, R24, PT, P0 ;  /* 0x000000180900720c */ /* 0x000fc40003f01300 */
[----:B------:R-:W-:Y:S02]  /*0f20*/  LOP3.LUT P3, RZ, R27, 0xff, RZ, 0xc0, !PT ;  /* 0x000000ff1bff7812 */ /* 0x000fe4000786c0ff */
[----:B------:R-:W-:Y:S02]  /*0f30*/  SEL R16, R15, R22, P0 ;  /* 0x000000160f107207 */ /* 0x000fe40000000000 */
[----:B------:R-:W-:Y:S02]  /*0f40*/  SEL R18, R9, R24, P0 ;  /* 0x0000001809127207 */ /* 0x000fe40000000000 */
[----:B------:R-:W-:Y:S02]  /*0f50*/  @!P4 SEL R16, R15, R22, !P2 ;  /* 0x000000160f10c207 */ /* 0x000fe40005000000 */
[----:B------:R-:W-:Y:S02]  /*0f60*/  @!P4 SEL R18, R9, R24, !P2 ;  /* 0x000000180912c207 */ /* 0x000fe40005000000 */
[----:B------:R-:W-:-:S02]  /*0f70*/  IADD3 R5, P0, PT, R14, UR8, RZ ;  /* 0x000000080e057c10 */ /* 0x000fc4000ff1e0ff */
[CC--:B----4-:R-:W-:Y:S02]  /*0f80*/  ISETP.NE.AND P2, PT, R8.reuse, R11.reuse, PT ;  /* 0x0000000b0800720c */ /* 0x0d0fe40003f45270 */
[----:B------:R-:W-:Y:S01]  /*0f90*/  ISETP.EQ.AND P4, PT, R8, R11, P3 ;  /* 0x0000000b0800720c */ /* 0x000fe20001f82270 */
[----:B------:R-:W-:Y:S01]  /*0fa0*/  IMAD.X R9, RZ, RZ, UR9, P0 ;  /* 0x00000009ff097e24 */ /* 0x000fe200080e06ff */
[----:B------:R-:W-:Y:S02]  /*0fb0*/  @!P3 SEL R27, RZ, 0x1, P2 ;  /* 0x00000001ff1bb807 */ /* 0x000fe40001000000 */
[----:B------:R-:W-:Y:S02]  /*0fc0*/  ISETP.LT.U32.AND P0, PT, R5, R16, PT ;  /* 0x000000100500720c */ /* 0x000fe40003f01070 */
[----:B------:R-:W-:Y:S02]  /*0fd0*/  SEL R27, R27, 0x1, !P4 ;  /* 0x000000011b1b7807 */ /* 0x000fe40006000000 */
[----:B------:R-:W-:-:S02]  /*0fe0*/  ISETP.LT.AND.EX P0, PT, R9, R18, PT, P0 ;  /* 0x000000120900720c */ /* 0x000fc40003f01300 */
[----:B------:R-:W-:Y:S02]  /*0ff0*/  LOP3.LUT P2, RZ, R27, 0xff, RZ, 0xc0, !PT ;  /* 0x000000ff1bff7812 */ /* 0x000fe4000784c0ff */
[----:B------:R-:W-:Y:S02]  /*1000*/  SEL R8, R5, R16, P0 ;  /* 0x0000001005087207 */ /* 0x000fe40000000000 */
[----:B------:R-:W-:Y:S02]  /*1010*/  SEL R14, R9, R18, P0 ;  /* 0x00000012090e7207 */ /* 0x000fe40000000000 */
[----:B------:R-:W-:Y:S01]  /*1020*/  @!P4 SEL R8, R5, R16, !P3 ;  /* 0x000000100508c207 */ /* 0x000fe20005800000 */
[----:B------:R-:W-:Y:S01]  /*1030*/  IMAD.X R5, RZ, RZ, UR9, P5 ;  /* 0x00000009ff057e24 */ /* 0x000fe2000a8e06ff */
[----:B------:R-:W-:Y:S02]  /*1040*/  @!P4 SEL R14, R9, R18, !P3 ;  /* 0x00000012090ec207 */ /* 0x000fe40005800000 */
[----:B------:R-:W-:-:S02]  /*1050*/  ISETP.EQ.AND P3, PT, R4, R11, P2 ;  /* 0x0000000b0400720c */ /* 0x000fc40001762270 */
[----:B------:R-:W-:Y:S02]  /*1060*/  ISETP.LT.U32.AND P0, PT, R7, R8, PT ;  /* 0x000000080700720c */ /* 0x000fe40003f01070 */
[----:B------:R-:W-:Y:S02]  /*1070*/  ISETP.NE.AND P4, PT, R4, R11, PT ;  /* 0x0000000b0400720c */ /* 0x000fe40003f85270 */
[----:B------:R-:W-:Y:S02]  /*1080*/  ISETP.LT.AND.EX P0, PT, R5, R14, PT, P0 ;  /* 0x0000000e0500720c */ /* 0x000fe40003f01300 */
[----:B------:R-:W-:Y:S02]  /*1090*/  @!P2 SEL R27, RZ, 0x1, P4 ;  /* 0x00000001ff1ba807 */ /* 0x000fe40002000000 */
[----:B------:R-:W-:Y:S02]  /*10a0*/  SEL R20, R7, R8, P0 ;  /* 0x0000000807147207 */ /* 0x000fe40000000000 */
[----:B------:R-:W-:-:S02]  /*10b0*/  SEL R21, R5, R14, P0 ;  /* 0x0000000e05157207 */ /* 0x000fc40000000000 */
[----:B------:R-:W-:Y:S02]  /*10c0*/  SEL R27, R27, 0x1, !P3 ;  /* 0x000000011b1b7807 */ /* 0x000fe40005800000 */
[----:B------:R-:W-:Y:S02]  /*10d0*/  @!P3 SEL R20, R7, R8, !P2 ;  /* 0x000000080714b207 */ /* 0x000fe40005000000 */
[----:B------:R-:W-:-:S07]  /*10e0*/  @!P3 SEL R21, R5, R14, !P2 ;  /* 0x0000000e0515b207 */ /* 0x000fce0005000000 */
.L_x_273:
[----:B------:R-:W-:Y:S05]  /*10f0*/  BSYNC.RECONVERGENT B2 ;  /* 0x0000000000027941 */ /* 0x000fea0003800200 */
.L_x_272:
[----:B------:R-:W-:Y:S05]  /*1100*/  @!P1 BRA `(.L_x_267) ;  /* 0x0000000400009947 */ /* 0x000fea0003800000 */
[----:B------:R-:W-:Y:S01]  /*1110*/  ISETP.NE.AND P0, PT, R13, 0x1, PT ;  /* 0x000000010d00780c */ /* 0x000fe20003f05270 */
[----:B------:R-:W-:Y:S01]  /*1120*/  BSSY.RECONVERGENT B2, `(.L_x_274) ;  /* 0x0000028000027945 */ /* 0x000fe20003800200 */
[----:B------:R-:W-:-:S11]  /*1130*/  LOP3.LUT P1, RZ, R12, 0x100, RZ, 0xc0, !PT ;  /* 0x000001000cff7812 */ /* 0x000fd6000782c0ff */
[----:B------:R-:W-:Y:S05]  /*1140*/  @!P0 BRA `(.L_x_275) ;  /* 0x0000000000948947 */ /* 0x000fea0003800000 */
[----:B------:R-:W0:Y:S01]  /*1150*/  LDCU.64 UR8, c[0x0][0x380] ;  /* 0x00007000ff0877ac */ /* 0x000e220008000a00 */
[----:B------:R-:W-:-:S04]  /*1160*/  IMAD.IADD R7, R3, 0x1, R6 ;  /* 0x0000000103077824 */ /* 0x000fc800078e0206 */
[C---:B------:R-:W-:Y:S01]  /*1170*/  VIADD R12, R7.reuse, 0x100 ;  /* 0x00000100070c7836 */ /* 0x040fe20000000000 */
[----:B0-----:R-:W-:-:S05]  /*1180*/  IADD3 R4, P0, PT, R7, UR8, RZ ;  /* 0x0000000807047c10 */ /* 0x001fca000ff1e0ff */
[----:B------:R-:W-:-:S05]  /*1190*/  IMAD.X R5, RZ, RZ, UR9, P0 ;  /* 0x00000009ff057e24 */ /* 0x000fca00080e06ff */
[----:B------:R-:W2:Y:S01]  /*11a0*/  LDG.E.U8 R4, desc[UR10][R4.64] ;  /* 0x0000000a04047981 */ /* 0x000ea2000c1e1100 */
[----:B------:R-:W-:-:S05]  /*11b0*/  IADD3 R8, P0, PT, R12, UR8, RZ ;  /* 0x000000080c087c10 */ /* 0x000fca000ff1e0ff */
[----:B------:R-:W-:Y:S01]  /*11c0*/  IMAD.X R9, RZ, RZ, UR9, P0 ;  /* 0x00000009ff097e24 */ /* 0x000fe200080e06ff */
[----:B------:R-:W0:Y:S04]  /*11d0*/  LDCU.64 UR8, c[0x0][0x398] ;  /* 0x00007300ff0877ac */ /* 0x000e280008000a00 */
[----:B------:R1:W3:Y:S01]  /*11e0*/  LDG.E.U8 R14, desc[UR10][R8.64] ;  /* 0x0000000a080e7981 */ /* 0x0002e2000c1e1100 */
[----:B------:R-:W-:Y:S01]  /*11f0*/  LOP3.LUT P2, RZ, R27, 0xff, RZ, 0xc0, !PT ;  /* 0x000000ff1bff7812 */ /* 0x000fe2000784c0ff */
[----:B------:R-:W-:Y:S01]  /*1200*/  VIADD R6, R6, 0x200 ;  /* 0x0000020006067836 */ /* 0x000fe20000000000 */
[----:B0-----:R-:W-:-:S04]  /*1210*/  IADD3 R7, P4, PT, R7, UR8, RZ ;  /* 0x0000000807077c10 */ /* 0x001fc8000ff9e0ff */
[----:B------:R-:W-:Y:S02]  /*1220*/  ISETP.LT.U32.AND P0, PT, R7, R20, PT ;  /* 0x000000140700720c */ /* 0x000fe40003f01070 */
[CC--:B--2--5:R-:W-:Y:S02]  /*1230*/  ISETP.NE.AND P5, PT, R4.reuse, R11.reuse, PT ;  /* 0x0000000b0400720c */ /* 0x0e4fe40003fa5270 */
[----:B------:R-:W-:Y:S01]  /*1240*/  ISETP.EQ.AND P3, PT, R4, R11, P2 ;  /* 0x0000000b0400720c */ /* 0x000fe20001762270 */
[----:B------:R-:W-:Y:S02]  /*1250*/  IMAD.X R4, RZ, RZ, UR9, P4 ;  /* 0x00000009ff047e24 */ /* 0x000fe4000a0e06ff */
[----:B------:R-:W-:Y:S02]  /*1260*/  @!P2 SEL R27, RZ, 0x1, P5 ;  /* 0x00000001ff1ba807 */ /* 0x000fe40002800000 */
[----:B------:R-:W-:Y:S02]  /*1270*/  IADD3 R12, P5, PT, R12, UR8, RZ ;  /* 0x000000080c0c7c10 */ /* 0x000fe4000ffbe0ff */
[----:B------:R-:W-:-:S02]  /*1280*/  SEL R27, R27, 0x1, !P3 ;  /* 0x000000011b1b7807 */ /* 0x000fc40005800000 */
[CC--:B------:R-:W-:Y:S02]  /*1290*/  ISETP.LT.AND.EX P0, PT, R4.reuse, R21.reuse, PT, P0 ;  /* 0x000000150400720c */ /* 0x0c0fe40003f01300 */
[----:B------:R-:W-:Y:S02]  /*12a0*/  LOP3.LUT P4, RZ, R27, 0xff, RZ, 0xc0, !PT ;  /* 0x000000ff1bff7812 */ /* 0x000fe4000788c0ff */
[CC--:B------:R-:W-:Y:S02]  /*12b0*/  SEL R5, R7.reuse, R20.reuse, P0 ;  /* 0x0000001407057207 */ /* 0x0c0fe40000000000 */
[CC--:B-1----:R-:W-:Y:S02]  /*12c0*/  SEL R8, R4.reuse, R21.reuse, P0 ;  /* 0x0000001504087207 */ /* 0x0c2fe40000000000 */
[----:B------:R-:W-:Y:S01]  /*12d0*/  @!P3 SEL R5, R7, R20, !P2 ;  /* 0x000000140705b207 */ /* 0x000fe20005000000 */
[----:B------:R-:W-:Y:S01]  /*12e0*/  IMAD.X R7, RZ, RZ, UR9, P5 ;  /* 0x00000009ff077e24 */ /* 0x000fe2000a8e06ff */
[----:B------:R-:W-:-:S02]  /*12f0*/  @!P3 SEL R8, R4, R21, !P2 ;  /* 0x000000150408b207 */ /* 0x000fc40005000000 */
[----:B---3--:R-:W-:Y:S02]  /*1300*/  ISETP.EQ.AND P3, PT, R14, R11, P4 ;  /* 0x0000000b0e00720c */ /* 0x008fe40002762270 */
        /* <DEDUP_REMOVED lines=8> */
[----:B------:R-:W-:-:S07]  /*1390*/  @!P3 SEL R21, R7, R8, !P4 ;  /* 0x000000080715b207 */ /* 0x000fce0006000000 */
.L_x_275:
[----:B------:R-:W-:Y:S05]  /*13a0*/  BSYNC.RECONVERGENT B2 ;  /* 0x0000000000027941 */ /* 0x000fea0003800200 */
.L_x_274:
[----:B------:R-:W-:Y:S05]  /*13b0*/  @P1 BRA `(.L_x_267) ;  /* 0x0000000000541947 */ /* 0x000fea0003800000 */
[----:B------:R-:W0:Y:S01]  /*13c0*/  LDCU.64 UR8, c[0x0][0x380] ;  /* 0x00007000ff0877ac */ /* 0x000e220008000a00 */
[----:B------:R-:W-:-:S05]  /*13d0*/  IMAD.IADD R3, R3, 0x1, R6 ;  /* 0x0000000103037824 */ /* 0x000fca00078e0206 */
        /* <DEDUP_REMOVED lines=10> */
[----:B------:R-:W-:Y:S02]  /*1480*/  SEL R6, R8, R21, P0 ;  /* 0x0000001508067207 */ /* 0x000fe40000000000 */
[CC--:B--2--5:R-:W-:Y:S02]  /*1490*/  ISETP.EQ.AND P1, PT, R4.reuse, R11.reuse, P3 ;  /* 0x0000000b0400720c */ /* 0x0e4fe40001f22270 */
[----:B------:R-:W-:-:S04]  /*14a0*/  ISETP.NE.AND P2, PT, R4, R11, PT ;  /* 0x0000000b0400720c */ /* 0x000fc80003f45270 */
[----:B------:R-:W-:-:S04]  /*14b0*/  @!P3 SEL R27, RZ, 0x1, P2 ;  /* 0x00000001ff1bb807 */ /* 0x000fc80001000000 */
[----:B------:R-:W-:-:S03]  /*14c0*/  SEL R27, R27, 0x1, !P1 ;  /* 0x000000011b1b7807 */ /* 0x000fc60004800000 */
[----:B------:R-:W-:Y:S02]  /*14d0*/  @!P1 SEL R3, R7, R20, !P3 ;  /* 0x0000001407039207 */ /* 0x000fe40005800000 */
[----:B------:R-:W-:-:S03]  /*14e0*/  @!P1 SEL R6, R8, R21, !P3 ;  /* 0x0000001508069207 */ /* 0x000fc60005800000 */
[----:B------:R-:W-:Y:S02]  /*14f0*/  IMAD.MOV.U32 R20, RZ, RZ, R3 ;  /* 0x000000ffff147224 */ /* 0x000fe400078e0003 */
[----:B------:R-:W-:-:S07]  /*1500*/  IMAD.MOV.U32 R21, RZ, RZ, R6 ;  /* 0x000000ffff157224 */ /* 0x000fce00078e0006 */
.L_x_267:
[----:B------:R-:W-:Y:S05]  /*1510*/  BSYNC.RECONVERGENT B1 ;  /* 0x0000000000017941 */ /* 0x000fea0003800200 */
.L_x_266:
[----:B------:R-:W-:-:S13]  /*1520*/  ISETP.GE.U32.AND P0, PT, R2, 0x100, PT ;  /* 0x000001000200780c */ /* 0x000fda0003f06070 */
[----:B------:R-:W-:Y:S05]  /*1530*/  @!P0 BRA `(.L_x_276) ;  /* 0x0000000c003c8947 */ /* 0x000fea0003800000 */
        /* <DEDUP_REMOVED lines=24> */
.L_x_278:
[----:B------:R-:W-:Y:S05]  /*16c0*/  BSYNC.RECONVERGENT B1 ;  /* 0x0000000000017941 */ /* 0x000fea0003800200 */
.L_x_277:
        /* <DEDUP_REMOVED lines=23> */
.L_x_280:
[----:B------:R-:W-:Y:S05]  /*1840*/  BSYNC.RECONVERGENT B1 ;  /* 0x0000000000017941 */ /* 0x000fea0003800200 */
.L_x_279:
        /* <DEDUP_REMOVED lines=20> */
.L_x_282:
[----:B------:R-:W-:Y:S05]  /*1990*/  BSYNC.RECONVERGENT B1 ;  /* 0x0000000000017941 */ /* 0x000fea0003800200 */
.L_x_281:
        /* <DEDUP_REMOVED lines=20> */
.L_x_284:
[----:B------:R-:W-:Y:S05]  /*1ae0*/  BSYNC.RECONVERGENT B1 ;  /* 0x0000000000017941 */ /* 0x000fea0003800200 */
.L_x_283:
        /* <DEDUP_REMOVED lines=20> */
.L_x_286:
[----:B------:R-:W-:Y:S05]  /*1c30*/  BSYNC.RECONVERGENT B1 ;  /* 0x0000000000017941 */ /* 0x000fea0003800200 */
.L_x_285:
[----:B------:R-:W-:Y:S04]  /*1c40*/  BSSY.RECONVERGENT B1, `(.L_x_287) ;  /* 0x000000a000017945 */ /* 0x000fe80003800200 */
[----:B------:R-:W-:Y:S05]  /*1c50*/  @P1 BRA `(.L_x_288) ;  /* 0x0000000000201947 */ /* 0x000fea0003800000 */
[----:B--2---:R-:W2:Y:S01]  /*1c60*/  S2R R4, SR_CgaCtaId ;  /* 0x0000000000047919 */ /* 0x004ea20000008800 */
[----:B----4-:R-:W-:Y:S02]  /*1c70*/  MOV R3, 0x400 ;  /* 0x0000040000037802 */ /* 0x010fe40000000f00 */
[----:B0-----:R-:W-:-:S04]  /*1c80*/  SHF.R.U32.HI R2, RZ, 0x1, R10 ;  /* 0x00000001ff027819 */ /* 0x001fc8000001160a */
[----:B------:R-:W-:Y:S02]  /*1c90*/  LOP3.LUT R2, R2, 0x1f0, RZ, 0xc0, !PT ;  /* 0x000001f002027812 */ /* 0x000fe400078ec0ff */
[----:B--2---:R-:W-:-:S05]  /*1ca0*/  LEA R3, R4, R3, 0x18 ;  /* 0x0000000304037211 */ /* 0x004fca00078ec0ff */
[----:B------:R-:W-:-:S05]  /*1cb0*/  IMAD.IADD R2, R2, 0x1, R3 ;  /* 0x0000000102027824 */ /* 0x000fca00078e0203 */
[----:B------:R0:W-:Y:S04]  /*1cc0*/  STS.64 [R2+0x10], R20 ;  /* 0x0000101402007388 */ /* 0x0001e80000000a00 */
[----:B------:R0:W-:Y:S02]  /*1cd0*/  STS.U8 [R2+0x8], R27 ;  /* 0x0000081b02007388 */ /* 0x0001e40000000000 */
.L_x_288:
[----:B------:R-:W-:Y:S05]  /*1ce0*/  BSYNC.RECONVERGENT B1 ;  /* 0x0000000000017941 */ /* 0x000fea0003800200 */
.L_x_287:
[----:B------:R-:W-:Y:S01]  /*1cf0*/  BAR.SYNC.DEFER_BLOCKING 0x0 ;  /* 0x0000000000007b1d */ /* 0x000fe20000010000 */
[----:B------:R-:W-:-:S13]  /*1d00*/  ISETP.NE.AND P1, PT, R10, RZ, PT ;  /* 0x000000ff0a00720c */ /* 0x000fda0003f25270 */
[----:B------:R-:W-:Y:S05]  /*1d10*/  @P1 BRA `(.L_x_289) ;  /* 0x0000003c00381947 */ /* 0x000fea0003800000 */
[----:B------:R-:W0:Y:S01]  /*1d20*/  S2UR UR5, SR_CgaCtaId ;  /* 0x00000000000579c3 */ /* 0x000e220000008800 */
[----:B------:R-:W-:Y:S01]  /*1d30*/  UMOV UR4, 0x400 ;  /* 0x0000040000047882 */ /* 0x000fe20000000000 */
[----:B------:R-:W-:Y:S01]  /*1d40*/  LOP3.LUT P4, RZ, R27, 0xff, RZ, 0xc0, !PT ;  /* 0x000000ff1bff7812 */ /* 0x000fe2000788c0ff */
[----:B0-----:R-:W-:-:S09]  /*1d50*/  ULEA UR4, UR5, UR4, 0x18 ;  /* 0x0000000405047291 */ /* 0x001fd2000f8ec0ff */
[----:B------:R-:W0:Y:S04]  /*1d60*/  LDS.U8 R12, [UR4+0x18] ;  /* 0x00001804ff0c7984 */ /* 0x000e280008000000 */
[----:B------:R-:W1:Y:S04]  /*1d70*/  LDS.64 R8, [UR4+0x20] ;  /* 0x00002004ff087984 */ /* 0x000e680008000a00 */
[----:B------:R-:W3:Y:S04]  /*1d80*/  LDS.U8 R14, [UR4+0x28] ;  /* 0x00002804ff0e7984 */ /* 0x000ee80008000000 */
[----:B------:R-:W3:Y:S04]  /*1d90*/  LDS.64 R6, [UR4+0x30] ;  /* 0x00003004ff067984 */ /* 0x000ee80008000a00 */
[----:B------:R-:W3:Y:S04]  /*1da0*/  LDS.U8 R15, [UR4+0x38] ;  /* 0x00003804ff0f7984 */ /* 0x000ee80008000000 */
[----:B----4-:R-:W4:Y:S04]  /*1db0*/  LDS.64 R2, [UR4+0x40] ;  /* 0x00004004ff027984 */ /* 0x010f280008000a00 */
[----:B------:R-:W4:Y:S04]  /*1dc0*/  LDS.U8 R10, [UR4+0x48] ;  /* 0x00004804ff0a7984 */ /* 0x000f280008000000 */
[----:B--2---:R-:W2:Y:S01]  /*1dd0*/  LDS.64 R4, [UR4+0x50] ;  /* 0x00005004ff047984 */ /* 0x004ea20008000a00 */
[----:B0-----:R-:W-:-:S04]  /*1de0*/  ISETP.NE.AND P2, PT, R12, RZ, PT ;  /* 0x000000ff0c00720c */ /* 0x001fc80003f45270 */
[----:B------:R-:W-:Y:S02]  /*1df0*/  @P4 SEL R12, R27, 0x1, !P2 ;  /* 0x000000011b0c4807 */ /* 0x000fe40005000000 */
[-C--:B-1----:R-:W-:Y:S01]  /*1e00*/  ISETP.LT.U32.AND P0, PT, R8, R20.reuse, PT ;  /* 0x000000140800720c */ /* 0x082fe20003f01070 */
[----:B------:R-:W-:Y:S01]  /*1e10*/  LDS.U8 R27, [UR4+0x78] ;  /* 0x00007804ff1b7984 */ /* 0x000fe20008000000 */
[----:B------:R-:W-:Y:S02]  /*1e20*/  LOP3.LUT P3, RZ, R12, 0xff, RZ, 0xc0, !PT ;  /* 0x000000ff0cff7812 */ /* 0x000fe4000786c0ff */
[----:B------:R-:W-:Y:S02]  /*1e30*/  ISETP.LT.AND.EX P0, PT, R9, R21, PT, P0 ;  /* 0x000000150900720c */ /* 0x000fe40003f01300 */
[----:B---3--:R-:W-:Y:S02]  /*1e40*/  ISETP.NE.AND P5, PT, R14, RZ, PT ;  /* 0x000000ff0e00720c */ /* 0x008fe40003fa5270 */
[----:B------:R-:W-:-:S02]  /*1e50*/  @P2 SEL R20, R8, R20, P0 ;  /* 0x0000001408142207 */ /* 0x000fc40000000000 */
[C---:B------:R-:W-:Y:S02]  /*1e60*/  @P2 SEL R21, R9.reuse, R21, P0 ;  /* 0x0000001509152207 */ /* 0x040fe40000000000 */
[----:B-----5:R-:W-:Y:S02]  /*1e70*/  SEL R11, R8, R20, !P4 ;  /* 0x00000014080b7207 */ /* 0x020fe40006000000 */
[----:B------:R-:W-:Y:S02]  /*1e80*/  SEL R13, R9, R21, !P4 ;  /* 0x00000015090d7207 */ /* 0x000fe40006000000 */
[----:B------:R-:W-:Y:S01]  /*1e90*/  ISETP.LT.U32.AND P0, PT, R6, R11, PT ;  /* 0x0000000b0600720c */ /* 0x000fe20003f01070 */
[----:B------:R-:W-:Y:S01]  /*1ea0*/  LDS.64 R8, [UR4+0x60] ;  /* 0x00006004ff087984 */ /* 0x000fe20008000a00 */
[----:B------:R-:W-:Y:S02]  /*1eb0*/  @P3 SEL R14, R12, 0x1, !P5 ;  /* 0x000000010c0e3807 */ /* 0x000fe40006800000 */
[----:B------:R-:W-:Y:S01]  /*1ec0*/  ISETP.LT.AND.EX P0, PT, R7, R13, PT, P0 ;  /* 0x0000000d0700720c */ /* 0x000fe20003f01300 */
[----:B------:R-:W0:Y:S01]  /*1ed0*/  LDS.U8 R12, [UR4+0x58] ;  /* 0x00005804ff0c7984 */ /* 0x000e220008000000 */
[----:B------:R-:W-:-:S02]  /*1ee0*/  LOP3.LUT P2, RZ, R14, 0xff, RZ, 0xc0, !PT ;  /* 0x000000ff0eff7812 */ /* 0x000fc4000784c0ff */
[C---:B------:R-:W-:Y:S02]  /*1ef0*/  @P5 SEL R11, R6.reuse, R11, P0 ;  /* 0x0000000b060b5207 */ /* 0x040fe40000000000 */
[----:B------:R-:W-:Y:S02]  /*1f00*/  ISETP.NE.AND P4, PT, R15, RZ, PT ;  /* 0x000000ff0f00720c */ /* 0x000fe40003f85270 */
[C---:B------:R-:W-:Y:S02]  /*1f10*/  @P5 SEL R13, R7.reuse, R13, P0 ;  /* 0x0000000d070d5207 */ /* 0x040fe40000000000 */
[----:B------:R-:W-:Y:S02]  /*1f20*/  SEL R11, R6, R11, !P3 ;  /* 0x0000000b060b7207 */ /* 0x000fe40005800000 */
[----:B------:R-:W-:Y:S02]  /*1f30*/  SEL R13, R7, R13, !P3 ;  /* 0x0000000d070d7207 */ /* 0x000fe40005800000 */
[----:B----4-:R-:W-:Y:S01]  /*1f40*/  ISETP.LT.U32.AND P0, PT, R2, R11, PT ;  /* 0x0000000b0200720c */ /* 0x010fe20003f01070 */
[----:B------:R-:W-:Y:S01]  /*1f50*/  LDS.64 R6, [UR4+0x70] ;  /* 0x00007004ff067984 */ /* 0x000fe20008000a00 */
[----:B------:R-:W-:-:S02]  /*1f60*/  @P2 SEL R15, R14, 0x1, !P4 ;  /* 0x000000010e0f2807 */ /* 0x000fc40006000000 */
[----:B------:R-:W-:Y:S01]  /*1f70*/  ISETP.LT.AND.EX P0, PT, R3, R13, PT, P0 ;  /* 0x0000000d0300720c */ /* 0x000fe20003f01300 */
[----:B------:R-:W1:Y:S01]  /*1f80*/  LDS.U8 R14, [UR4+0x68] ;  /* 0x00006804ff0e7984 */ /* 0x000e620008000000 */
[----:B------:R-:W-:Y:S02]  /*1f90*/  ISETP.NE.AND P3, PT, R10, RZ, PT ;  /* 0x000000ff0a00720c */ /* 0x000fe40003f65270 */
[C---:B------:R-:W-:Y:S02]  /*1fa0*/  @P4 SEL R11, R2.reuse, R11, P0 ;  /* 0x0000000b020b4207 */ /* 0x040fe40000000000 */
[----:B------:R-:W-:Y:S02]  /*1fb0*/  LOP3.LUT P5, RZ, R15, 0xff, RZ, 0xc0, !PT ;  /* 0x000000ff0fff7812 */ /* 0x000fe400078ac0ff */
[----:B------:R-:W-:Y:S02]  /*1fc0*/  @P4 SEL R13, R3, R13, P0 ;  /* 0x0000000d030d4207 */ /* 0x000fe40000000000 */
[----:B------:R-:W-:-:S02]  /*1fd0*/  SEL R11, R2, R11, !P2 ;  /* 0x0000000b020b7207 */ /* 0x000fc40005000000 */
[----:B------:R-:W-:Y:S02]  /*1fe0*/  SEL R13, R3, R13, !P2 ;  /* 0x0000000d030d7207 */ /* 0x000fe40005000000 */
[C---:B--2---:R-:W-:Y:S01]  /*1ff0*/  ISETP.LT.U32.AND P0, PT, R4.reuse, R11, PT ;  /* 0x0000000b0400720c */ /* 0x044fe20003f01070 */
[----:B------:R-:W2:Y:S03]  /*2000*/  LDS.64 R2, [UR4+0x80] ;  /* 0x00008004ff027984 */ /* 0x000ea60008000a00 */
[----:B------:R-:W-:Y:S02]  /*2010*/  ISETP.LT.AND.EX P0, PT, R5, R13, PT, P0 ;  /* 0x0000000d0500720c */ /* 0x000fe40003f01300 */
[----:B------:R-:W-:Y:S02]  /*2020*/  @P5 SEL R10, R15, 0x1, !P3 ;  /* 0x000000010f0a5807 */ /* 0x000fe40005800000 */
[----:B------:R-:W-:-:S02]  /*2030*/  @P3 SEL R11, R4, R11, P0 ;  /* 0x0000000b040b3207 */ /* 0x000fc40000000000 */
[----:B0-----:R-:W-:Y:S02]  /*2040*/  ISETP.NE.AND P2, PT, R12, RZ, PT ;  /* 0x000000ff0c00720c */ /* 0x001fe40003f45270 */
[C---:B------:R-:W-:Y:S02]  /*2050*/  @P3 SEL R13, R5.reuse, R13, P0 ;  /* 0x0000000d050d3207 */ /* 0x040fe40000000000 */
[----:B------:R-:W-:Y:S02]  /*2060*/  SEL R11, R4, R11, !P5 ;  /* 0x0000000b040b7207 */ /* 0x000fe40006800000 */
[----:B------:R-:W-:Y:S02]  /*2070*/  LOP3.LUT P4, RZ, R10, 0xff, RZ, 0xc0, !PT ;  /* 0x000000ff0aff7812 */ /* 0x000fe4000788c0ff */
[----:B------:R-:W-:Y:S02]  /*2080*/  SEL R13, R5, R13, !P5 ;  /* 0x0000000d050d7207 */ /* 0x000fe40006800000 */
[----:B------:R-:W-:-:S04]  /*2090*/  ISETP.LT.U32.AND P0, PT, R8, R11, PT ;  /* 0x0000000b0800720c */ /* 0x000fc80003f01070 */
[C---:B------:R-:W-:Y:S02]  /*20a0*/  ISETP.LT.AND.EX P0, PT, R9.reuse, R13, PT, P0 ;  /* 0x0000000d0900720c */ /* 0x040fe40003f01300 */
[----:B-1----:R-:W-:Y:S02]  /*20b0*/  ISETP.NE.AND P3, PT, R14, RZ, PT ;  /* 0x000000ff0e00720c */ /* 0x002fe40003f65270 */
[----:B------:R-:W-:Y:S02]  /*20c0*/  @P2 SEL R11, R8, R11, P0 ;  /* 0x0000000b080b2207 */ /* 0x000fe40000000000 */
[----:B------:R-:W-:Y:S02]  /*20d0*/  @P4 SEL R12, R10, 0x1, !P2 ;  /* 0x000000010a0c4807 */ /* 0x000fe40005000000 */
[----:B------:R-:W-:Y:S02]  /*20e0*/  @P2 SEL R13, R9, R13, P0 ;  /* 0x0000000d090d2207 */ /* 0x000fe40000000000 */
[----:B------:R-:W-:-:S02]  /*20f0*/  SEL R5, R8, R11, !P4 ;  /* 0x0000000b08057207 */ /* 0x000fc40006000000 */
[----:B------:R-:W-:Y:S02]  /*2100*/  LOP3.LUT P5, RZ, R12, 0xff, RZ, 0xc0, !PT ;  /* 0x000000ff0cff7812 */ /* 0x000fe400078ac0ff */
[----:B------:R-:W-:Y:S02]  /*2110*/  SEL R9, R9, R13, !P4 ;  /* 0x0000000d09097207 */ /* 0x000fe40006000000 */
[----:B------:R-:W-:Y:S02]  /*2120*/  ISETP.LT.U32.AND P0, PT, R6, R5, PT ;  /* 0x000000050600720c */ /* 0x000fe40003f01070 */
[----:B------:R-:W-:Y:S02]  /*2130*/  ISETP.NE.AND P4, PT, R27, RZ, PT ;  /* 0x000000ff1b00720c */ /* 0x000fe40003f85270 */
[----:B------:R-:W-:-:S04]  /*2140*/  ISETP.LT.AND.EX P0, PT, R7, R9, PT, P0 ;  /* 0x000000090700720c */ /* 0x000fc80003f01300 */
[----:B------:R-:W-:Y:S02]  /*2150*/  @P3 SEL R5, R6, R5, P0 ;  /* 0x0000000506053207 */ /* 0x000fe40000000000 */
[----:B------:R-:W-:Y:S02]  /*2160*/  @P5 SEL R14, R12, 0x1, !P3 ;  /* 0x000000010c0e5807 */ /* 0x000fe40005800000 */
[C---:B------:R-:W-:Y:S02]  /*2170*/  @P3 SEL R9, R7.reuse, R9, P0 ;  /* 0x0000000907093207 */ /* 0x040fe40000000000 */
[----:B------:R-:W-:Y:S02]  /*2180*/  SEL R5, R6, R5, !P5 ;  /* 0x0000000506057207 */ /* 0x000fe40006800000 */
[----:B------:R-:W-:Y:S02]  /*2190*/  LOP3.LUT P2, RZ, R14, 0xff, RZ, 0xc0, !PT ;  /* 0x000000ff0eff7812 */ /* 0x000fe4000784c0ff */
[----:B------:R-:W-:-:S02]  /*21a0*/  SEL R7, R7, R9, !P5 ;  /* 0x0000000907077207 */ /* 0x000fc40006800000 */
[----:B--2---:R-:W-:-:S04]  /*21b0*/  ISETP.LT.U32.AND P0, PT, R2, R5, PT ;  /* 0x000000050200720c */ /* 0x004fc80003f01070 */
[----:B------:R-:W-:-:S04]  /*21c0*/  ISETP.LT.AND.EX P0, PT, R3, R7, PT, P0 ;  /* 0x000000070300720c */ /* 0x000fc80003f01300 */
[----:B------:R-:W-:Y:S02]  /*21d0*/  @P4 SEL R5, R2, R5, P0 ;  /* 0x0000000502054207 */ /* 0x000fe40000000000 */
[C---:B------:R-:W-:Y:S02]  /*21e0*/  @P4 SEL R7, R3.reuse, R7, P0 ;  /* 0x0000000703074207 */ /* 0x040fe40000000000 */
[----:B------:R-:W-:Y:S02]  /*21f0*/  @P2 SEL R27, R14, 0x1, !P4 ;  /* 0x000000010e1b2807 */ /* 0x000fe40006000000 */
[----:B------:R-:W-:Y:S02]  /*2200*/  SEL R20, R2, R5, !P2 ;  /* 0x0000000502147207 */ /* 0x000fe40005000000 */
[----:B------:R-:W-:Y:S01]  /*2210*/  SEL R21, R3, R7, !P2 ;  /* 0x0000000703157207 */ /* 0x000fe20005000000 */
[----:B------:R-:W-:Y:S06]  /*2220*/  BRA `(.L_x_289) ;  /* 0x0000003400f47947 */ /* 0x000fec0003800000 */
.L_x_276:
[----:B------:R-:W0:Y:S01]  /*2230*/  S2R R12, SR_LANEID ;  /* 0x00000000000c7919 */ /* 0x000e220000000000 */
[----:B------:R-:W-:Y:S01]  /*2240*/  LOP3.LUT R3, R10, 0x3e0, RZ, 0xc0, !PT ;  /* 0x000003e00a037812 */ /* 0x000fe200078ec0ff */
[----:B------:R-:W-:Y:S04]  /*2250*/  BSSY.RECONVERGENT B1, `(.L_x_290) ;  /* 0x0000022000017945 */ /* 0x000fe80003800200 */
[----:B------:R-:W-:Y:S01]  /*2260*/  VIADD R5, R3, 0x20 ;  /* 0x0000002003057836 */ /* 0x000fe20000000000 */
[----:B------:R-:W-:-:S04]  /*2270*/  LOP3.LUT R3, RZ, R3, RZ, 0x33, !PT ;  /* 0x00000003ff037212 */ /* 0x000fc800078e33ff */
[----:B------:R-:W-:Y:S01]  /*2280*/  ISETP.GT.U32.AND P0, PT, R5, R2, PT ;  /* 0x000000020500720c */ /* 0x000fe20003f04070 */
        /* <DEDUP_REMOVED lines=25> */
[----:B-1----:R-:W-:-:S02]  /*2420*/  @!P0 SEL R20, R5, R20, P4 ;  /* 0x0000001405148207 */ /* 0x002fc40002000000 */
[----:B------:R-:W-:Y:S02]  /*2430*/  @!P0 SEL R21, R8, R21, P4 ;  /* 0x0000001508158207 */ /* 0x000fe40002000000 */
[----:B------:R-:W-:Y:S02]  /*2440*/  @P0 PRMT R27, R4, 0x7610, R27 ;  /* 0x00007610041b0816 */ /* 0x000fe4000000001b */
[----:B------:R-:W-:Y:S02]  /*2450*/  @P0 SEL R20, R5, R20, !P6 ;  /* 0x0000001405140207 */ /* 0x000fe40007000000 */
[----:B------:R-:W-:-:S07]  /*2460*/  @P0 SEL R21, R8, R21, !P6 ;  /* 0x0000001508150207 */ /* 0x000fce0007000000 */
.L_x_291:
[----:B------:R-:W-:Y:S05]  /*2470*/  BSYNC.RECONVERGENT B1 ;  /* 0x0000000000017941 */ /* 0x000fea0003800200 */
.L_x_290:
        /* <DEDUP_REMOVED lines=11> */
[-C--:B---3--:R-:W-:Y:S02]  /*2530*/  @!P0 ISETP.LT.U32.AND P5, PT, R5, R20.reuse, PT ;  /* 0x000000140500820c */ /* 0x088fe40003fa1070 */
[----:B------:R-:W-:Y:S02]  /*2540*/  @P0 ISETP.NE.AND P6, PT, R7, RZ, PT ;  /* 0x000000ff0700020c */ /* 0x000fe40003fc5270 */
[----:B------:R-:W-:Y:S02]  /*2550*/  @!P0 PRMT R27, R8, 0x7610, R27 ;  /* 0x00007610081b8816 */ /* 0x000fe4000000001b */
[----:B----4-:R-:W-:Y:S02]  /*2560*/  @!P0 ISETP.LT.AND.EX P5, PT, R6, R21, PT, P5 ;  /* 0x000000150600820c */ /* 0x010fe40003fa1350 */
[----:B------:R-:W-:Y:S02]  /*2570*/  @P0 SEL R4, R4, R27, !P6 ;  /* 0x0000001b04040207 */ /* 0x000fe40007000000 */
[----:B-12---:R-:W-:-:S02]  /*2580*/  @!P0 SEL R20, R5, R20, P5 ;  /* 0x0000001405148207 */ /* 0x006fc40002800000 */
[----:B------:R-:W-:Y:S02]  /*2590*/  @!P0 SEL R21, R6, R21, P5 ;  /* 0x0000001506158207 */ /* 0x000fe40002800000 */
[----:B------:R-:W-:Y:S02]  /*25a0*/  @P0 PRMT R27, R4, 0x7610, R27 ;  /* 0x00007610041b0816 */ /* 0x000fe4000000001b */
[----:B------:R-:W-:Y:S02]  /*25b0*/  @P0 SEL R20, R5, R20, !P6 ;  /* 0x0000001405140207 */ /* 0x000fe40007000000 */
[----:B------:R-:W-:-:S07]  /*25c0*/  @P0 SEL R21, R6, R21, !P6 ;  /* 0x0000001506150207 */ /* 0x000fce0007000000 */
.L_x_293:
[----:B------:R-:W-:Y:S05]  /*25d0*/  BSYNC.RECONVERGENT B1 ;  /* 0x0000000000017941 */ /* 0x000fea0003800200 */
.L_x_292:
[----:B0-----:R-:W-:Y:S01]  /*25e0*/  LOP3.LUT R4, R27, 0xff, RZ, 0xc0, !PT ;  /* 0x000000ff1b047812 */ /* 0x001fe200078ec0ff */
[----:B---3--:R0:W3:Y:S01]  /*25f0*/  SHFL.DOWN PT, R5, R20, 0x4, R3 ;  /* 0x0880000014057989 */ /* 0x0080e200000e0003 */
[----:B------:R-:W-:Y:S03]  /*2600*/  BSSY.RECONVERGENT B1, `(.L_x_294) ;  /* 0x0000012000017945 */ /* 0x000fe60003800200 */
[----:B----4-:R0:W4:Y:S04]  /*2610*/  SHFL.DOWN PT, R6, R21, 0x4, R3 ;  /* 0x0880000015067989 */ /* 0x01012800000e0003 */
        /* <DEDUP_REMOVED lines=16> */
.L_x_295:
[----:B------:R-:W-:Y:S05]  /*2720*/  BSYNC.RECONVERGENT B1 ;  /* 0x0000000000017941 */ /* 0x000fea0003800200 */
.L_x_294:
        /* <DEDUP_REMOVED lines=20> */
.L_x_297:
[----:B------:R-:W-:Y:S05]  /*2870*/  BSYNC.RECONVERGENT B1 ;  /* 0x0000000000017941 */ /* 0x000fea0003800200 */
.L_x_296:
        /* <DEDUP_REMOVED lines=8> */
[----:B-12---:R-:W-:-:S04]  /*2900*/  LOP3.LUT P2, R3, R27, 0xff, RZ, 0xc0, !PT ;  /* 0x000000ff1b037812 */ /* 0x006fc8000784c0ff */
[----:B------:R-:W-:-:S13]  /*2910*/  PLOP3.LUT P0, PT, P2, P0, PT, 0x2f, 0xf2 ;  /* 0x0000000000f2781c */ /* 0x000fda0001700577 */
[-C--:B---3--:R-:W-:Y:S02]  /*2920*/  @!P0 ISETP.LT.U32.AND P2, PT, R5, R20.reuse, PT ;  /* 0x000000140500820c */ /* 0x088fe40003f41070 */
[----:B------:R-:W-:Y:S02]  /*2930*/  @P0 ISETP.NE.AND P3, PT, R3, RZ, PT ;  /* 0x000000ff0300020c */ /* 0x000fe40003f65270 */
[----:B------:R-:W-:Y:S02]  /*2940*/  @!P0 PRMT R27, R7, 0x7610, R27 ;  /* 0x00007610071b8816 */ /* 0x000fe4000000001b */
[----:B----4-:R-:W-:Y:S02]  /*2950*/  @!P0 ISETP.LT.AND.EX P2, PT, R6, R21, PT, P2 ;  /* 0x000000150600820c */ /* 0x010fe40003f41320 */
[----:B------:R-:W-:Y:S02]  /*2960*/  @P0 SEL R3, R4, R27, !P3 ;  /* 0x0000001b04030207 */ /* 0x000fe40005800000 */
[----:B------:R-:W-:-:S02]  /*2970*/  @!P0 SEL R20, R5, R20, P2 ;  /* 0x0000001405148207 */ /* 0x000fc40001000000 */
[C---:B------:R-:W-:Y:S02]  /*2980*/  @!P0 SEL R21, R6.reuse, R21, P2 ;  /* 0x0000001506158207 */ /* 0x040fe40001000000 */
[----:B------:R-:W-:Y:S02]  /*2990*/  @P0 PRMT R27, R3, 0x7610, R27 ;  /* 0x00007610031b0816 */ /* 0x000fe4000000001b */
[----:B------:R-:W-:Y:S02]  /*29a0*/  @P0 SEL R20, R5, R20, !P3 ;  /* 0x0000001405140207 */ /* 0x000fe40005800000 */
[----:B------:R-:W-:-:S07]  /*29b0*/  @P0 SEL R21, R6, R21, !P3 ;  /* 0x0000001506150207 */ /* 0x000fce0005800000 */
.L_x_299:
[----:B------:R-:W-:Y:S05]  /*29c0*/  BSYNC.RECONVERGENT B1 ;  /* 0x0000000000017941 */ /* 0x000fea0003800200 */
.L_x_298:
[----:B------:R-:W-:Y:S04]  /*29d0*/  BSSY.RECONVERGENT B1, `(.L_x_300) ;  /* 0x000000a000017945 */ /* 0x000fe80003800200 */
[----:B------:R-:W-:Y:S05]  /*29e0*/  @P1 BRA `(.L_x_301) ;  /* 0x0000000000201947 */ /* 0x000fea0003800000 */
[----:B---3--:R-:W3:Y:S01]  /*29f0*/  S2R R5, SR_CgaCtaId ;  /* 0x0000000000057919 */ /* 0x008ee20000008800 */
[----:B0-----:R-:W-:Y:S02]  /*2a00*/  MOV R4, 0x400 ;  /* 0x0000040000047802 */ /* 0x001fe40000000f00 */
[----:B-12---:R-:W-:-:S04]  /*2a10*/  SHF.R.U32.HI R3, RZ, 0x1, R10 ;  /* 0x00000001ff037819 */ /* 0x006fc8000001160a */
[----:B------:R-:W-:Y:S02]  /*2a20*/  LOP3.LUT R3, R3, 0x1f0, RZ, 0xc0, !PT ;  /* 0x000001f003037812 */ /* 0x000fe400078ec0ff */
[----:B---3--:R-:W-:-:S05]  /*2a30*/  LEA R4, R5, R4, 0x18 ;  /* 0x0000000405047211 */ /* 0x008fca00078ec0ff */
[----:B------:R-:W-:-:S05]  /*2a40*/  IMAD.IADD R3, R3, 0x1, R4 ;  /* 0x0000000103037824 */ /* 0x000fca00078e0204 */
[----:B------:R0:W-:Y:S04]  /*2a50*/  STS.64 [R3+0x10], R20 ;  /* 0x0000101403007388 */ /* 0x0001e80000000a00 */
[----:B------:R0:W-:Y:S02]  /*2a60*/  STS.U8 [R3+0x8], R27 ;  /* 0x0000081b03007388 */ /* 0x0001e40000000000 */
.L_x_301:
[----:B------:R-:W-:Y:S05]  /*2a70*/  BSYNC.RECONVERGENT B1 ;  /* 0x0000000000017941 */ /* 0x000fea0003800200 */
.L_x_300:
[----:B------:R-:W-:Y:S01]  /*2a80*/  BAR.SYNC.DEFER_BLOCKING 0x0 ;  /* 0x0000000000007b1d */ /* 0x000fe20000010000 */
[----:B------:R-:W-:-:S13]  /*2a90*/  ISETP.NE.AND P1, PT, R10, RZ, PT ;  /* 0x000000ff0a00720c */ /* 0x000fda0003f25270 */
[----:B------:R-:W-:Y:S05]  /*2aa0*/  @P1 BRA `(.L_x_289) ;  /* 0x0000002c00d41947 */ /* 0x000fea0003800000 */
[C---:B------:R-:W-:Y:S02]  /*2ab0*/  ISETP.GE.U32.AND P0, PT, R2.reuse, 0x21, PT ;  /* 0x000000210200780c */ /* 0x040fe40003f06070 */
[C---:B------:R-:W-:Y:S02]  /*2ac0*/  ISETP.GE.U32.AND P2, PT, R2.reuse, 0x41, PT ;  /* 0x000000410200780c */ /* 0x040fe40003f46070 */
[C---:B------:R-:W-:Y:S02]  /*2ad0*/  ISETP.GE.U32.AND P3, PT, R2.reuse, 0x61, PT ;  /* 0x000000610200780c */ /* 0x040fe40003f66070 */
[----:B------:R-:W-:-:S07]  /*2ae0*/  ISETP.GE.U32.AND P4, PT, R2, 0x81, PT ;  /* 0x000000810200780c */ /* 0x000fce0003f86070 */
[----:B------:R-:W-:Y:S06]  /*2af0*/  @!P0 BRA `(.L_x_302) ;  /* 0x00000000003c8947 */ /* 0x000fec0003800000 */
[----:B------:R-:W0:Y:S01]  /*2b00*/  S2UR UR5, SR_CgaCtaId ;  /* 0x00000000000579c3 */ /* 0x000e220000008800 */
[----:B------:R-:W-:Y:S01]  /*2b10*/  UMOV UR4, 0x400 ;  /* 0x0000040000047882 */ /* 0x000fe20000000000 */
[----:B------:R-:W-:Y:S01]  /*2b20*/  LOP3.LUT P5, RZ, R27, 0xff, RZ, 0xc0, !PT ;  /* 0x000000ff1bff7812 */ /* 0x000fe200078ac0ff */
[----:B0-----:R-:W-:-:S09]  /*2b30*/  ULEA UR4, UR5, UR4, 0x18 ;  /* 0x0000000405047291 */ /* 0x001fd2000f8ec0ff */
[----:B-12---:R-:W0:Y:S04]  /*2b40*/  LDS.U8 R3, [UR4+0x18] ;  /* 0x00001804ff037984 */ /* 0x006e280008000000 */
[----:B---3--:R-:W1:Y:S01]  /*2b50*/  LDS.64 R4, [UR4+0x20] ;  /* 0x00002004ff047984 */ /* 0x008e620008000a00 */
        /* <DEDUP_REMOVED lines=9> */
.L_x_302:
[----:B------:R-:W-:Y:S01]  /*2bf0*/  ISETP.GE.U32.AND P5, PT, R2, 0xa1, PT ;  /* 0x000000a10200780c */ /* 0x000fe20003fa6070 */
[----:B------:R-:W-:-:S12]  /*2c00*/  @!P2 BRA `(.L_x_303) ;  /* 0x00000000003ca947 */ /* 0x000fd80003800000 */
        /* <DEDUP_REMOVED lines=15> */
.L_x_303:
        /* <DEDUP_REMOVED lines=17> */
.L_x_304:
[----:B------:R-:W-:Y:S01]  /*2e10*/  ISETP.GE.U32.AND P3, PT, R2, 0xe1, PT ;  /* 0x000000e10200780c */ /* 0x000fe20003f66070 */
[----:B------:R-:W-:-:S12]  /*2e20*/  @!P4 BRA `(.L_x_305) ;  /* 0x00000000003cc947 */ /* 0x000fd80003800000 */
[----:B------:R-:W0:Y:S01]  /*2e30*/  S2UR UR5, SR_CgaCtaId ;  /* 0x00000000000579c3 */ /* 0x000e220000008800 */
[----:B------:R-:W-:Y:S01]  /*2e40*/  UMOV UR4, 0x400 ;  /* 0x0000040000047882 */ /* 0x000fe20000000000 */
[----:B------:R-:W-:Y:S01]  /*2e50*/  LOP3.LUT P4, RZ, R27, 0xff, RZ, 0xc0, !PT ;  /* 0x000000ff1bff7812 */ /* 0x000fe2000788c0ff */
[----:B0-----:R-:W-:-:S09]  /*2e60*/  ULEA UR4, UR5, UR4, 0x18 ;  /* 0x0000000405047291 */ /* 0x001fd2000f8ec0ff */
[----:B------:R-:W0:Y:S04]  /*2e70*/  LDS.U8 R4, [UR4+0x48] ;  /* 0x00004804ff047984 */ /* 0x000e280008000000 */
        /* <DEDUP_REMOVED lines=10> */
.L_x_305:
[----:B------:R-:W-:Y:S05]  /*2f20*/  @!P5 BRA `(.L_x_306) ;  /* 0x00000000003cd947 */ /* 0x000fea0003800000 */
        /* <DEDUP_REMOVED lines=15> */
.L_x_306:
        /* <DEDUP_REMOVED lines=16> */
.L_x_307:
        /* <DEDUP_REMOVED lines=17> */
.L_x_265:
        /* <DEDUP_REMOVED lines=13> */
[----:B-1----:R-:W-:-:S04]  /*3300*/  IMAD.U32 R8, RZ, RZ, UR7 ;  /* 0x00000007ff087e24 */ /* 0x002fc8000f8e00ff */
[----:B------:R-:W-:Y:S01]  /*3310*/  IMAD.X R21, RZ, RZ, R8, P1 ;  /* 0x000000ffff157224 */ /* 0x000fe200008e0608 */
[----:B---3--:R-:W-:Y:S01]  /*3320*/  ISETP.NE.AND P0, PT, R10, R7, PT ;  /* 0x000000070a00720c */ /* 0x008fe20003f05270 */
[----:B------:R-:W-:-:S03]  /*3330*/  VIADD R10, R6, 0x200 ;  /* 0x00000200060a7836 */ /* 0x000fc60000000000 */
[----:B------:R-:W-:Y:S02]  /*3340*/  SEL R20, R6, R13, !P0 ;  /* 0x0000000d06147207 */ /* 0x000fe40004000000 */
[-C--:B------:R-:W-:Y:S02]  /*3350*/  IADD3 R9, P3, PT, R10, R11.reuse, RZ ;  /* 0x0000000b0a097210 */ /* 0x080fe40007f7e0ff */
[----:B------:R-:W-:Y:S02]  /*3360*/  IADD3 R20, P4, PT, R20, R11, RZ ;  /* 0x0000000b14147210 */ /* 0x000fe40007f9e0ff */
[-C--:B----4-:R-:W-:Y:S01]  /*3370*/  ISETP.NE.AND P2, PT, R16, R7.reuse, PT ;  /* 0x000000071000720c */ /* 0x090fe20003f45270 */
[--C-:B0-----:R-:W-:Y:S01]  /*3380*/  IMAD.X R4, RZ, RZ, R21.reuse, P3 ;  /* 0x000000ffff047224 */ /* 0x101fe200018e0615 */
[----:B------:R-:W-:Y:S01]  /*3390*/  ISETP.LT.U32.AND P1, PT, R9, R20, PT ;  /* 0x000000140900720c */ /* 0x000fe20003f21070 */
[----:B------:R-:W-:Y:S01]  /*33a0*/  IMAD.X R21, RZ, RZ, R21, P4 ;  /* 0x000000ffff157224 */ /* 0x000fe200020e0615 */
[----:B-----5:R-:W-:-:S04]  /*33b0*/  ISETP.EQ.OR P0, PT, R14, R7, !P0 ;  /* 0x000000070e00720c */ /* 0x020fc80004702670 */
[----:B------:R-:W-:Y:S02]  /*33c0*/  ISETP.LT.AND.EX P1, PT, R4, R21, PT, P1 ;  /* 0x000000150400720c */ /* 0x000fe40003f21310 */
[----:B------:R-:W-:-:S03]  /*33d0*/  IADD3 R5, P3, PT, R9, 0x100, RZ ;  /* 0x0000010009057810 */ /* 0x000fc60007f7e0ff */
[----:B------:R-:W-:Y:S02]  /*33e0*/  @!P2 SEL R20, R9, R20, P1 ;  /* 0x000000140914a207 */ /* 0x000fe40000800000 */
[----:B------:R-:W-:Y:S02]  /*33f0*/  @!P2 SEL R21, R4, R21, P1 ;  /* 0x000000150415a207 */ /* 0x000fe40000800000 */
[----:B------:R-:W-:Y:S02]  /*3400*/  ISETP.NE.AND P2, PT, R18, R7, PT ;  /* 0x000000071200720c */ /* 0x000fe40003f45270 */
[----:B------:R-:W-:Y:S02]  /*3410*/  SEL R20, R20, R9, P0 ;  /* 0x0000000914147207 */ /* 0x000fe40000000000 */
[----:B------:R-:W-:Y:S02]  /*3420*/  ISETP.GE.U32.AND P4, PT, R2, UR4, PT ;  /* 0x0000000402007c0c */ /* 0x000fe4000bf86070 */
[----:B------:R-:W-:Y:S01]  /*3430*/  SEL R21, R21, R4, P0 ;  /* 0x0000000415157207 */ /* 0x000fe20000000000 */
[----:B------:R-:W-:Y:S01]  /*3440*/  IMAD.X R4, RZ, RZ, R4, P3 ;  /* 0x000000ffff047224 */ /* 0x000fe200018e0604 */
[----:B------:R-:W-:-:S02]  /*3450*/  ISETP.LT.U32.AND P1, PT, R5, R20, PT ;  /* 0x000000140500720c */ /* 0x000fc40003f21070 */
[----:B------:R-:W-:Y:S02]  /*3460*/  ISETP.EQ.OR P0, PT, R16, R7, P0 ;  /* 0x000000071000720c */ /* 0x000fe40000702670 */
[----:B------:R-:W-:Y:S02]  /*3470*/  ISETP.LT.AND.EX P1, PT, R4, R21, PT, P1 ;  /* 0x000000150400720c */ /* 0x000fe40003f21310 */
[----:B------:R-:W-:Y:S02]  /*3480*/  ISETP.EQ.OR P3, PT, R18, R7, P0 ;  /* 0x000000071200720c */ /* 0x000fe40000762670 */
[----:B------:R-:W-:Y:S02]  /*3490*/  @!P2 SEL R20, R5, R20, P1 ;  /* 0x000000140514a207 */ /* 0x000fe40000800000 */
[----:B------:R-:W-:Y:S02]  /*34a0*/  @!P2 SEL R21, R4, R21, P1 ;  /* 0x000000150415a207 */ /* 0x000fe40000800000 */
[----:B------:R-:W-:-:S02]  /*34b0*/  SEL R27, RZ, 0x1, !P3 ;  /* 0x00000001ff1b7807 */ /* 0x000fc40005800000 */
[----:B------:R-:W-:Y:S02]  /*34c0*/  SEL R20, R20, R5, P0 ;  /* 0x0000000514147207 */ /* 0x000fe40000000000 */
[----:B------:R-:W-:Y:S01]  /*34d0*/  SEL R21, R21, R4, P0 ;  /* 0x0000000415157207 */ /* 0x000fe20000000000 */
[----:B------:R-:W-:Y:S06]  /*34e0*/  @!P4 BRA `(.L_x_308) ;  /* 0x00000018000cc947 */ /* 0x000fec0003800000 */
[C---:B------:R-:W-:Y:S01]  /*34f0*/  VIADD R9, R3.reuse, UR4 ;  /* 0x0000000403097c36 */ /* 0x040fe20008000000 */
[----:B------:R-:W-:Y:S01]  /*3500*/  LOP3.LUT R5, RZ, R6, RZ, 0x33, !PT ;  /* 0x00000006ff057212 */ /* 0x000fe200078e33ff */
[C---:B------:R-:W-:Y:S01]  /*3510*/  VIADD R10, R12.reuse, 0xfffffc00 ;  /* 0xfffffc000c0a7836 */ /* 0x040fe20000000000 */
[----:B------:R-:W-:Y:S02]  /*3520*/  IADD3 R13, PT, PT, R3, UR4, R6 ;  /* 0x00000004030d7c10 */ /* 0x000fe4000fffe006 */
[----:B------:R-:W-:Y:S01]  /*3530*/  IADD3 R4, PT, PT, R12, -UR4, R5 ;  /* 0x800000040c047c10 */ /* 0x000fe2000fffe005 */
[----:B------:R-:W-:Y:S01]  /*3540*/  IMAD.MOV.U32 R5, RZ, RZ, RZ ;  /* 0x000000ffff057224 */ /* 0x000fe200078e00ff */
[----:B------:R-:W-:Y:S01]  /*3550*/  ISETP.GT.U32.AND P0, PT, R9, R10, PT ;  /* 0x0000000a0900720c */ /* 0x000fe20003f04070 */
[----:B------:R-:W-:Y:S02]  /*3560*/  VIADD R13, R13, 0x400 ;  /* 0x000004000d0d7836 */ /* 0x000fe40000000000 */
[----:B------:R-:W-:-:S10]  /*3570*/  IMAD.IADD R4, R4, 0x1, -R3 ;  /* 0x0000000104047824 */ /* 0x000fd400078e0a03 */
[----:B------:R-:W-:Y:S05]  /*3580*/  @P0 BRA `(.L_x_309) ;  /* 0x0000000400200947 */ /* 0x000fea0003800000 */
[----:B------:R-:W0:Y:S01]  /*3590*/  LDCU.64 UR8, c[0x0][0x380] ;  /* 0x00007000ff0877ac */ /* 0x000e220008000a00 */
[----:B------:R-:W1:Y:S01]  /*35a0*/  LDCU.64 UR6, c[0x0][0x398] ;  /* 0x00007300ff0677ac */ /* 0x000e620008000a00 */
[----:B------:R-:W2:Y:S01]  /*35b0*/  LDCU.64 UR12, c[0x0][0x3c0] ;  /* 0x00007800ff0c77ac */ /* 0x000ea20008000a00 */
[----:B------:R-:W-:Y:S01]  /*35c0*/  NOP ;  /* 0x0000000000007918 */ /* 0x000fe20000000000 */
.L_x_310:
[----:B------:R-:W-:-:S05]  /*35d0*/  IMAD.IADD R14, R6, 0x1, R9 ;  /* 0x00000001060e7824 */ /* 0x000fca00078e0209 */
[----:B0-----:R-:W-:-:S05]  /*35e0*/  IADD3 R2, P0, PT, R14, UR8, RZ ;  /* 0x000000080e027c10 */ /* 0x001fca000ff1e0ff */
[----:B------:R-:W-:-:S05]  /*35f0*/  IMAD.X R3, RZ, RZ, UR9, P0 ;  /* 0x00000009ff037e24 */ /* 0x000fca00080e06ff */
[----:B------:R-:W3:Y:S04]  /*3600*/  LDG.E.U8 R8, desc[UR10][R2.64] ;  /* 0x0000000a02087981 */ /* 0x000ee8000c1e1100 */
[----:B------:R-:W4:Y:S04]  /*3610*/  LDG.E.U8 R16, desc[UR10][R2.64+0x100] ;  /* 0x0001000a02107981 */ /* 0x000f28000c1e1100 */
[----:B------:R-:W5:Y:S04]  /*3620*/  LDG.E.U8 R18, desc[UR10][R2.64+0x200] ;  /* 0x0002000a02127981 */ /* 0x000f68000c1e1100 */
[----:B------:R0:W5:Y:S01]  /*3630*/  LDG.E.U8 R12, desc[UR10][R2.64+0x300] ;  /* 0x0003000a020c7981 */ /* 0x000162000c1e1100 */
[----:B-1----:R-:W-:Y:S01]  /*3640*/  IADD3 R14, P1, PT, R14, UR6, RZ ;  /* 0x000000060e0e7c10 */ /* 0x002fe2000ff3e0ff */
[----:B--2---:R-:W-:Y:S01]  /*3650*/  UMOV UR5, UR13 ;  /* 0x0000000d00057c82 */ /* 0x004fe20008000000 */
[----:B------:R-:W-:Y:S01]  /*3660*/  LOP3.LUT P4, RZ, R27, 0xff, RZ, 0xc0, !PT ;  /* 0x000000ff1bff7812 */ /* 0x000fe2000788c0ff */
[----:B------:R-:W-:Y:S01]  /*3670*/  USHF.L.U32 UR4, UR5, 0xa, URZ ;  /* 0x0000000a05047899 */ /* 0x000fe200080006ff */
[----:B------:R-:W-:-:S02]  /*3680*/  ISETP.LT.U32.AND P0, PT, R14, R20, PT ;  /* 0x000000140e00720c */ /* 0x000fc40003f01070 */
[----:B0-----:R-:W-:Y:S02]  /*3690*/  IADD3 R3, P5, PT, R14, 0x100, RZ ;  /* 0x000001000e037810 */ /* 0x001fe40007fbe0ff */
[----:B---3--:R-:W-:Y:S01]  /*36a0*/  ISETP.NE.AND P2, PT, R8, R7, PT ;  /* 0x000000070800720c */ /* 0x008fe20003f45270 */
[----:B------:R-:W-:-:S03]  /*36b0*/  IMAD.U32 R8, RZ, RZ, UR7 ;  /* 0x00000007ff087e24 */ /* 0x000fc6000f8e00ff */
[----:B------:R-:W-:Y:S01]  /*36c0*/  SEL R15, RZ, 0x1, P2 ;  /* 0x00000001ff0f7807 */ /* 0x000fe20001000000 */
[----:B------:R-:W-:Y:S02]  /*36d0*/  IMAD.X R11, RZ, RZ, R8, P1 ;  /* 0x000000ffff0b7224 */ /* 0x000fe400008e0608 */
[----:B------:R-:W-:Y:S02]  /*36e0*/  @P4 SEL R15, R27, 0x1, P2 ;  /* 0x000000011b0f4807 */ /* 0x000fe40001000000 */
[----:B----4-:R-:W-:Y:S01]  /*36f0*/  ISETP.NE.AND P3, PT, R16, R7, PT ;  /* 0x000000071000720c */ /* 0x010fe20003f65270 */
[----:B------:R-:W-:Y:S01]  /*3700*/  IMAD.X R2, RZ, RZ, R11, P5 ;  /* 0x000000ffff027224 */ /* 0x000fe200028e060b */
[----:B------:R-:W-:Y:S02]  /*3710*/  ISETP.LT.AND.EX P0, PT, R11, R21, PT, P0 ;  /* 0x000000150b00720c */ /* 0x000fe40003f01300 */
[----:B------:R-:W-:Y:S02]  /*3720*/  LOP3.LUT P1, RZ, R15, 0xff, RZ, 0xc0, !PT ;  /* 0x000000ff0fff7812 */ /* 0x000fe4000782c0ff */
[----:B------:R-:W-:-:S02]  /*3730*/  @!P2 SEL R20, R14, R20, P0 ;  /* 0x000000140e14a207 */ /* 0x000fc40000000000 */
[C---:B------:R-:W-:Y:S02]  /*3740*/  @!P2 SEL R21, R11.reuse, R21, P0 ;  /* 0x000000150b15a207 */ /* 0x040fe40000000000 */
[----:B------:R-:W-:Y:S02]  /*3750*/  SEL R20, R14, R20, !P4 ;  /* 0x000000140e147207 */ /* 0x000fe40006000000 */
[----:B------:R-:W-:Y:S02]  /*3760*/  SEL R21, R11, R21, !P4 ;  /* 0x000000150b157207 */ /* 0x000fe40006000000 */
[----:B------:R-:W-:Y:S02]  /*3770*/  ISETP.LT.U32.AND P0, PT, R3, R20, PT ;  /* 0x000000140300720c */ /* 0x000fe40003f01070 */
[----:B------:R-:W-:Y:S02]  /*3780*/  SEL R16, RZ, 0x1, P3 ;  /* 0x00000001ff107807 */ /* 0x000fe40001800000 */
[----:B------:R-:W-:-:S02]  /*3790*/  ISETP.LT.AND.EX P0, PT, R2, R21, PT, P0 ;  /* 0x000000150200720c */ /* 0x000fc40003f01300 */
[----:B------:R-:W-:Y:S02]  /*37a0*/  @P1 SEL R16, R15, 0x1, P3 ;  /* 0x000000010f101807 */ /* 0x000fe40001800000 */
[C---:B------:R-:W-:Y:S02]  /*37b0*/  @!P3 SEL R20, R3.reuse, R20, P0 ;  /* 0x000000140314b207 */ /* 0x040fe40000000000 */
[----:B------:R-:W-:Y:S02]  /*37c0*/  @!P3 SEL R21, R2, R21, P0 ;  /* 0x000000150215b207 */ /* 0x000fe40000000000 */
[----:B------:R-:W-:Y:S02]  /*37d0*/  IADD3 R15, P0, PT, R14, 0x200, RZ ;  /* 0x000002000e0f7810 */ /* 0x000fe40007f1e0ff */
[----:B-----5:R-:W-:Y:S02]  /*37e0*/  ISETP.NE.AND P2, PT, R18, R7, PT ;  /* 0x000000071200720c */ /* 0x020fe40003f45270 */
[----:B------:R-:W-:-:S02]  /*37f0*/  SEL R20, R3, R20, !P1 ;  /* 0x0000001403147207 */ /* 0x000fc40004800000 */
[----:B------:R-:W-:Y:S01]  /*3800*/  SEL R21, R2, R21, !P1 ;  /* 0x0000001502157207 */ /* 0x000fe20004800000 */
[----:B------:R-:W-:Y:S01]  /*3810*/  IMAD.X R2, RZ, RZ, R11, P0 ;  /* 0x000000ffff027224 */ /* 0x000fe200000e060b */
[----:B------:R-:W-:Y:S02]  /*3820*/  LOP3.LUT P1, RZ, R16, 0xff, RZ, 0xc0, !PT ;  /* 0x000000ff10ff7812 */ /* 0x000fe4000782c0ff */
[----:B------:R-:W-:Y:S02]  /*3830*/  ISETP.LT.U32.AND P0, PT, R15, R20, PT ;  /* 0x000000140f00720c */ /* 0x000fe40003f01070 */
[----:B------:R-:W-:Y:S02]  /*3840*/  SEL R17, RZ, 0x1, P2 ;  /* 0x00000001ff117807 */ /* 0x000fe40001000000 */
[----:B------:R-:W-:-:S04]  /*3850*/  ISETP.LT.AND.EX P0, PT, R2, R21, PT, P0 ;  /* 0x000000150200720c */ /* 0x000fc80003f01300 */
[C---:B------:R-:W-:Y:S02]  /*3860*/  @!P2 SEL R20, R15.reuse, R20, P0 ;  /* 0x000000140f14a207 */ /* 0x040fe40000000000 */
[----:B------:R-:W-:Y:S02]  /*3870*/  @!P2 SEL R21, R2, R21, P0 ;  /* 0x000000150215a207 */ /* 0x000fe40000000000 */
[----:B------:R-:W-:Y:S02]  /*3880*/  @P1 SEL R17, R16, 0x1, P2 ;  /* 0x0000000110111807 */ /* 0x000fe40001000000 */
[----:B------:R-:W-:Y:S02]  /*3890*/  SEL R20, R15, R20, !P1 ;  /* 0x000000140f147207 */ /* 0x000fe40004800000 */
[----:B------:R-:W-:Y:S02]  /*38a0*/  SEL R21, R2, R21, !P1 ;  /* 0x0000001502157207 */ /* 0x000fe40004800000 */
[----:B------:R-:W-:-:S02]  /*38b0*/  IADD3 R3, P0, PT, R14, 0x300, RZ ;  /* 0x000003000e037810 */ /* 0x000fc40007f1e0ff */
[----:B------:R-:W-:Y:S01]  /*38c0*/  ISETP.NE.AND P1, PT, R12, R7, PT ;  /* 0x000000070c00720c */ /* 0x000fe20003f25270 */
[----:B------:R-:W-:Y:S01]  /*38d0*/  IMAD.U32 R12, RZ, RZ, UR12 ;  /* 0x0000000cff0c7e24 */ /* 0x000fe2000f8e00ff */
[----:B------:R-:W-:Y:S01]  /*38e0*/  LOP3.LUT P2, RZ, R17, 0xff, RZ, 0xc0, !PT ;  /* 0x000000ff11ff7812 */ /* 0x000fe2000784c0ff */
[----:B------:R-:W-:Y:S01]  /*38f0*/  IMAD.X R2, RZ, RZ, R11, P0 ;  /* 0x000000ffff027224 */ /* 0x000fe200000e060b */
[----:B------:R-:W-:Y:S01]  /*3900*/  ISETP.LT.U32.AND P0, PT, R3, R20, PT ;  /* 0x000000140300720c */ /* 0x000fe20003f01070 */
[----:B------:R-:W-:Y:S01]  /*3910*/  IMAD.IADD R11, R12, 0x1, -R9 ;  /* 0x000000010c0b7824 */ /* 0x000fe200078e0a09 */
[----:B------:R-:W-:Y:S02]  /*3920*/  SEL R27, RZ, 0x1, P1 ;  /* 0x00000001ff1b7807 */ /* 0x000fe40000800000 */
[----:B------:R-:W-:Y:S02]  /*3930*/  ISETP.LT.AND.EX P0, PT, R2, R21, PT, P0 ;  /* 0x000000150200720c */ /* 0x000fe40003f01300 */
[----:B------:R-:W-:-:S03]  /*3940*/  ISETP.GE.U32.AND P3, PT, R11, UR4, PT ;  /* 0x000000040b007c0c */ /* 0x000fc6000bf66070 */
[----:B------:R-:W-:Y:S02]  /*3950*/  @!P1 SEL R20, R3, R20, P0 ;  /* 0x0000001403149207 */ /* 0x000fe40000000000 */
[C---:B------:R-:W-:Y:S02]  /*3960*/  @!P1 SEL R21, R2.reuse, R21, P0 ;  /* 0x0000001502159207 */ /* 0x040fe40000000000 */
[----:B------:R-:W-:Y:S02]  /*3970*/  @P2 SEL R27, R17, 0x1, P1 ;  /* 0x00000001111b2807 */ /* 0x000fe40000800000 */
[----:B------:R-:W-:Y:S02]  /*3980*/  SEL R20, R3, R20, !P2 ;  /* 0x0000001403147207 */ /* 0x000fe40005000000 */
[----:B------:R-:W-:Y:S02]  /*3990*/  SEL R21, R2, R21, !P2 ;  /* 0x0000001502157207 */ /* 0x000fe40005000000 */
[----:B------:R-:W-:Y:S05]  /*39a0*/  @!P3 BRA `(.L_x_308) ;  /* 0x0000001000dcb947 */ /* 0x000fea0003800000 */
[----:B------:R-:W-:Y:S02]  /*39b0*/  VIADD R9, R9, UR4 ;  /* 0x0000000409097c36 */ /* 0x000fe40008000000 */
[----:B------:R-:W-:Y:S02]  /*39c0*/  VIADD R13, R13, UR4 ;  /* 0x000000040d0d7c36 */ /* 0x000fe40008000000 */
[----:B------:R-:W-:Y:S01]  /*39d0*/  VIADD R4, R4, -UR4 ;  /* 0x8000000404047c36 */ /* 0x000fe20008000000 */
[----:B------:R-:W-:Y:S01]  /*39e0*/  ISETP.GT.U32.AND P0, PT, R9, R10, PT ;  /* 0x0000000a0900720c */ /* 0x000fe20003f04070 */
[----:B------:R-:W-:-:S12]  /*39f0*/  VIADD R5, R5, 0x1 ;  /* 0x0000000105057836 */ /* 0x000fd80000000000 */
[----:B------:R-:W-:Y:S05]  /*3a00*/  @!P0 BRA `(.L_x_310) ;  /* 0xfffffff800f08947 */ /* 0x000fea000383ffff */
.L_x_309:
[----:B------:R-:W-:Y:S01]  /*3a10*/  IMAD.IADD R3, R12, 0x1, -R9 ;  /* 0x000000010c037824 */ /* 0x000fe200078e0a09 */
[----:B------:R-:W-:Y:S04]  /*3a20*/  BSSY.RECONVERGENT B1, `(.L_x_308) ;  /* 0x000012f000017945 */ /* 0x000fe80003800200 */
[----:B------:R-:W-:-:S04]  /*3a30*/  ISETP.GE.AND P0, PT, R6, R3, PT ;  /* 0x000000030600720c */ /* 0x000fc80003f06270 */
[----:B------:R-:W-:-:S13]  /*3a40*/  ISETP.GE.U32.OR P0, PT, R9, R12, P0 ;  /* 0x0000000c0900720c */ /* 0x000fda0000706470 */
[----:B------:R-:W-:Y:S05]  /*3a50*/  @P0 BRA `(.L_x_311) ;  /* 0x0000001000ac0947 */ /* 0x000fea0003800000 */
[----:B------:R-:W-:Y:S01]  /*3a60*/  LOP3.LUT R3, RZ, R6, RZ, 0x33, !PT ;  /* 0x00000006ff037212 */ /* 0x000fe200078e33ff */
[----:B------:R-:W-:Y:S01]  /*3a70*/  IMAD.SHL.U32 R11, R0, 0x400, RZ ;  /* 0x00000400000b7824 */ /* 0x000fe200078e00ff */
[----:B------:R-:W-:Y:S01]  /*3a80*/  BSSY.RECONVERGENT B2, `(.L_x_312) ;  /* 0x000009f000027945 */ /* 0x000fe20003800200 */
[----:B------:R-:W-:Y:S02]  /*3a90*/  IMAD R5, R5, UR5, RZ ;  /* 0x0000000505057c24 */ /* 0x000fe4000f8e02ff */
[----:B------:R-:W-:Y:S02]  /*3aa0*/  IMAD.IADD R10, R3, 0x1, R12 ;  /* 0x00000001030a7824 */ /* 0x000fe400078e020c */
[----:B------:R-:W-:-:S03]  /*3ab0*/  IMAD.MOV.U32 R14, RZ, RZ, R6 ;  /* 0x000000ffff0e7224 */ /* 0x000fc600078e0006 */
[----:B------:R-:W-:-:S05]  /*3ac0*/  IADD3 R2, PT, PT, R10, -UR4, -R11 ;  /* 0x800000040a027c10 */ /* 0x000fca000fffe80b */
[----:B------:R-:W-:-:S05]  /*3ad0*/  IMAD R2, R5, -0x400, R2 ;  /* 0xfffffc0005027824 */ /* 0x000fca00078e0202 */
[C---:B------:R-:W-:Y:S02]  /*3ae0*/  ISETP.GE.U32.AND P0, PT, R2.reuse, 0x700, PT ;  /* 0x000007000200780c */ /* 0x040fe40003f06070 */
[----:B------:R-:W-:-:S04]  /*3af0*/  LEA.HI R11, R2, 0x1, RZ, 0x18 ;  /* 0x00000001020b7811 */ /* 0x000fc800078fc0ff */
[----:B------:R-:W-:-:S07]  /*3b00*/  LOP3.LUT R12, R11, 0x7, RZ, 0xc0, !PT ;  /* 0x000000070b0c7812 */ /* 0x000fce00078ec0ff */
[----:B------:R-:W-:Y:S05]  /*3b10*/  @!P0 BRA `(.L_x_313) ;  /* 0x0000000800548947 */ /* 0x000fea0003800000 */
[----:B------:R-:W-:Y:S01]  /*3b20*/  LEA.HI R4, R4, 0x1, RZ, 0x18 ;  /* 0x0000000104047811 */ /* 0x000fe200078fc0ff */
[----:B------:R-:W-:Y:S01]  /*3b30*/  BSSY.RECONVERGENT B3, `(.L_x_314) ;  /* 0x0000092000037945 */ /* 0x000fe20003800200 */
[----:B------:R-:W-:Y:S02]  /*3b40*/  LOP3.LUT R14, R6, 0x400, RZ, 0xfc, !PT ;  /* 0x00000400060e7812 */ /* 0x000fe400078efcff */
[----:B------:R-:W-:-:S05]  /*3b50*/  LOP3.LUT R4, R4, 0x1fffff8, RZ, 0xc0, !PT ;  /* 0x01fffff804047812 */ /* 0x000fca00078ec0ff */
[----:B------:R-:W-:-:S07]  /*3b60*/  IMAD.MOV R15, RZ, RZ, -R4 ;  /* 0x000000ffff0f7224 */ /* 0x000fce00078e0a04 */
.L_x_315:
[----:B------:R-:W-:-:S05]  /*3b70*/  VIADD R26, R13, 0xfffffc00 ;  /* 0xfffffc000d1a7836 */ /* 0x000fca0000000000 */
[----:B------:R-:W-:-:S05]  /*3b80*/  IADD3 R18, P0, PT, R26, UR8, RZ ;  /* 0x000000081a127c10 */ /* 0x000fca000ff1e0ff */
[----:B------:R-:W-:Y:S02]  /*3b90*/  IMAD.X R19, RZ, RZ, UR9, P0 ;  /* 0x00000009ff137e24 */ /* 0x000fe400080e06ff */
[----:B------:R-:W-:-:S03]  /*3ba0*/  VIADD R25, R13, 0xfffffd00 ;  /* 0xfffffd000d197836 */ /* 0x000fc60000000000 */
[----:B------:R-:W2:Y:S02]  /*3bb0*/  LDG.E.U8 R18, desc[UR10][R18.64] ;  /* 0x0000000a12127981 */ /* 0x000ea4000c1e1100 */
[----:B------:R-:W-:-:S05]  /*3bc0*/  IADD3 R16, P0, PT, R25, UR8, RZ ;  /* 0x0000000819107c10 */ /* 0x000fca000ff1e0ff */
[----:B------:R-:W-:-:S05]  /*3bd0*/  IMAD.X R17, RZ, RZ, UR9, P0 ;  /* 0x00000009ff117e24 */ /* 0x000fca00080e06ff */
[----:B------:R-:W3:Y:S01]  /*3be0*/  LDG.E.U8 R16, desc[UR10][R16.64] ;  /* 0x0000000a10107981 */ /* 0x000ee2000c1e1100 */
[----:B------:R-:W-:-:S05]  /*3bf0*/  VIADD R23, R13, 0xfffffe00 ;  /* 0xfffffe000d177836 */ /* 0x000fca0000000000 */
[----:B------:R-:W-:-:S05]  /*3c00*/  IADD3 R4, P0, PT, R23, UR8, RZ ;  /* 0x0000000817047c10 */ /* 0x000fca000ff1e0ff */
[----:B------:R-:W-:-:S05]  /*3c10*/  IMAD.X R5, RZ, RZ, UR9, P0 ;  /* 0x00000009ff057e24 */ /* 0x000fca00080e06ff */
[----:B------:R0:W4:Y:S01]  /*3c20*/  LDG.E.U8 R24, desc[UR10][R4.64] ;  /* 0x0000000a04187981 */ /* 0x000122000c1e1100 */
[----:B------:R-:W-:-:S05]  /*3c30*/  VIADD R22, R13, 0xffffff00 ;  /* 0xffffff000d167836 */ /* 0x000fca0000000000 */
[----:B------:R-:W-:-:S05]  /*3c40*/  IADD3 R2, P0, PT, R22, UR8, RZ ;  /* 0x0000000816027c10 */ /* 0x000fca000ff1e0ff */
[----:B------:R-:W-:Y:S01]  /*3c50*/  IMAD.X R3, RZ, RZ, UR9, P0 ;  /* 0x00000009ff037e24 */ /* 0x000fe200080e06ff */
[----:B------:R-:W-:-:S04]  /*3c60*/  PRMT R29, R27, 0x7610, R29 ;  /* 0x000076101b1d7816 */ /* 0x000fc8000000001d */
[----:B------:R-:W5:Y:S01]  /*3c70*/  LDG.E.U8 R28, desc[UR10][R2.64] ;  /* 0x0000000a021c7981 */ /* 0x000f62000c1e1100 */
[----:B------:R-:W-:Y:S02]  /*3c80*/  LOP3.LUT P3, RZ, R29, 0xff, RZ, 0xc0, !PT ;  /* 0x000000ff1dff7812 */ /* 0x000fe4000786c0ff */
[----:B------:R-:W-:Y:S02]  /*3c90*/  IADD3 R27, P1, PT, R26, UR6, RZ ;  /* 0x000000061a1b7c10 */ /* 0x000fe4000ff3e0ff */
[----:B0-----:R-:W-:Y:S02]  /*3ca0*/  IADD3 R4, P4, PT, R13, UR8, RZ ;  /* 0x000000080d047c10 */ /* 0x001fe4000ff9e0ff */
[----:B------:R-:W-:Y:S01]  /*3cb0*/  ISETP.LT.U32.AND P0, PT, R27, R20, PT ;  /* 0x000000141b00720c */ /* 0x000fe20003f01070 */
[----:B------:R-:W-:Y:S02]  /*3cc0*/  IMAD.X R17, RZ, RZ, R8, P1 ;  /* 0x000000ffff117224 */ /* 0x000fe400008e0608 */
[----:B------:R-:W-:-:S03]  /*3cd0*/  IMAD.X R5, RZ, RZ, UR9, P4 ;  /* 0x00000009ff057e24 */ /* 0x000fc6000a0e06ff */
[----:B------:R-:W-:-:S04]  /*3ce0*/  ISETP.LT.AND.EX P0, PT, R17, R21, PT, P0 ;  /* 0x000000151100720c */ /* 0x000fc80003f01300 */
[----:B------:R-:W-:Y:S02]  /*3cf0*/  SEL R26, R17, R21, P0 ;  /* 0x00000015111a7207 */ /* 0x000fe40000000000 */
[----:B------:R-:W-:Y:S02]  /*3d00*/  SEL R19, R27, R20, P0 ;  /* 0x000000141b137207 */ /* 0x000fe40000000000 */
[CC--:B--2---:R-:W-:Y:S02]  /*3d10*/  ISETP.EQ.AND P2, PT, R18.reuse, R7.reuse, P3 ;  /* 0x000000071200720c */ /* 0x0c4fe40001f42270 */
[----:B------:R-:W-:Y:S02]  /*3d20*/  ISETP.NE.AND P1, PT, R18, R7, PT ;  /* 0x000000071200720c */ /* 0x000fe40003f25270 */
[----:B------:R0:W2:Y:S02]  /*3d30*/  LDG.E.U8 R18, desc[UR10][R4.64] ;  /* 0x0000000a04127981 */ /* 0x0000a4000c1e1100 */
[----:B------:R-:W-:-:S04]  /*3d40*/  @!P3 SEL R29, RZ, 0x1, P1 ;  /* 0x00000001ff1db807 */ /* 0x000fc80000800000 */
[----:B------:R-:W-:-:S03]  /*3d50*/  SEL R29, R29, 0x1, !P2 ;  /* 0x000000011d1d7807 */ /* 0x000fc60005000000 */
[----:B------:R-:W-:Y:S01]  /*3d60*/  @!P2 SEL R26, R17, R21, !P3 ;  /* 0x00000015111aa207 */ /* 0x000fe20005800000 */
[----:B------:R-:W-:Y:S01]  /*3d70*/  VIADD R17, R13, 0x100 ;  /* 0x000001000d117836 */ /* 0x000fe20000000000 */
[----:B------:R-:W-:Y:S02]  /*3d80*/  LOP3.LUT P1, RZ, R29, 0xff, RZ, 0xc0, !PT ;  /* 0x000000ff1dff7812 */ /* 0x000fe4000782c0ff */
[----:B0-----:R-:W-:Y:S02]  /*3d90*/  IADD3 R4, P0, PT, R25, UR6, RZ ;  /* 0x0000000619047c10 */ /* 0x001fe4000ff1e0ff */
[----:B------:R-:W-:Y:S02]  /*3da0*/  @!P2 SEL R19, R27, R20, !P3 ;  /* 0x000000141b13a207 */ /* 0x000fe40005800000 */
[----:B---3--:R-:W-:Y:S02]  /*3db0*/  ISETP.EQ.AND P2, PT, R16, R7, P1 ;  /* 0x000000071000720c */ /* 0x008fe40000f42270 */
[----:B------:R-:W-:Y:S01]  /*3dc0*/  IADD3 R2, P4, PT, R17, UR8, RZ ;  /* 0x0000000811027c10 */ /* 0x000fe2000ff9e0ff */
[----:B------:R-:W-:Y:S01]  /*3dd0*/  IMAD.X R27, RZ, RZ, R8, P0 ;  /* 0x000000ffff1b7224 */ /* 0x000fe200000e0608 */
[----:B------:R-:W-:-:S03]  /*3de0*/  ISETP.LT.U32.AND P0, PT, R4, R19, PT ;  /* 0x000000130400720c */ /* 0x000fc60003f01070 */
[----:B------:R-:W-:Y:S01]  /*3df0*/  IMAD.X R3, RZ, RZ, UR9, P4 ;  /* 0x00000009ff037e24 */ /* 0x000fe2000a0e06ff */
[----:B------:R-:W-:Y:S02]  /*3e00*/  ISETP.LT.AND.EX P0, PT, R27, R26, PT, P0 ;  /* 0x0000001a1b00720c */ /* 0x000fe40003f01300 */
[----:B------:R-:W-:Y:S02]  /*3e10*/  ISETP.NE.AND P3, PT, R16, R7, PT ;  /* 0x000000071000720c */ /* 0x000fe40003f65270 */
[----:B------:R0:W3:Y:S01]  /*3e20*/  LDG.E.U8 R20, desc[UR10][R2.64] ;  /* 0x0000000a02147981 */ /* 0x0000e2000c1e1100 */
[CC--:B------:R-:W-:Y:S02]  /*3e30*/  SEL R25, R4.reuse, R19.reuse, P0 ;  /* 0x0000001304197207 */ /* 0x0c0fe40000000000 */
[----:B------:R-:W-:Y:S01]  /*3e40*/  @!P2 SEL R25, R4, R19, !P1 ;  /* 0x000000130419a207 */ /* 0x000fe20004800000 */
[----:B------:R-:W-:Y:S01]  /*3e50*/  VIADD R19, R13, 0x200 ;  /* 0x000002000d137836 */ /* 0x000fe20000000000 */
[----:B------:R-:W-:-:S02]  /*3e60*/  @!P1 SEL R29, RZ, 0x1, P3 ;  /* 0x00000001ff1d9807 */ /* 0x000fc40001800000 */
[CC--:B------:R-:W-:Y:S02]  /*3e70*/  SEL R21, R27.reuse, R26.reuse, P0 ;  /* 0x0000001a1b157207 */ /* 0x0c0fe40000000000 */
[----:B------:R-:W-:Y:S02]  /*3e80*/  @!P2 SEL R21, R27, R26, !P1 ;  /* 0x0000001a1b15a207 */ /* 0x000fe40004800000 */
[----:B------:R-:W-:Y:S02]  /*3e90*/  IADD3 R4, P1, PT, R19, UR8, RZ ;  /* 0x0000000813047c10 */ /* 0x000fe4000ff3e0ff */
[----:B------:R-:W-:-:S03]  /*3ea0*/  SEL R16, R29, 0x1, !P2 ;  /* 0x000000011d107807 */ /* 0x000fc60005000000 */
[----:B------:R-:W-:Y:S01]  /*3eb0*/  IMAD.X R5, RZ, RZ, UR9, P1 ;  /* 0x00000009ff057e24 */ /* 0x000fe200088e06ff */
[----:B------:R-:W-:Y:S02]  /*3ec0*/  LOP3.LUT P3, RZ, R16, 0xff, RZ, 0xc0, !PT ;  /* 0x000000ff10ff7812 */ /* 0x000fe4000786c0ff */
[----:B------:R-:W-:Y:S02]  /*3ed0*/  IADD3 R23, P0, PT, R23, UR6, RZ ;  /* 0x0000000617177c10 */ /* 0x000fe4000ff1e0ff */
[----:B----4-:R-:W-:Y:S01]  /*3ee0*/  ISETP.EQ.AND P4, PT, R24, R7, P3 ;  /* 0x000000071800720c */ /* 0x010fe20001f82270 */
[----:B------:R1:W4:Y:S02]  /*3ef0*/  LDG.E.U8 R4, desc[UR10][R4.64] ;  /* 0x0000000a04047981 */ /* 0x000324000c1e1100 */
[----:B------:R-:W-:Y:S01]  /*3f00*/  IMAD.X R26, RZ, RZ, R8, P0 ;  /* 0x000000ffff1a7224 */ /* 0x000fe200000e0608 */
[----:B------:R-:W-:-:S04]  /*3f10*/  ISETP.LT.U32.AND P0, PT, R23, R25, PT ;  /* 0x000000191700720c */ /* 0x000fc80003f01070 */
[----:B------:R-:W-:-:S04]  /*3f20*/  ISETP.LT.AND.EX P0, PT, R26, R21, PT, P0 ;  /* 0x000000151a00720c */ /* 0x000fc80003f01300 */
[CC--:B------:R-:W-:Y:S02]  /*3f30*/  SEL R27, R23.reuse, R25.reuse, P0 ;  /* 0x00000019171b7207 */ /* 0x0c0fe40000000000 */
[----:B------:R-:W-:Y:S01]  /*3f40*/  @!P4 SEL R27, R23, R25, !P3 ;  /* 0x00000019171bc207 */ /* 0x000fe20005800000 */
[----:B------:R-:W-:-:S05]  /*3f50*/  VIADD R23, R13, 0x300 ;  /* 0x000003000d177836 */ /* 0x000fca0000000000 */
[----:B0-----:R-:W-:-:S05]  /*3f60*/  IADD3 R2, P1, PT, R23, UR8, RZ ;  /* 0x0000000817027c10 */ /* 0x001fca000ff3e0ff */
[----:B------:R-:W-:-:S05]  /*3f70*/  IMAD.X R3, RZ, RZ, UR9, P1 ;  /* 0x00000009ff037e24 */ /* 0x000fca00088e06ff */
[----:B------:R0:W4:Y:S01]  /*3f80*/  LDG.E.U8 R2, desc[UR10][R2.64] ;  /* 0x0000000a02027981 */ /* 0x000122000c1e1100 */
[----:B------:R-:W-:-:S04]  /*3f90*/  ISETP.NE.AND P1, PT, R24, R7, PT ;  /* 0x000000071800720c */ /* 0x000fc80003f25270 */
[----:B------:R-:W-:-:S04]  /*3fa0*/  @!P3 SEL R16, RZ, 0x1, P1 ;  /* 0x00000001ff10b807 */ /* 0x000fc80000800000 */
[----:B------:R-:W-:-:S04]  /*3fb0*/  SEL R16, R16, 0x1, !P4 ;  /* 0x0000000110107807 */ /* 0x000fc80006000000 */
[----:B------:R-:W-:Y:S02]  /*3fc0*/  LOP3.LUT P1, RZ, R16, 0xff, RZ, 0xc0, !PT ;  /* 0x000000ff10ff7812 */ /* 0x000fe4000782c0ff */
[CC--:B-----5:R-:W-:Y:S02]  /*3fd0*/  ISETP.NE.AND P5, PT, R28.reuse, R7.reuse, PT ;  /* 0x000000071c00720c */ /* 0x0e0fe40003fa5270 */
[----:B------:R-:W-:Y:S02]  /*3fe0*/  ISETP.EQ.AND P2, PT, R28, R7, P1 ;  /* 0x000000071c00720c */ /* 0x000fe40000f42270 */
[----:B-1----:R-:W-:-:S07]  /*3ff0*/  SEL R5, R26, R21, P0 ;  /* 0x000000151a057207 */ /* 0x002fce0000000000 */
[----:B------:R-:W-:-:S04]  /*4000*/  @!P1 SEL R16, RZ, 0x1, P5 ;  /* 0x00000001ff109807 */ /* 0x000fc80002800000 */
[----:B0-----:R-:W-:Y:S02]  /*4010*/  SEL R3, R16, 0x1, !P2 ;  /* 0x0000000110037807 */ /* 0x001fe40005000000 */
[----:B------:R-:W-:Y:S02]  /*4020*/  @!P4 SEL R5, R26, R21, !P3 ;  /* 0x000000151a05c207 */ /* 0x000fe40005800000 */
[----:B------:R-:W-:Y:S02]  /*4030*/  IADD3 R22, P0, PT, R22, UR6, RZ ;  /* 0x0000000616167c10 */ /* 0x000fe4000ff1e0ff */
[----:B------:R-:W-:-:S03]  /*4040*/  LOP3.LUT P3, RZ, R3, 0xff, RZ, 0xc0, !PT ;  /* 0x000000ff03ff7812 */ /* 0x000fc6000786c0ff */
[----:B------:R-:W-:Y:S01]  /*4050*/  IMAD.X R24, RZ, RZ, R8, P0 ;  /* 0x000000ffff187224 */ /* 0x000fe200000e0608 */
[----:B------:R-:W-:-:S04]  /*4060*/  ISETP.LT.U32.AND P0, PT, R22, R27, PT ;  /* 0x0000001b1600720c */ /* 0x000fc80003f01070 */
[----:B------:R-:W-:-:S04]  /*4070*/  ISETP.LT.AND.EX P0, PT, R24, R5, PT, P0 ;  /* 0x000000051800720c */ /* 0x000fc80003f01300 */
[----:B------:R-:W-:Y:S02]  /*4080*/  SEL R16, R22, R27, P0 ;  /* 0x0000001b16107207 */ /* 0x000fe40000000000 */
[CC--:B------:R-:W-:Y:S02]  /*4090*/  SEL R25, R24.reuse, R5.reuse, P0 ;  /* 0x0000000518197207 */ /* 0x0c0fe40000000000 */
[----:B------:R-:W-:Y:S02]  /*40a0*/  IADD3 R21, P0, PT, R13, UR6, RZ ;  /* 0x000000060d157c10 */ /* 0x000fe4000ff1e0ff */
[----:B------:R-:W-:Y:S02]  /*40b0*/  @!P2 SEL R25, R24, R5, !P1 ;  /* 0x000000051819a207 */ /* 0x000fe40004800000 */
[----:B------:R-:W-:Y:S02]  /*40c0*/  @!P2 SEL R16, R22, R27, !P1 ;  /* 0x0000001b1610a207 */ /* 0x000fe40004800000 */
[----:B------:R-:W-:Y:S01]  /*40d0*/  IADD3 R17, P2, PT, R17, UR6, RZ ;  /* 0x0000000611117c10 */ /* 0x000fe2000ff5e0ff */
[----:B------:R-:W-:-:S02]  /*40e0*/  VIADD R15, R15, 0x8 ;  /* 0x000000080f0f7836 */ /* 0x000fc40000000000 */
[----:B------:R-:W-:Y:S02]  /*40f0*/  VIADD R14, R14, 0x800 ;  /* 0x000008000e0e7836 */ /* 0x000fe40000000000 */
[----:B------:R-:W-:Y:S01]  /*4100*/  VIADD R13, R13, 0x800 ;  /* 0x000008000d0d7836 */ /* 0x000fe20000000000 */
[CC--:B--2---:R-:W-:Y:S02]  /*4110*/  ISETP.NE.AND P5, PT, R18.reuse, R7.reuse, PT ;  /* 0x000000071200720c */ /* 0x0c4fe40003fa5270 */
[----:B------:R-:W-:Y:S02]  /*4120*/  ISETP.EQ.AND P4, PT, R18, R7, P3 ;  /* 0x000000071200720c */ /* 0x000fe40001f82270 */
[----:B------:R-:W-:Y:S01]  /*4130*/  @!P3 SEL R3, RZ, 0x1, P5 ;  /* 0x00000001ff03b807 */ /* 0x000fe20002800000 */
[----:B------:R-:W-:-:S03]  /*4140*/  IMAD.X R18, RZ, RZ, R8, P0 ;  /* 0x000000ffff127224 */ /* 0x000fc600000e0608 */
[----:B------:R-:W-:Y:S02]  /*4150*/  SEL R5, R3, 0x1, !P4 ;  /* 0x0000000103057807 */ /* 0x000fe40006000000 */
[----:B------:R-:W-:Y:S02]  /*4160*/  ISETP.LT.U32.AND P0, PT, R21, R16, PT ;  /* 0x000000101500720c */ /* 0x000fe40003f01070 */
[----:B------:R-:W-:Y:S02]  /*4170*/  LOP3.LUT P1, RZ, R5, 0xff, RZ, 0xc0, !PT ;  /* 0x000000ff05ff7812 */ /* 0x000fe4000782c0ff */
[----:B------:R-:W-:-:S04]  /*4180*/  ISETP.LT.AND.EX P0, PT, R18, R25, PT, P0 ;  /* 0x000000191200720c */ /* 0x000fc80003f01300 */
[CC--:B------:R-:W-:Y:S02]  /*4190*/  SEL R22, R21.reuse, R16.reuse, P0 ;  /* 0x0000001015167207 */ /* 0x0c0fe40000000000 */
[CC--:B------:R-:W-:Y:S02]  /*41a0*/  SEL R3, R18.reuse, R25.reuse, P0 ;  /* 0x0000001912037207 */ /* 0x0c0fe40000000000 */
[----:B------:R-:W-:Y:S02]  /*41b0*/  @!P4 SEL R22, R21, R16, !P3 ;  /* 0x000000101516c207 */ /* 0x000fe40005800000 */
[----:B------:R-:W-:Y:S01]  /*41c0*/  @!P4 SEL R3, R18, R25, !P3 ;  /* 0x000000191203c207 */ /* 0x000fe20005800000 */
[----:B------:R-:W-:Y:S01]  /*41d0*/  IMAD.X R16, RZ, RZ, R8, P2 ;  /* 0x000000ffff107224 */ /* 0x000fe200010e0608 */
[CC--:B---3--:R-:W-:Y:S02]  /*41e0*/  ISETP.NE.AND P0, PT, R20.reuse, R7.reuse, PT ;  /* 0x000000071400720c */ /* 0x0c8fe40003f05270 */
[----:B------:R-:W-:-:S02]  /*41f0*/  ISETP.EQ.AND P3, PT, R20, R7, P1 ;  /* 0x000000071400720c */ /* 0x000fc40000f62270 */
[----:B------:R-:W-:Y:S02]  /*4200*/  @!P1 SEL R5, RZ, 0x1, P0 ;  /* 0x00000001ff059807 */ /* 0x000fe40000000000 */
[-C--:B------:R-:W-:Y:S02]  /*4210*/  ISETP.LT.U32.AND P0, PT, R17, R22.reuse, PT ;  /* 0x000000161100720c */ /* 0x080fe40003f01070 */
[----:B------:R-:W-:Y:S02]  /*4220*/  SEL R5, R5, 0x1, !P3 ;  /* 0x0000000105057807 */ /* 0x000fe40005800000 */
[----:B------:R-:W-:Y:S02]  /*4230*/  ISETP.LT.AND.EX P0, PT, R16, R3, PT, P0 ;  /* 0x000000031000720c */ /* 0x000fe40003f01300 */
[----:B------:R-:W-:Y:S02]  /*4240*/  LOP3.LUT P2, RZ, R5, 0xff, RZ, 0xc0, !PT ;  /* 0x000000ff05ff7812 */ /* 0x000fe4000784c0ff */
[----:B------:R-:W-:-:S02]  /*4250*/  SEL R18, R17, R22, P0 ;  /* 0x0000001611127207 */ /* 0x000fc40000000000 */
[CC--:B------:R-:W-:Y:S02]  /*4260*/  SEL R20, R16.reuse, R3.reuse, P0 ;  /* 0x0000000310147207 */ /* 0x0c0fe40000000000 */
[----:B------:R-:W-:Y:S02]  /*4270*/  IADD3 R19, P0, PT, R19, UR6, RZ ;  /* 0x0000000613137c10 */ /* 0x000fe4000ff1e0ff */
[----:B------:R-:W-:Y:S02]  /*4280*/  @!P3 SEL R18, R17, R22, !P1 ;  /* 0x000000161112b207 */ /* 0x000fe40004800000 */
[----:B------:R-:W-:Y:S01]  /*4290*/  @!P3 SEL R20, R16, R3, !P1 ;  /* 0x000000031014b207 */ /* 0x000fe20004800000 */
[----:B------:R-:W-:Y:S01]  /*42a0*/  IMAD.X R3, RZ, RZ, R8, P0 ;  /* 0x000000ffff037224 */ /* 0x000fe200000e0608 */
[----:B----4-:R-:W-:Y:S02]  /*42b0*/  ISETP.EQ.AND P3, PT, R4, R7, P2 ;  /* 0x000000070400720c */ /* 0x010fe40001762270 */
[----:B------:R-:W-:-:S02]  /*42c0*/  ISETP.LT.U32.AND P0, PT, R19, R18, PT ;  /* 0x000000121300720c */ /* 0x000fc40003f01070 */
[----:B------:R-:W-:Y:S02]  /*42d0*/  ISETP.NE.AND P1, PT, R4, R7, PT ;  /* 0x000000070400720c */ /* 0x000fe40003f25270 */
[----:B------:R-:W-:Y:S02]  /*42e0*/  ISETP.LT.AND.EX P0, PT, R3, R20, PT, P0 ;  /* 0x000000140300720c */ /* 0x000fe40003f01300 */
[----:B------:R-:W-:Y:S02]  /*42f0*/  @!P2 SEL R5, RZ, 0x1, P1 ;  /* 0x00000001ff05a807 */ /* 0x000fe40000800000 */
[----:B------:R-:W-:Y:S02]  /*4300*/  SEL R4, R19, R18, P0 ;  /* 0x0000001213047207 */ /* 0x000fe40000000000 */
[----:B------:R-:W-:Y:S02]  /*4310*/  SEL R16, R3, R20, P0 ;  /* 0x0000001403107207 */ /* 0x000fe40000000000 */
[----:B------:R-:W-:-:S02]  /*4320*/  IADD3 R23, P0, PT, R23, UR6, RZ ;  /* 0x0000000617177c10 */ /* 0x000fc4000ff1e0ff */
[----:B------:R-:W-:Y:S02]  /*4330*/  @!P3 SEL R4, R19, R18, !P2 ;  /* 0x000000121304b207 */ /* 0x000fe40005000000 */
[----:B------:R-:W-:Y:S01]  /*4340*/  @!P3 SEL R16, R3, R20, !P2 ;  /* 0x000000140310b207 */ /* 0x000fe20005000000 */
[----:B------:R-:W-:Y:S01]  /*4350*/  IMAD.X R3, RZ, RZ, R8, P0 ;  /* 0x000000ffff037224 */ /* 0x000fe200000e0608 */
[----:B------:R-:W-:Y:S02]  /*4360*/  SEL R5, R5, 0x1, !P3 ;  /* 0x0000000105057807 */ /* 0x000fe40005800000 */
[----:B------:R-:W-:Y:S02]  /*4370*/  ISETP.LT.U32.AND P0, PT, R23, R4, PT ;  /* 0x000000041700720c */ /* 0x000fe40003f01070 */
[----:B------:R-:W-:Y:S02]  /*4380*/  LOP3.LUT P1, RZ, R5, 0xff, RZ, 0xc0, !PT ;  /* 0x000000ff05ff7812 */ /* 0x000fe4000782c0ff */
        /* <DEDUP_REMOVED lines=13> */
.L_x_314:
[----:B------:R-:W-:-:S07]  /*4460*/  VIADD R14, R14, 0xfffffc00 ;  /* 0xfffffc000e0e7836 */ /* 0x000fce0000000000 */
.L_x_313:
[----:B------:R-:W-:Y:S05]  /*4470*/  BSYNC.RECONVERGENT B2 ;  /* 0x0000000000027941 */ /* 0x000fea0003800200 */
.L_x_312:
[----:B------:R-:W-:-:S13]  /*4480*/  ISETP.NE.AND P0, PT, R12, RZ, PT ;  /* 0x000000ff0c00720c */ /* 0x000fda0003f05270 */
[----:B------:R-:W-:Y:S05]  /*4490*/  @!P0 BRA `(.L_x_311) ;  /* 0x00000008001c8947 */ /* 0x000fea0003800000 */
[----:B------:R-:W-:Y:S01]  /*44a0*/  ISETP.GE.U32.AND P0, PT, R12, 0x4, PT ;  /* 0x000000040c00780c */ /* 0x000fe20003f06070 */
[----:B------:R-:W-:Y:S01]  /*44b0*/  BSSY.RECONVERGENT B2, `(.L_x_316) ;  /* 0x0000048000027945 */ /* 0x000fe20003800200 */
[----:B------:R-:W-:-:S11]  /*44c0*/  LOP3.LUT P1, R11, R11, 0x3, RZ, 0xc0, !PT ;  /* 0x000000030b0b7812 */ /* 0x000fd6000782c0ff */
[----:B------:R-:W-:Y:S05]  /*44d0*/  @!P0 BRA `(.L_x_317) ;  /* 0x0000000400148947 */ /* 0x000fea0003800000 */
[----:B------:R-:W-:-:S05]  /*44e0*/  IMAD.IADD R22, R14, 0x1, R9 ;  /* 0x000000010e167824 */ /* 0x000fca00078e0209 */
[----:B------:R-:W-:-:S05]  /*44f0*/  IADD3 R18, P0, PT, R22, UR8, RZ ;  /* 0x0000000816127c10 */ /* 0x000fca000ff1e0ff */
        /* <DEDUP_REMOVED lines=10> */
[----:B------:R-:W4:Y:S02]  /*45a0*/  LDG.E.U8 R4, desc[UR10][R4.64] ;  /* 0x0000000a04047981 */ /* 0x000f24000c1e1100 */
[----:B------:R-:W-:-:S05]  /*45b0*/  IADD3 R2, P0, PT, R15, UR8, RZ ;  /* 0x000000080f027c10 */ /* 0x000fca000ff1e0ff */
[----:B------:R-:W-:-:S05]  /*45c0*/  IMAD.X R3, RZ, RZ, UR9, P0 ;  /* 0x00000009ff037e24 */ /* 0x000fca00080e06ff */
[----:B------:R1:W5:Y:S01]  /*45d0*/  LDG.E.U8 R2, desc[UR10][R2.64] ;  /* 0x0000000a02027981 */ /* 0x000362000c1e1100 */
[----:B------:R-:W-:Y:S01]  /*45e0*/  LOP3.LUT P3, RZ, R27, 0xff, RZ, 0xc0, !PT ;  /* 0x000000ff1bff7812 */ /* 0x000fe2000786c0ff */
[----:B------:R-:W-:Y:S01]  /*45f0*/  VIADD R14, R14, 0x400 ;  /* 0x000004000e0e7836 */ /* 0x000fe20000000000 */
[----:B0-----:R-:W-:Y:S02]  /*4600*/  IADD3 R13, P2, PT, R22, UR6, RZ ;  /* 0x00000006160d7c10 */ /* 0x001fe4000ff5e0ff */
[----:B------:R-:W-:-:S05]  /*4610*/  IADD3 R17, P5, PT, R17, UR6, RZ ;  /* 0x0000000611117c10 */ /* 0x000fca000ffbe0ff */
[--C-:B-1----:R-:W-:Y:S01]  /*4620*/  IMAD.X R3, RZ, RZ, R8.reuse, P5 ;  /* 0x000000ffff037224 */ /* 0x102fe200028e0608 */
[----:B------:R-:W-:Y:S02]  /*4630*/  IADD3 R15, P5, PT, R15, UR6, RZ ;  /* 0x000000060f0f7c10 */ /* 0x000fe4000ffbe0ff */
[CC--:B--2---:R-:W-:Y:S02]  /*4640*/  ISETP.NE.AND P0, PT, R18.reuse, R7.reuse, PT ;  /* 0x000000071200720c */ /* 0x0c4fe40003f05270 */
[----:B------:R-:W-:Y:S01]  /*4650*/  ISETP.EQ.AND P4, PT, R18, R7, P3 ;  /* 0x000000071200720c */ /* 0x000fe20001f82270 */
[----:B------:R-:W-:Y:S01]  /*4660*/  IMAD.X R18, RZ, RZ, R8, P2 ;  /* 0x000000ffff127224 */ /* 0x000fe200010e0608 */
        /* <DEDUP_REMOVED lines=23> */
[----:B------:R-:W-:Y:S01]  /*47e0*/  IMAD.X R3, RZ, RZ, R8, P0 ;  /* 0x000000ffff037224 */ /* 0x000fe200000e0608 */
[----:B------:R-:W-:Y:S02]  /*47f0*/  @!P3 SEL R27, RZ, 0x1, P2 ;  /* 0x00000001ff1bb807 */ /* 0x000fe40001000000 */
[----:B------:R-:W-:Y:S02]  /*4800*/  ISETP.LT.U32.AND P0, PT, R16, R5, PT ;  /* 0x000000051000720c */ /* 0x000fe40003f01070 */
[----:B------:R-:W-:Y:S02]  /*4810*/  SEL R27, R27, 0x1, !P4 ;  /* 0x000000011b1b7807 */ /* 0x000fe40006000000 */
[----:B------:R-:W-:-:S02]  /*4820*/  ISETP.LT.AND.EX P0, PT, R3, R18, PT, P0 ;  /* 0x000000120300720c */ /* 0x000fc40003f01300 */
[----:B------:R-:W-:Y:S02]  /*4830*/  LOP3.LUT P2, RZ, R27, 0xff, RZ, 0xc0, !PT ;  /* 0x000000ff1bff7812 */ /* 0x000fe4000784c0ff */
[CC--:B------:R-:W-:Y:S02]  /*4840*/  SEL R4, R16.reuse, R5.reuse, P0 ;  /* 0x0000000510047207 */ /* 0x0c0fe40000000000 */
[CC--:B------:R-:W-:Y:S02]  /*4850*/  SEL R12, R3.reuse, R18.reuse, P0 ;  /* 0x00000012030c7207 */ /* 0x0c0fe40000000000 */
[----:B------:R-:W-:Y:S02]  /*4860*/  @!P4 SEL R4, R16, R5, !P3 ;  /* 0x000000051004c207 */ /* 0x000fe40005800000 */
[----:B------:R-:W-:Y:S01]  /*4870*/  @!P4 SEL R12, R3, R18, !P3 ;  /* 0x00000012030cc207 */ /* 0x000fe20005800000 */
[----:B------:R-:W-:Y:S01]  /*4880*/  IMAD.X R3, RZ, RZ, R8, P5 ;  /* 0x000000ffff037224 */ /* 0x000fe200028e0608 */
[----:B-----5:R-:W-:-:S02]  /*4890*/  ISETP.EQ.AND P3, PT, R2, R7, P2 ;  /* 0x000000070200720c */ /* 0x020fc40001762270 */
        /* <DEDUP_REMOVED lines=9> */
.L_x_317:
[----:B------:R-:W-:Y:S05]  /*4930*/  BSYNC.RECONVERGENT B2 ;  /* 0x0000000000027941 */ /* 0x000fea0003800200 */
.L_x_316:
[----:B------:R-:W-:Y:S05]  /*4940*/  @!P1 BRA `(.L_x_311) ;  /* 0x0000000000f09947 */ /* 0x000fea0003800000 */
[----:B------:R-:W-:Y:S01]  /*4950*/  ISETP.NE.AND P0, PT, R11, 0x1, PT ;  /* 0x000000010b00780c */ /* 0x000fe20003f05270 */
[----:B------:R-:W-:Y:S01]  /*4960*/  BSSY.RECONVERGENT B2, `(.L_x_318) ;  /* 0x0000026000027945 */ /* 0x000fe20003800200 */
[----:B------:R-:W-:-:S11]  /*4970*/  LOP3.LUT P1, RZ, R10, 0x100, RZ, 0xc0, !PT ;  /* 0x000001000aff7812 */ /* 0x000fd6000782c0ff */
[----:B------:R-:W-:Y:S05]  /*4980*/  @!P0 BRA `(.L_x_319) ;  /* 0x00000000008c8947 */ /* 0x000fea0003800000 */
[----:B------:R-:W-:-:S05]  /*4990*/  IMAD.IADD R10, R14, 0x1, R9 ;  /* 0x000000010e0a7824 */ /* 0x000fca00078e0209 */
[----:B------:R-:W-:-:S05]  /*49a0*/  IADD3 R2, P0, PT, R10, UR8, RZ ;  /* 0x000000080a027c10 */ /* 0x000fca000ff1e0ff */
[----:B------:R-:W-:Y:S02]  /*49b0*/  IMAD.X R3, RZ, RZ, UR9, P0 ;  /* 0x00000009ff037e24 */ /* 0x000fe400080e06ff */
[----:B------:R-:W-:-:S03]  /*49c0*/  VIADD R12, R10, 0x100 ;  /* 0x000001000a0c7836 */ /* 0x000fc60000000000 */
[----:B------:R0:W2:Y:S02]  /*49d0*/  LDG.E.U8 R2, desc[UR10][R2.64] ;  /* 0x0000000a02027981 */ /* 0x0000a4000c1e1100 */
[----:B------:R-:W-:-:S05]  /*49e0*/  IADD3 R4, P0, PT, R12, UR8, RZ ;  /* 0x000000080c047c10 */ /* 0x000fca000ff1e0ff */
[----:B------:R-:W-:-:S05]  /*49f0*/  IMAD.X R5, RZ, RZ, UR9, P0 ;  /* 0x00000009ff057e24 */ /* 0x000fca00080e06ff */
[----:B------:R1:W3:Y:S01]  /*4a00*/  LDG.E.U8 R16, desc[UR10][R4.64] ;  /* 0x0000000a04107981 */ /* 0x0002e2000c1e1100 */
[----:B------:R-:W-:Y:S01]  /*4a10*/  LOP3.LUT P2, RZ, R27, 0xff, RZ, 0xc0, !PT ;  /* 0x000000ff1bff7812 */ /* 0x000fe2000784c0ff */
[----:B------:R-:W-:Y:S01]  /*4a20*/  VIADD R14, R14, 0x200 ;  /* 0x000002000e0e7836 */ /* 0x000fe20000000000 */
[----:B------:R-:W-:-:S04]  /*4a30*/  IADD3 R11, P4, PT, R10, UR6, RZ ;  /* 0x000000060a0b7c10 */ /* 0x000fc8000ff9e0ff */
[----:B------:R-:W-:Y:S01]  /*4a40*/  ISETP.LT.U32.AND P0, PT, R11, R20, PT ;  /* 0x000000140b00720c */ /* 0x000fe20003f01070 */
[----:B------:R-:W-:-:S05]  /*4a50*/  IMAD.X R10, RZ, RZ, R8, P4 ;  /* 0x000000ffff0a7224 */ /* 0x000fca00020e0608 */
[----:B------:R-:W-:-:S04]  /*4a60*/  ISETP.LT.AND.EX P0, PT, R10, R21, PT, P0 ;  /* 0x000000150a00720c */ /* 0x000fc80003f01300 */
[----:B0-----:R-:W-:Y:S02]  /*4a70*/  SEL R3, R10, R21, P0 ;  /* 0x000000150a037207 */ /* 0x001fe40000000000 */
[CC--:B--2---:R-:W-:Y:S02]  /*4a80*/  ISETP.NE.AND P5, PT, R2.reuse, R7.reuse, PT ;  /* 0x000000070200720c */ /* 0x0c4fe40003fa5270 */
[----:B------:R-:W-:Y:S02]  /*4a90*/  ISETP.EQ.AND P3, PT, R2, R7, P2 ;  /* 0x000000070200720c */ /* 0x000fe40001762270 */
[----:B------:R-:W-:Y:S02]  /*4aa0*/  @!P2 SEL R27, RZ, 0x1, P5 ;  /* 0x00000001ff1ba807 */ /* 0x000fe40002800000 */
[----:B------:R-:W-:Y:S02]  /*4ab0*/  IADD3 R13, P5, PT, R12, UR6, RZ ;  /* 0x000000060c0d7c10 */ /* 0x000fe4000ffbe0ff */
[----:B------:R-:W-:-:S02]  /*4ac0*/  SEL R27, R27, 0x1, !P3 ;  /* 0x000000011b1b7807 */ /* 0x000fc40005800000 */
[----:B------:R-:W-:Y:S01]  /*4ad0*/  SEL R2, R11, R20, P0 ;  /* 0x000000140b027207 */ /* 0x000fe20000000000 */
[----:B-1----:R-:W-:Y:S01]  /*4ae0*/  IMAD.X R4, RZ, RZ, R8, P5 ;  /* 0x000000ffff047224 */ /* 0x002fe200028e0608 */
[----:B------:R-:W-:-:S03]  /*4af0*/  LOP3.LUT P4, RZ, R27, 0xff, RZ, 0xc0, !PT ;  /* 0x000000ff1bff7812 */ /* 0x000fc6000788c0ff */
[----:B------:R-:W-:Y:S02]  /*4b00*/  @!P3 SEL R2, R11, R20, !P2 ;  /* 0x000000140b02b207 */ /* 0x000fe40005000000 */
[----:B------:R-:W-:Y:S02]  /*4b10*/  @!P3 SEL R3, R10, R21, !P2 ;  /* 0x000000150a03b207 */ /* 0x000fe40005000000 */
[CC--:B---3--:R-:W-:Y:S02]  /*4b20*/  ISETP.EQ.AND P3, PT, R16.reuse, R7.reuse, P4 ;  /* 0x000000071000720c */ /* 0x0c8fe40002762270 */
[----:B------:R-:W-:Y:S02]  /*4b30*/  ISETP.LT.U32.AND P0, PT, R13, R2, PT ;  /* 0x000000020d00720c */ /* 0x000fe40003f01070 */
[----:B------:R-:W-:Y:S02]  /*4b40*/  ISETP.NE.AND P2, PT, R16, R7, PT ;  /* 0x000000071000720c */ /* 0x000fe40003f45270 */
[----:B------:R-:W-:-:S02]  /*4b50*/  ISETP.LT.AND.EX P0, PT, R4, R3, PT, P0 ;  /* 0x000000030400720c */ /* 0x000fc40003f01300 */
[----:B------:R-:W-:Y:S02]  /*4b60*/  @!P4 SEL R27, RZ, 0x1, P2 ;  /* 0x00000001ff1bc807 */ /* 0x000fe40001000000 */
[-C--:B------:R-:W-:Y:S02]  /*4b70*/  SEL R20, R13, R2.reuse, P0 ;  /* 0x000000020d147207 */ /* 0x080fe40000000000 */
[CC--:B------:R-:W-:Y:S02]  /*4b80*/  SEL R21, R4.reuse, R3.reuse, P0 ;  /* 0x0000000304157207 */ /* 0x0c0fe40000000000 */
[----:B------:R-:W-:Y:S02]  /*4b90*/  SEL R27, R27, 0x1, !P3 ;  /* 0x000000011b1b7807 */ /* 0x000fe40005800000 */
[----:B------:R-:W-:Y:S02]  /*4ba0*/  @!P3 SEL R20, R13, R2, !P4 ;  /* 0x000000020d14b207 */ /* 0x000fe40006000000 */
[----:B------:R-:W-:-:S07]  /*4bb0*/  @!P3 SEL R21, R4, R3, !P4 ;  /* 0x000000030415b207 */ /* 0x000fce0006000000 */
.L_x_319:
[----:B------:R-:W-:Y:S05]  /*4bc0*/  BSYNC.RECONVERGENT B2 ;  /* 0x0000000000027941 */ /* 0x000fea0003800200 */
.L_x_318:
[----:B------:R-:W-:Y:S05]  /*4bd0*/  @P1 BRA `(.L_x_311) ;  /* 0x00000000004c1947 */ /* 0x000fea0003800000 */
[----:B------:R-:W-:-:S05]  /*4be0*/  IMAD.IADD R9, R14, 0x1, R9 ;  /* 0x000000010e097824 */ /* 0x000fca00078e0209 */
[----:B------:R-:W-:-:S05]  /*4bf0*/  IADD3 R2, P0, PT, R9, UR8, RZ ;  /* 0x0000000809027c10 */ /* 0x000fca000ff1e0ff */
[----:B------:R-:W-:-:S05]  /*4c00*/  IMAD.X R3, RZ, RZ, UR9, P0 ;  /* 0x00000009ff037e24 */ /* 0x000fca00080e06ff */
[----:B------:R-:W2:Y:S01]  /*4c10*/  LDG.E.U8 R2, desc[UR10][R2.64] ;  /* 0x0000000a02027981 */ /* 0x000ea2000c1e1100 */
[----:B------:R-:W-:Y:S02]  /*4c20*/  LOP3.LUT P3, RZ, R27, 0xff, RZ, 0xc0, !PT ;  /* 0x000000ff1bff7812 */ /* 0x000fe4000786c0ff */
[----:B------:R-:W-:-:S05]  /*4c30*/  IADD3 R9, P0, PT, R9, UR6, RZ ;  /* 0x0000000609097c10 */ /* 0x000fca000ff1e0ff */
[----:B------:R-:W-:Y:S01]  /*4c40*/  IMAD.X R8, RZ, RZ, R8, P0 ;  /* 0x000000ffff087224 */ /* 0x000fe200000e0608 */
[----:B------:R-:W-:-:S04]  /*4c50*/  ISETP.LT.U32.AND P0, PT, R9, R20, PT ;  /* 0x000000140900720c */ /* 0x000fc80003f01070 */
[----:B------:R-:W-:-:S04]  /*4c60*/  ISETP.LT.AND.EX P0, PT, R8, R21, PT, P0 ;  /* 0x000000150800720c */ /* 0x000fc80003f01300 */
[----:B------:R-:W-:Y:S02]  /*4c70*/  SEL R4, R9, R20, P0 ;  /* 0x0000001409047207 */ /* 0x000fe40000000000 */
[----:B------:R-:W-:Y:S02]  /*4c80*/  SEL R5, R8, R21, P0 ;  /* 0x0000001508057207 */ /* 0x000fe40000000000 */
[CC--:B--2---:R-:W-:Y:S02]  /*4c90*/  ISETP.EQ.AND P1, PT, R2.reuse, R7.reuse, P3 ;  /* 0x000000070200720c */ /* 0x0c4fe40001f22270 */
[----:B------:R-:W-:-:S04]  /*4ca0*/  ISETP.NE.AND P2, PT, R2, R7, PT ;  /* 0x000000070200720c */ /* 0x000fc80003f45270 */
[----:B------:R-:W-:-:S04]  /*4cb0*/  @!P3 SEL R27, RZ, 0x1, P2 ;  /* 0x00000001ff1bb807 */ /* 0x000fc80001000000 */
[----:B------:R-:W-:-:S03]  /*4cc0*/  SEL R27, R27, 0x1, !P1 ;  /* 0x000000011b1b7807 */ /* 0x000fc60004800000 */
[----:B------:R-:W-:Y:S02]  /*4cd0*/  @!P1 SEL R4, R9, R20, !P3 ;  /* 0x0000001409049207 */ /* 0x000fe40005800000 */
[----:B------:R-:W-:-:S03]  /*4ce0*/  @!P1 SEL R5, R8, R21, !P3 ;  /* 0x0000001508059207 */ /* 0x000fc60005800000 */
[----:B------:R-:W-:Y:S02]  /*4cf0*/  IMAD.MOV.U32 R20, RZ, RZ, R4 ;  /* 0x000000ffff147224 */ /* 0x000fe400078e0004 */
[----:B------:R-:W-:-:S07]  /*4d00*/  IMAD.MOV.U32 R21, RZ, RZ, R5 ;  /* 0x000000ffff157224 */ /* 0x000fce00078e0005 */
.L_x_311:
[----:B------:R-:W-:Y:S05]  /*4d10*/  BSYNC.RECONVERGENT B1 ;  /* 0x0000000000017941 */ /* 0x000fea0003800200 */
.L_x_308:
        /* <DEDUP_REMOVED lines=24> */
.L_x_321:
[----:B------:R-:W-:Y:S05]  /*4ea0*/  BSYNC.RECONVERGENT B1 ;  /* 0x0000000000017941 */ /* 0x000fea0003800200 */
.L_x_320:
        /* <DEDUP_REMOVED lines=23> */
.L_x_323:
[----:B------:R-:W-:Y:S05]  /*5020*/  BSYNC.RECONVERGENT B1 ;  /* 0x0000000000017941 */ /* 0x000fea0003800200 */
.L_x_322:
        /* <DEDUP_REMOVED lines=20> */
.L_x_325:
[----:B------:R-:W-:Y:S05]  /*5170*/  BSYNC.RECONVERGENT B1 ;  /* 0x0000000000017941 */ /* 0x000fea0003800200 */
.L_x_324:
        /* <DEDUP_REMOVED lines=20> */
.L_x_327:
[----:B------:R-:W-:Y:S05]  /*52c0*/  BSYNC.RECONVERGENT B1 ;  /* 0x0000000000017941 */ /* 0x000fea0003800200 */
.L_x_326:
        /* <DEDUP_REMOVED lines=20> */
.L_x_329:
[----:B------:R-:W-:Y:S05]  /*5410*/  BSYNC.RECONVERGENT B1 ;  /* 0x0000000000017941 */ /* 0x000fea0003800200 */
.L_x_328:
        /* <DEDUP_REMOVED lines=10> */
.L_x_331:
[----:B------:R-:W-:Y:S05]  /*54c0*/  BSYNC.RECONVERGENT B1 ;  /* 0x0000000000017941 */ /* 0x000fea0003800200 */
.L_x_330:
        /* <DEDUP_REMOVED lines=8> */
[----:B------:R-:W1:Y:S04]  /*5550*/  LDS.64 R8, [UR4+0x20] ;  /* 0x00002004ff087984 */ /* 0x000e680008000a00 */
[----:B------:R-:W3:Y:S04]  /*5560*/  LDS.U8 R14, [UR4+0x28] ;  /* 0x00002804ff0e7984 */ /* 0x000ee80008000000 */
[----:B------:R-:W3:Y:S04]  /*5570*/  LDS.64 R6, [UR4+0x30] ;  /* 0x00003004ff067984 */ /* 0x000ee80008000a00 */
[----:B------:R-:W3:Y:S04]  /*5580*/  LDS.U8 R15, [UR4+0x38] ;  /* 0x00003804ff0f7984 */ /* 0x000ee80008000000 */
[----:B0---4-:R-:W0:Y:S04]  /*5590*/  LDS.64 R2, [UR4+0x40] ;  /* 0x00004004ff027984 */ /* 0x011e280008000a00 */
[----:B------:R-:W4:Y:S04]  /*55a0*/  LDS.U8 R10, [UR4+0x48] ;  /* 0x00004804ff0a7984 */ /* 0x000f280008000000 */
[----:B--2---:R-:W2:Y:S01]  /*55b0*/  LDS.64 R4, [UR4+0x50] ;  /* 0x00005004ff047984 */ /* 0x004ea20008000a00 */
[----:B-----5:R-:W-:-:S04]  /*55c0*/  ISETP.NE.AND P2, PT, R12, RZ, PT ;  /* 0x000000ff0c00720c */ /* 0x020fc80003f45270 */
        /* <DEDUP_REMOVED lines=8> */
[----:B------:R-:W-:Y:S02]  /*5650*/  SEL R11, R8, R20, !P4 ;  /* 0x00000014080b7207 */ /* 0x000fe40006000000 */
[----:B------:R-:W-:Y:S02]  /*5660*/  SEL R13, R9, R21, !P4 ;  /* 0x00000015090d7207 */ /* 0x000fe40006000000 */
[----:B------:R-:W-:Y:S01]  /*5670*/  ISETP.LT.U32.AND P0, PT, R6, R11, PT ;  /* 0x0000000b0600720c */ /* 0x000fe20003f01070 */
[----:B------:R-:W-:Y:S01]  /*5680*/  LDS.64 R8, [UR4+0x60] ;  /* 0x00006004ff087984 */ /* 0x000fe20008000a00 */
[----:B------:R-:W-:Y:S02]  /*5690*/  @P3 SEL R14, R12, 0x1, !P5 ;  /* 0x000000010c0e3807 */ /* 0x000fe40006800000 */
[----:B------:R-:W-:Y:S01]  /*56a0*/  ISETP.LT.AND.EX P0, PT, R7, R13, PT, P0 ;  /* 0x0000000d0700720c */ /* 0x000fe20003f01300 */
[----:B------:R-:W1:Y:S01]  /*56b0*/  LDS.U8 R12, [UR4+0x58] ;  /* 0x00005804ff0c7984 */ /* 0x000e620008000000 */
[----:B------:R-:W-:-:S02]  /*56c0*/  LOP3.LUT P2, RZ, R14, 0xff, RZ, 0xc0, !PT ;  /* 0x000000ff0eff7812 */ /* 0x000fc4000784c0ff */
[C---:B------:R-:W-:Y:S02]  /*56d0*/  @P5 SEL R11, R6.reuse, R11, P0 ;  /* 0x0000000b060b5207 */ /* 0x040fe40000000000 */
[----:B------:R-:W-:Y:S02]  /*56e0*/  ISETP.NE.AND P4, PT, R15, RZ, PT ;  /* 0x000000ff0f00720c */ /* 0x000fe40003f85270 */
[C---:B------:R-:W-:Y:S02]  /*56f0*/  @P5 SEL R13, R7.reuse, R13, P0 ;  /* 0x0000000d070d5207 */ /* 0x040fe40000000000 */
[----:B------:R-:W-:Y:S02]  /*5700*/  SEL R11, R6, R11, !P3 ;  /* 0x0000000b060b7207 */ /* 0x000fe40005800000 */
[----:B------:R-:W-:Y:S02]  /*5710*/  SEL R13, R7, R13, !P3 ;  /* 0x0000000d070d7207 */ /* 0x000fe40005800000 */
[----:B0-----:R-:W-:Y:S01]  /*5720*/  ISETP.LT.U32.AND P0, PT, R2, R11, PT ;  /* 0x0000000b0200720c */ /* 0x001fe20003f01070 */
[----:B------:R-:W-:Y:S01]  /*5730*/  LDS.64 R6, [UR4+0x70] ;  /* 0x00007004ff067984 */ /* 0x000fe20008000a00 */
[----:B------:R-:W-:-:S02]  /*5740*/  @P2 SEL R15, R14, 0x1, !P4 ;  /* 0x000000010e0f2807 */ /* 0x000fc40006000000 */
[----:B------:R-:W-:Y:S01]  /*5750*/  ISETP.LT.AND.EX P0, PT, R3, R13, PT, P0 ;  /* 0x0000000d0300720c */ /* 0x000fe20003f01300 */
[----:B------:R-:W0:Y:S01]  /*5760*/  LDS.U8 R14, [UR4+0x68] ;  /* 0x00006804ff0e7984 */ /* 0x000e220008000000 */
[----:B----4-:R-:W-:Y:S02]  /*5770*/  ISETP.NE.AND P3, PT, R10, RZ, PT ;  /* 0x000000ff0a00720c */ /* 0x010fe40003f65270 */
        /* <DEDUP_REMOVED lines=10> */
[----:B-1----:R-:W-:Y:S02]  /*5820*/  ISETP.NE.AND P2, PT, R12, RZ, PT ;  /* 0x000000ff0c00720c */ /* 0x002fe40003f45270 */
[C---:B------:R-:W-:Y:S02]  /*5830*/  @P3 SEL R13, R5.reuse, R13, P0 ;  /* 0x0000000d050d3207 */ /* 0x040fe40000000000 */
[----:B------:R-:W-:Y:S02]  /*5840*/  SEL R11, R4, R11, !P5 ;  /* 0x0000000b040b7207 */ /* 0x000fe40006800000 */
[----:B------:R-:W-:Y:S02]  /*5850*/  LOP3.LUT P4, RZ, R10, 0xff, RZ, 0xc0, !PT ;  /* 0x000000ff0aff7812 */ /* 0x000fe4000788c0ff */
[----:B------:R-:W-:Y:S02]  /*5860*/  SEL R13, R5, R13, !P5 ;  /* 0x0000000d050d7207 */ /* 0x000fe40006800000 */
[----:B------:R-:W-:-:S04]  /*5870*/  ISETP.LT.U32.AND P0, PT, R8, R11, PT ;  /* 0x0000000b0800720c */ /* 0x000fc80003f01070 */
[C---:B------:R-:W-:Y:S02]  /*5880*/  ISETP.LT.AND.EX P0, PT, R9.reuse, R13, PT, P0 ;  /* 0x0000000d0900720c */ /* 0x040fe40003f01300 */
[----:B0-----:R-:W-:Y:S02]  /*5890*/  ISETP.NE.AND P3, PT, R14, RZ, PT ;  /* 0x000000ff0e00720c */ /* 0x001fe40003f65270 */
        /* <DEDUP_REMOVED lines=21> */
[----:B------:R-:W-:-:S07]  /*59f0*/  SEL R21, R3, R7, !P2 ;  /* 0x0000000703157207 */ /* 0x000fce0005000000 */
.L_x_289:
[----:B------:R-:W-:Y:S05]  /*5a00*/  BSYNC.RECONVERGENT B0 ;  /* 0x0000000000007941 */ /* 0x000fea0003800200 */
.L_x_264:
[----:B------:R-:W-:Y:S05]  /*5a10*/  @P1 EXIT ;  /* 0x000000000000194d */ /* 0x000fea0003800000 */
[----:B012-4-:R-:W0:Y:S02]  /*5a20*/  LDC.64 R2, c[0x0][0x3a0] ;  /* 0x0000e800ff027b82 */ /* 0x017e240000000a00 */
[----:B0-----:R-:W-:-:S05]  /*5a30*/  IMAD.WIDE.U32 R2, R0, 0x10, R2 ;  /* 0x0000001000027825 */ /* 0x001fca00078e0002 */
[----:B------:R-:W-:Y:S04]  /*5a40*/  STG.E.64 desc[UR10][R2.64+0x8], R20 ;  /* 0x0000081402007986 */ /* 0x000fe8000c101b0a */
[----:B------:R-:W-:Y:S01]  /*5a50*/  STG.E.U8 desc[UR10][R2.64], R27 ;  /* 0x0000001b02007986 */ /* 0x000fe2000c10110a */
[----:B------:R-:W-:Y:S05]  /*5a60*/  EXIT ;  /* 0x000000000000794d */ /* 0x000fea0003800000 */
.L_x_332:
        /* <DEDUP_REMOVED lines=9> */
.L_x_412:


//--------------------- .text._ZN3cub18CUB_300001_SM_10006detail6reduce28DeviceReduceSingleTileKernelINS2_10policy_hubIN4cuda3std3__45tupleIJblEEEjN6thrust24THRUST_300001_SM_1000_NS8cuda_cub9__find_if7functorIS9_EEE10Policy1000ENSB_12zip_iteratorINS8_IJNSD_26transform_input_iterator_tIbNSB_6detail15normal_iteratorINSB_10device_ptrIcEEEENSK_10functional5actorINSP_9compositeIJNSP_16operator_adaptorINS7_8equal_toIvEEEENSQ_INSP_8argumentILj0EEEEENSQ_INSP_5valueINSB_16device_referenceIcEEEEEEEEEEEEENSB_17counting_iteratorIlNSB_11use_defaultES18_S18_EEEEEEEPS9_jSF_S9_S9_NS7_10__identityEEEvT0_T1_T2_T3_T4_T6_ --------------------------
	.section	.text._ZN3cub18CUB_300001_SM_10006detail6reduce28DeviceReduceSingleTileKernelINS2_10policy_hubIN4cuda3std3__45tupleIJblEEEjN6thrust24THRUST_300001_SM_1000_NS8cuda_cub9__find_if7functorIS9_EEE10Policy1000ENSB_12zip_iteratorINS8_IJNSD_26transform_input_iterator_tIbNSB_6detail15normal_iteratorINSB_10device_ptrIcEEEENSK_10functional5actorINSP_9compositeIJNSP_16operator_adaptorINS7_8equal_toIvEEEENSQ_INSP_8argumentILj0EEEEENSQ_INSP_5valueINSB_16device_referenceIcEEEEEEEEEEEEENSB_17counting_iteratorIlNSB_11use_defaultES18_S18_EEEEEEEPS9_jSF_S9_S9_NS7_10__identityEEEvT0_T1_T2_T3_T4_T6_,"ax",@progbits
	.align	128
        .global         _ZN3cub18CUB_300001_SM_10006detail6reduce28DeviceReduceSingleTileKernelINS2_10policy_hubIN4cuda3std3__45tupleIJblEEEjN6thrust24THRUST_300001_SM_1000_NS8cuda_cub9__find_if7functorIS9_EEE10Policy1000ENSB_12zip_iteratorINS8_IJNSD_26transform_input_iterator_tIbNSB_6detail15normal_iteratorINSB_10device_ptrIcEEEENSK_10functional5actorINSP_9compositeIJNSP_16operator_adaptorINS7_8equal_toIvEEEENSQ_INSP_8argumentILj0EEEEENSQ_INSP_5valueINSB_16device_referenceIcEEEEEEEEEEEEENSB_17counting_iteratorIlNSB_11use_defaultES18_S18_EEEEEEEPS9_jSF_S9_S9_NS7_10__identityEEEvT0_T1_T2_T3_T4_T6_
        .type           _ZN3cub18CUB_300001_SM_10006detail6reduce28DeviceReduceSingleTileKernelINS2_10policy_hubIN4cuda3std3__45tupleIJblEEEjN6thrust24THRUST_300001_SM_1000_NS8cuda_cub9__find_if7functorIS9_EEE10Policy1000ENSB_12zip_iteratorINS8_IJNSD_26transform_input_iterator_tIbNSB_6detail15normal_iteratorINSB_10device_ptrIcEEEENSK_10functional5actorINSP_9compositeIJNSP_16operator_adaptorINS7_8equal_toIvEEEENSQ_INSP_8argumentILj0EEEEENSQ_INSP_5valueINSB_16device_referenceIcEEEEEEEEEEEEENSB_17counting_iteratorIlNSB_11use_defaultES18_S18_EEEEEEEPS9_jSF_S9_S9_NS7_10__identityEEEvT0_T1_T2_T3_T4_T6_,@function
        .size           _ZN3cub18CUB_300001_SM_10006detail6reduce28DeviceReduceSingleTileKernelINS2_10policy_hubIN4cuda3std3__45tupleIJblEEEjN6thrust24THRUST_300001_SM_1000_NS8cuda_cub9__find_if7functorIS9_EEE10Policy1000ENSB_12zip_iteratorINS8_IJNSD_26transform_input_iterator_tIbNSB_6detail15normal_iteratorINSB_10device_ptrIcEEEENSK_10functional5actorINSP_9compositeIJNSP_16operator_adaptorINS7_8equal_toIvEEEENSQ_INSP_8argumentILj0EEEEENSQ_INSP_5valueINSB_16device_referenceIcEEEEEEEEEEEEENSB_17counting_iteratorIlNSB_11use_defaultES18_S18_EEEEEEEPS9_jSF_S9_S9_NS7_10__identityEEEvT0_T1_T2_T3_T4_T6_,(.L_x_413 - _ZN3cub18CUB_300001_SM_10006detail6reduce28DeviceReduceSingleTileKernelINS2_10policy_hubIN4cuda3std3__45tupleIJblEEEjN6thrust24THRUST_300001_SM_1000_NS8cuda_cub9__find_if7functorIS9_EEE10Policy1000ENSB_12zip_iteratorINS8_IJNSD_26transform_input_iterator_tIbNSB_6detail15normal_iteratorINSB_10device_ptrIcEEEENSK_10functional5actorINSP_9compositeIJNSP_16operator_adaptorINS7_8equal_toIvEEEENSQ_INSP_8argumentILj0EEEEENSQ_INSP_5valueINSB_16device_referenceIcEEEEEEEEEEEEENSB_17counting_iteratorIlNSB_11use_defaultES18_S18_EEEEEEEPS9_jSF_S9_S9_NS7_10__identityEEEvT0_T1_T2_T3_T4_T6_)
        .other          _ZN3cub18CUB_300001_SM_10006detail6reduce28DeviceReduceSingleTileKernelINS2_10policy_hubIN4cuda3std3__45tupleIJblEEEjN6thrust24THRUST_300001_SM_1000_NS8cuda_cub9__find_if7functorIS9_EEE10Policy1000ENSB_12zip_iteratorINS8_IJNSD_26transform_input_iterator_tIbNSB_6detail15normal_iteratorINSB_10device_ptrIcEEEENSK_10functional5actorINSP_9compositeIJNSP_16operator_adaptorINS7_8equal_toIvEEEENSQ_INSP_8argumentILj0EEEEENSQ_INSP_5valueINSB_16device_referenceIcEEEEEEEEEEEEENSB_17counting_iteratorIlNSB_11use_defaultES18_S18_EEEEEEEPS9_jSF_S9_S9_NS7_10__identityEEEvT0_T1_T2_T3_T4_T6_,@"STO_CUDA_ENTRY STV_DEFAULT"
_ZN3cub18CUB_300001_SM_10006detail6reduce28DeviceReduceSingleTileKernelINS2_10policy_hubIN4cuda3std3__45tupleIJblEEEjN6thrust24THRUST_300001_SM_1000_NS8cuda_cub9__find_if7functorIS9_EEE10Policy1000ENSB_12zip_iteratorINS8_IJNSD_26transform_input_iterator_tIbNSB_6detail15normal_iteratorINSB_10device_ptrIcEEEENSK_10functional5actorINSP_9compositeIJNSP_16operator_adaptorINS7_8equal_toIvEEEENSQ_INSP_8argumentILj0EEEEENSQ_INSP_5valueINSB_16device_referenceIcEEEEEEEEEEEEENSB_17counting_iteratorIlNSB_11use_defaultES18_S18_EEEEEEEPS9_jSF_S9_S9_NS7_10__identityEEEvT0_T1_T2_T3_T4_T6_:
.text._ZN3cub18CUB_300001_SM_10006detail6reduce28DeviceReduceSingleTileKernelINS2_10policy_hubIN4cuda3std3__45tupleIJblEEEjN6thrust24THRUST_300001_SM_1000_NS8cuda_cub9__find_if7functorIS9_EEE10Policy1000ENSB_12zip_iteratorINS8_IJNSD_26transform_input_iterator_tIbNSB_6detail15normal_iteratorINSB_10device_ptrIcEEEENSK_10functional5actorINSP_9compositeIJNSP_16operator_adaptorINS7_8equal_toIvEEEENSQ_INSP_8argumentILj0EEEEENSQ_INSP_5valueINSB_16device_referenceIcEEEEEEEEEEEEENSB_17counting_iteratorIlNSB_11use_defaultES18_S18_EEEEEEEPS9_jSF_S9_S9_NS7_10__identityEEEvT0_T1_T2_T3_T4_T6_:
        /* <DEDUP_REMOVED lines=14> */
.L_x_333:
[----:B------:R-:W-:Y:S01]  /*00e0*/  UISETP.GT.U32.AND UP0, UPT, UR4, 0x3ff, UPT ;  /* 0x000003ff0400788c */ /* 0x000fe2000bf04070 */
[----:B------:R-:W-:Y:S08]  /*00f0*/  BSSY.RECONVERGENT B0, `(.L_x_334) ;  /* 0x000055c000007945 */ /* 0x000ff00003800200 */
[----:B------:R-:W-:Y:S05]  /*0100*/  BRA.U UP0, `(.L_x_335) ;  /* 0x0000002d00c07547 */ /* 0x000fea000b800000 */
[----:B------:R-:W0:Y:S01]  /*0110*/  S2R R3, SR_TID.X ;  /* 0x0000000000037919 */ /* 0x000e220000002100 */
[----:B------:R-:W-:Y:S01]  /*0120*/  CS2R R10, SRZ ;  /* 0x00000000000a7805 */ /* 0x000fe2000001ff00 */
        /* <DEDUP_REMOVED lines=14> */
[----:B------:R-:W-:Y:S03]  /*0210*/  BSSY.RECONVERGENT B1, `(.L_x_336) ;  /* 0x000010e000017945 */ /* 0x000fe60003800200 */
        /* <DEDUP_REMOVED lines=18> */
.L_x_340:
        /* <DEDUP_REMOVED lines=32> */
[CC--:B----4-:R-:W-:Y:S01]  /*0540*/  ISETP.NE.AND P6, PT, R31.reuse, R6.reuse, PT ;  /* 0x000000061f00720c */ /* 0x0d0fe20003fc5270 */
[----:B------:R-:W-:Y:S01]  /*0550*/  IMAD.X R5, RZ, RZ, R12, P0 ;  /* 0x000000ffff057224 */ /* 0x000fe200000e060c */
[----:B------:R-:W-:Y:S02]  /*0560*/  LOP3.LUT P2, RZ, R14, 0xff, RZ, 0xc0, !PT ;  /* 0x000000ff0eff7812 */ /* 0x000fe4000784c0ff */
[----:B------:R-:W-:Y:S02]  /*0570*/  ISETP.LT.U32.AND P0, PT, R4, R27, PT ;  /* 0x0000001b0400720c */ /* 0x000fe40003f01070 */
[----:B------:R-:W-:-:S02]  /*0580*/  ISETP.EQ.AND P5, PT, R31, R6, P2 ;  /* 0x000000061f00720c */ /* 0x000fc400017a2270 */
        /* <DEDUP_REMOVED lines=43> */
[----:B------:R-:W-:Y:S02]  /*0840*/  IADD3 R4, P6, PT, R19, 0x500, RZ ;  /* 0x0000050013047810 */ /* 0x000fe40007fde0ff */
[----:B------:R-:W-:-:S02]  /*0850*/  @!P3 SEL R14, RZ, 0x1, P0 ;  /* 0x00000001ff0eb807 */ /* 0x000fc40000000000 */
[----:B------:R-:W-:Y:S01]  /*0860*/  @!P5 SEL R10, R5, R16, !P2 ;  /* 0x00000010050ad207 */ /* 0x000fe20005000000 */
[----:B------:R-:W-:Y:S01]  /*0870*/  IMAD.X R5, RZ, RZ, R12, P6 ;  /* 0x000000ffff057224 */ /* 0x000fe200030e060c */
[-C--:B------:R-:W-:Y:S02]  /*0880*/  ISETP.LT.U32.AND P0, PT, R4, R23.reuse, PT ;  /* 0x000000170400720c */ /* 0x080fe40003f01070 */
[----:B------:R-:W-:Y:S02]  /*0890*/  SEL R14, R14, 0x1, !P4 ;  /* 0x000000010e0e7807 */ /* 0x000fe40006000000 */
[----:B------:R-:W-:Y:S02]  /*08a0*/  ISETP.LT.AND.EX P0, PT, R5, R10, PT, P0 ;  /* 0x0000000a0500720c */ /* 0x000fe40003f01300 */
[----:B------:R-:W-:Y:S02]  /*08b0*/  LOP3.LUT P2, RZ, R14, 0xff, RZ, 0xc0, !PT ;  /* 0x000000ff0eff7812 */ /* 0x000fe4000784c0ff */
[----:B------:R-:W-:-:S02]  /*08c0*/  SEL R11, R4, R23, P0 ;  /* 0x00000017040b7207 */ /* 0x000fc40000000000 */
[-C--:B------:R-:W-:Y:S02]  /*08d0*/  SEL R21, R5, R10.reuse, P0 ;  /* 0x0000000a05157207 */ /* 0x080fe40000000000 */
[----:B------:R-:W-:Y:S02]  /*08e0*/  @!P4 SEL R11, R4, R23, !P3 ;  /* 0x00000017040bc207 */ /* 0x000fe40005800000 */
[----:B------:R-:W-:Y:S02]  /*08f0*/  IADD3 R4, P0, PT, R19, 0x600, RZ ;  /* 0x0000060013047810 */ /* 0x000fe40007f1e0ff */
[----:B------:R-:W-:Y:S02]  /*0900*/  @!P4 SEL R21, R5, R10, !P3 ;  /* 0x0000000a0515c207 */ /* 0x000fe40005800000 */
[CC--:B------:R-:W-:Y:S01]  /*0910*/  ISETP.EQ.AND P4, PT, R17.reuse, R6.reuse, P2 ;  /* 0x000000061100720c */ /* 0x0c0fe20001782270 */
[----:B------:R-:W-:Y:S01]  /*0920*/  IMAD.X R10, RZ, RZ, R12, P0 ;  /* 0x000000ffff0a7224 */ /* 0x000fe200000e060c */
[----:B------:R-:W-:-:S02]  /*0930*/  ISETP.NE.AND P3, PT, R17, R6, PT ;  /* 0x000000061100720c */ /* 0x000fc40003f65270 */
[----:B------:R-:W-:Y:S02]  /*0940*/  ISETP.LT.U32.AND P0, PT, R4, R11, PT ;  /* 0x0000000b0400720c */ /* 0x000fe40003f01070 */
        /* <DEDUP_REMOVED lines=8> */
[CC--:B------:R-:W-:Y:S02]  /*09d0*/  SEL R5, R10.reuse, R21.reuse, P0 ;  /* 0x000000150a057207 */ /* 0x0c0fe40000000000 */
[----:B------:R-:W-:Y:S02]  /*09e0*/  ISETP.NE.AND P5, PT, R13, RZ, PT ;  /* 0x000000ff0d00720c */ /* 0x000fe40003fa5270 */
[----:B------:R-:W-:Y:S02]  /*09f0*/  @!P4 SEL R5, R10, R21, !P2 ;  /* 0x000000150a05c207 */ /* 0x000fe40005000000 */
[----:B------:R-:W-:-:S02]  /*0a00*/  ISETP.EQ.AND P2, PT, R15, R6, P3 ;  /* 0x000000060f00720c */ /* 0x000fc40001f42270 */
        /* <DEDUP_REMOVED lines=10> */
.L_x_339:
[----:B------:R-:W-:Y:S05]  /*0ab0*/  BSYNC.RECONVERGENT B2 ;  /* 0x0000000000027941 */ /* 0x000fea0003800200 */
.L_x_338:
        /* <DEDUP_REMOVED lines=13> */
[----:B------:R-:W-:-:S02]  /*0b90*/  LOP3.LUT P3, RZ, R12, 0xff, RZ, 0xc0, !PT ;  /* 0x000000ff0cff7812 */ /* 0x000fc4000786c0ff */
[----:B0-----:R-:W-:-:S05]  /*0ba0*/  IADD3 R19, P2, PT, R2, UR12, RZ ;  /* 0x0000000c02137c10 */ /* 0x001fca000ff5e0ff */
[----:B------:R-:W-:Y:S02]  /*0bb0*/  IMAD.X R8, RZ, RZ, UR13, P2 ;  /* 0x0000000dff087e24 */ /* 0x000fe400090e06ff */
[----:B-1----:R-:W-:-:S05]  /*0bc0*/  VIADD R4, R2, 0x100 ;  /* 0x0000010002047836 */ /* 0x002fca0000000000 */
[----:B------:R-:W-:Y:S01]  /*0bd0*/  IADD3 R5, P5, PT, R4, UR12, RZ ;  /* 0x0000000c04057c10 */ /* 0x000fe2000ffbe0ff */
[----:B------:R-:W-:Y:S01]  /*0be0*/  VIADD R4, R2, 0x200 ;  /* 0x0000020002047836 */ /* 0x000fe20000000000 */
[CC--:B--2--5:R-:W-:Y:S02]  /*0bf0*/  ISETP.NE.AND P0, PT, R9.reuse, R6.reuse, PT ;  /* 0x000000060900720c */ /* 0x0e4fe40003f05270 */
[----:B------:R-:W-:Y:S02]  /*0c00*/  ISETP.EQ.AND P4, PT, R9, R6, P3 ;  /* 0x000000060900720c */ /* 0x000fe40001f82270 */
[----:B------:R-:W-:Y:S02]  /*0c10*/  @!P3 SEL R12, RZ, 0x1, P0 ;  /* 0x00000001ff0cb807 */ /* 0x000fe40000000000 */
[----:B------:R-:W-:Y:S02]  /*0c20*/  ISETP.LT.U32.AND P0, PT, R19, R10, PT ;  /* 0x0000000a1300720c */ /* 0x000fe40003f01070 */
[----:B------:R-:W-:-:S02]  /*0c30*/  SEL R12, R12, 0x1, !P4 ;  /* 0x000000010c0c7807 */ /* 0x000fc40006000000 */
[-C--:B------:R-:W-:Y:S02]  /*0c40*/  ISETP.LT.AND.EX P0, PT, R8, R11.reuse, PT, P0 ;  /* 0x0000000b0800720c */ /* 0x080fe40003f01300 */
[----:B------:R-:W-:Y:S02]  /*0c50*/  LOP3.LUT P2, RZ, R12, 0xff, RZ, 0xc0, !PT ;  /* 0x000000ff0cff7812 */ /* 0x000fe4000784c0ff */
[----:B------:R-:W-:Y:S02]  /*0c60*/  SEL R16, R19, R10, P0 ;  /* 0x0000000a13107207 */ /* 0x000fe40000000000 */
[----:B------:R-:W-:Y:S02]  /*0c70*/  SEL R9, R8, R11, P0 ;  /* 0x0000000b08097207 */ /* 0x000fe40000000000 */
[----:B---3--:R-:W-:Y:S02]  /*0c80*/  ISETP.NE.AND P0, PT, R13, R6, PT ;  /* 0x000000060d00720c */ /* 0x008fe40003f05270 */
[----:B------:R-:W-:-:S02]  /*0c90*/  @!P4 SEL R16, R19, R10, !P3 ;  /* 0x0000000a1310c207 */ /* 0x000fc40005800000 */
[----:B------:R-:W-:Y:S01]  /*0ca0*/  @!P4 SEL R9, R8, R11, !P3 ;  /* 0x0000000b0809c207 */ /* 0x000fe20005800000 */
[----:B------:R-:W-:Y:S01]  /*0cb0*/  IMAD.X R8, RZ, RZ, UR13, P5 ;  /* 0x0000000dff087e24 */ /* 0x000fe2000a8e06ff */
[----:B------:R-:W-:Y:S02]  /*0cc0*/  ISETP.EQ.AND P4, PT, R13, R6, P2 ;  /* 0x000000060d00720c */ /* 0x000fe40001782270 */
        /* <DEDUP_REMOVED lines=8> */
[----:B------:R-:W-:Y:S02]  /*0d50*/  @!P4 SEL R11, R8, R9, !P2 ;  /* 0x00000009080bc207 */ /* 0x000fe40005000000 */
[----:B------:R-:W-:Y:S01]  /*0d60*/  IADD3 R5, P0, PT, R4, UR12, RZ ;  /* 0x0000000c04057c10 */ /* 0x000fe2000ff1e0ff */
[C---:B------:R-:W-:Y:S01]  /*0d70*/  VIADD R4, R2.reuse, 0x300 ;  /* 0x0000030002047836 */ /* 0x040fe20000000000 */
[CC--:B----4-:R-:W-:Y:S01]  /*0d80*/  ISETP.NE.AND P2, PT, R15.reuse, R6.reuse, PT ;  /* 0x000000060f00720c */ /* 0x0d0fe20003f45270 */
[----:B------:R-:W-:Y:S01]  /*0d90*/  VIADD R2, R2, 0x400 ;  /* 0x0000040002027836 */ /* 0x000fe20000000000 */
[----:B------:R-:W-:Y:S01]  /*0da0*/  ISETP.EQ.AND P4, PT, R15, R6, P3 ;  /* 0x000000060f00720c */ /* 0x000fe20001f82270 */
[----:B------:R-:W-:Y:S01]  /*0db0*/  IMAD.X R10, RZ, RZ, UR13, P0 ;  /* 0x0000000dff0a7e24 */ /* 0x000fe200080e06ff */
[----:B------:R-:W-:-:S02]  /*0dc0*/  @!P3 SEL R12, RZ, 0x1, P2 ;  /* 0x00000001ff0cb807 */ /* 0x000fc40001000000 */
[CC--:B------:R-:W-:Y:S02]  /*0dd0*/  ISETP.LT.U32.AND P0, PT, R5.reuse, R14.reuse, PT ;  /* 0x0000000e0500720c */ /* 0x0c0fe40003f01070 */
        /* <DEDUP_REMOVED lines=14> */
[-C--:B------:R-:W-:Y:S02]  /*0ec0*/  SEL R10, R4, R9.reuse, P0 ;  /* 0x00000009040a7207 */ /* 0x080fe40000000000 */
[----:B------:R-:W-:Y:S02]  /*0ed0*/  SEL R11, R5, R8, P0 ;  /* 0x00000008050b7207 */ /* 0x000fe40000000000 */
[----:B------:R-:W-:Y:S02]  /*0ee0*/  SEL R12, R12, 0x1, !P3 ;  /* 0x000000010c0c7807 */ /* 0x000fe40005800000 */
[----:B------:R-:W-:-:S02]  /*0ef0*/  @!P3 SEL R10, R4, R9, !P2 ;  /* 0x00000009040ab207 */ /* 0x000fc40005000000 */
[----:B------:R-:W-:-:S07]  /*0f00*/  @!P3 SEL R11, R5, R8, !P2 ;  /* 0x00000008050bb207 */ /* 0x000fce0005000000 */
.L_x_342:
[----:B------:R-:W-:Y:S05]  /*0f10*/  BSYNC.RECONVERGENT B2 ;  /* 0x0000000000027941 */ /* 0x000fea0003800200 */
.L_x_341:
        /* <DEDUP_REMOVED lines=26> */
[----:B------:R-:W-:Y:S02]  /*10c0*/  @!P3 SEL R4, R7, R10, !P2 ;  /* 0x0000000a0704b207 */ /* 0x000fe40005000000 */
[----:B------:R-:W-:Y:S01]  /*10d0*/  @!P3 SEL R5, R8, R11, !P2 ;  /* 0x0000000b0805b207 */ /* 0x000fe20005000000 */
[----:B------:R-:W-:Y:S01]  /*10e0*/  IMAD.X R8, RZ, RZ, UR13, P5 ;  /* 0x0000000dff087e24 */ /* 0x000fe2000a8e06ff */
[----:B----4-:R-:W-:Y:S02]  /*10f0*/  ISETP.EQ.AND P3, PT, R13, R6, P4 ;  /* 0x000000060d00720c */ /* 0x010fe40002762270 */
        /* <DEDUP_REMOVED lines=9> */
.L_x_344:
[----:B------:R-:W-:Y:S05]  /*1190*/  BSYNC.RECONVERGENT B2 ;  /* 0x0000000000027941 */ /* 0x000fea0003800200 */
.L_x_343:
[----:B------:R-:W-:Y:S05]  /*11a0*/  @P1 BRA `(.L_x_337) ;  /* 0x0000000000501947 */ /* 0x000fea0003800000 */
[----:B------:R-:W0:Y:S02]  /*11b0*/  LDCU.64 UR12, c[0x0][0x380] ;  /* 0x00007000ff0c77ac */ /* 0x000e240008000a00 */
[----:B0-----:R-:W-:-:S05]  /*11c0*/  IADD3 R4, P0, PT, R2, UR12, RZ ;  /* 0x0000000c02047c10 */ /* 0x001fca000ff1e0ff */
[----:B------:R-:W-:Y:S01]  /*11d0*/  IMAD.X R5, RZ, RZ, UR13, P0 ;  /* 0x0000000dff057e24 */ /* 0x000fe200080e06ff */
[----:B------:R-:W0:Y:S05]  /*11e0*/  LDCU.64 UR12, c[0x0][0x398] ;  /* 0x00007300ff0c77ac */ /* 0x000e2a0008000a00 */
        /* <DEDUP_REMOVED lines=16> */
.L_x_337:
[----:B------:R-:W-:Y:S05]  /*12f0*/  BSYNC.RECONVERGENT B1 ;  /* 0x0000000000017941 */ /* 0x000fea0003800200 */
.L_x_336:
[----:B------:R-:W-:-:S09]  /*1300*/  UISETP.GE.U32.AND UP0, UPT, UR4, 0x100, UPT ;  /* 0x000001000400788c */ /* 0x000fd2000bf06070 */
[----:B------:R-:W-:Y:S05]  /*1310*/  BRA.U !UP0, `(.L_x_345) ;  /* 0x0000000d083c7547 */ /* 0x000fea000b800000 */
[----:B-----5:R-:W0:Y:S01]  /*1320*/  S2R R6, SR_LANEID ;  /* 0x0000000000067919 */ /* 0x020e220000000000 */
[----:B------:R-:W-:Y:S01]  /*1330*/  LOP3.LUT R2, R12, 0xff, RZ, 0xc0, !PT ;  /* 0x000000ff0c027812 */ /* 0x000fe200078ec0ff */
[----:B------:R-:W-:Y:S01]  /*1340*/  BSSY.RECONVERGENT B1, `(.L_x_346) ;  /* 0x0000016000017945 */ /* 0x000fe20003800200 */
[----:B------:R2:W3:Y:S04]  /*1350*/  SHFL.DOWN PT, R7, R10, 0x1, 0x1f ;  /* 0x08201f000a077f89 */ /* 0x0004e800000e0000 */
[----:B------:R2:W4:Y:S04]  /*1360*/  SHFL.DOWN PT, R4, R11, 0x1, 0x1f ;  /* 0x08201f000b047f89 */ /* 0x00052800000e0000 */
        /* <DEDUP_REMOVED lines=19> */
.L_x_347:
[----:B------:R-:W-:Y:S05]  /*14a0*/  BSYNC.RECONVERGENT B1 ;  /* 0x0000000000017941 */ /* 0x000fea0003800200 */
.L_x_346:
        /* <DEDUP_REMOVED lines=23> */
.L_x_349:
[----:B------:R-:W-:Y:S05]  /*1620*/  BSYNC.RECONVERGENT B1 ;  /* 0x0000000000017941 */ /* 0x000fea0003800200 */
.L_x_348:
        /* <DEDUP_REMOVED lines=20> */
.L_x_351:
[----:B------:R-:W-:Y:S05]  /*1770*/  BSYNC.RECONVERGENT B1 ;  /* 0x0000000000017941 */ /* 0x000fea0003800200 */
.L_x_350:
        /* <DEDUP_REMOVED lines=20> */
.L_x_353:
[----:B------:R-:W-:Y:S05]  /*18c0*/  BSYNC.RECONVERGENT B1 ;  /* 0x0000000000017941 */ /* 0x000fea0003800200 */
.L_x_352:
        /* <DEDUP_REMOVED lines=20> */
.L_x_355:
[----:B------:R-:W-:Y:S05]  /*1a10*/  BSYNC.RECONVERGENT B1 ;  /* 0x0000000000017941 */ /* 0x000fea0003800200 */
.L_x_354:
[----:B------:R-:W-:Y:S04]  /*1a20*/  BSSY.RECONVERGENT B1, `(.L_x_356) ;  /* 0x000000a000017945 */ /* 0x000fe80003800200 */
[----:B------:R-:W-:Y:S05]  /*1a30*/  @P1 BRA `(.L_x_357) ;  /* 0x0000000000201947 */ /* 0x000fea0003800000 */
[----:B0-----:R-:W0:Y:S01]  /*1a40*/  S2R R5, SR_CgaCtaId ;  /* 0x0000000000057919 */ /* 0x001e220000008800 */
[----:B--2---:R-:W-:Y:S02]  /*1a50*/  MOV R4, 0x400 ;  /* 0x0000040000047802 */ /* 0x004fe40000000f00 */
[----:B------:R-:W-:-:S04]  /*1a60*/  SHF.R.U32.HI R2, RZ, 0x1, R3 ;  /* 0x00000001ff027819 */ /* 0x000fc80000011603 */
[----:B------:R-:W-:Y:S02]  /*1a70*/  LOP3.LUT R2, R2, 0x1f0, RZ, 0xc0, !PT ;  /* 0x000001f002027812 */ /* 0x000fe400078ec0ff */
[----:B0-----:R-:W-:-:S05]  /*1a80*/  LEA R5, R5, R4, 0x18 ;  /* 0x0000000405057211 */ /* 0x001fca00078ec0ff */
[----:B------:R-:W-:-:S05]  /*1a90*/  IMAD.IADD R5, R2, 0x1, R5 ;  /* 0x0000000102057824 */ /* 0x000fca00078e0205 */
[----:B------:R0:W-:Y:S04]  /*1aa0*/  STS.64 [R5+0x10], R10 ;  /* 0x0000100a05007388 */ /* 0x0001e80000000a00 */
[----:B------:R0:W-:Y:S02]  /*1ab0*/  STS.U8 [R5+0x8], R12 ;  /* 0x0000080c05007388 */ /* 0x0001e40000000000 */
.L_x_357:
[----:B------:R-:W-:Y:S05]  /*1ac0*/  BSYNC.RECONVERGENT B1 ;  /* 0x0000000000017941 */ /* 0x000fea0003800200 */
.L_x_356:
        /* <DEDUP_REMOVED lines=8> */
[----:B0-2---:R-:W0:Y:S04]  /*1b50*/  LDS.64 R4, [UR5+0x20] ;  /* 0x00002005ff047984 */ /* 0x005e280008000a00 */
[----:B------:R-:W2:Y:S04]  /*1b60*/  LDS.U8 R16, [UR5+0x28] ;  /* 0x00002805ff107984 */ /* 0x000ea80008000000 */
[----:B------:R-:W1:Y:S04]  /*1b70*/  LDS.64 R8, [UR5+0x30] ;  /* 0x00003005ff087984 */ /* 0x000e680008000a00 */
[----:B------:R-:W1:Y:S04]  /*1b80*/  LDS.U8 R17, [UR5+0x38] ;  /* 0x00003805ff117984 */ /* 0x000e680008000000 */
[----:B----4-:R-:W4:Y:S04]  /*1b90*/  LDS.64 R6, [UR5+0x40] ;  /* 0x00004005ff067984 */ /* 0x010f280008000a00 */
[----:B------:R-:W4:Y:S04]  /*1ba0*/  LDS.U8 R18, [UR5+0x48] ;  /* 0x00004805ff127984 */ /* 0x000f280008000000 */
[----:B------:R-:W4:Y:S01]  /*1bb0*/  LDS.64 R2, [UR5+0x50] ;  /* 0x00005005ff027984 */ /* 0x000f220008000a00 */
[----:B-----5:R-:W-:-:S02]  /*1bc0*/  ISETP.NE.AND P2, PT, R14, RZ, PT ;  /* 0x000000ff0e00720c */ /* 0x020fc40003f45270 */
[----:B0-----:R-:W-:Y:S02]  /*1bd0*/  ISETP.LT.U32.AND P0, PT, R4, R10, PT ;  /* 0x0000000a0400720c */ /* 0x001fe40003f01070 */
[----:B------:R-:W-:Y:S02]  /*1be0*/  @P4 SEL R14, R12, 0x1, !P2 ;  /* 0x000000010c0e4807 */ /* 0x000fe40005000000 */
[----:B------:R-:W-:Y:S01]  /*1bf0*/  ISETP.LT.AND.EX P0, PT, R5, R11, PT, P0 ;  /* 0x0000000b0500720c */ /* 0x000fe20003f01300 */
[----:B------:R-:W-:Y:S01]  /*1c00*/  LDS.U8 R12, [UR5+0x78] ;  /* 0x00007805ff0c7984 */ /* 0x000fe20008000000 */
[----:B------:R-:W-:Y:S02]  /*1c10*/  LOP3.LUT P3, RZ, R14, 0xff, RZ, 0xc0, !PT ;  /* 0x000000ff0eff7812 */ /* 0x000fe4000786c0ff */
[----:B--2---:R-:W-:-:S03]  /*1c20*/  ISETP.NE.AND P5, PT, R16, RZ, PT ;  /* 0x000000ff1000720c */ /* 0x004fc60003fa5270 */
[C---:B-1-3--:R-:W-:Y:S02]  /*1c30*/  @P2 SEL R10, R4.reuse, R10, P0 ;  /* 0x0000000a040a2207 */ /* 0x04afe40000000000 */
[C---:B------:R-:W-:Y:S02]  /*1c40*/  @P2 SEL R11, R5.reuse, R11, P0 ;  /* 0x0000000b050b2207 */ /* 0x040fe40000000000 */
[----:B------:R-:W-:Y:S02]  /*1c50*/  SEL R13, R4, R10, !P4 ;  /* 0x0000000a040d7207 */ /* 0x000fe40006000000 */
[----:B------:R-:W-:Y:S01]  /*1c60*/  SEL R15, R5, R11, !P4 ;  /* 0x0000000b050f7207 */ /* 0x000fe20006000000 */
[----:B------:R-:W0:Y:S01]  /*1c70*/  LDS.U8 R10, [UR5+0x58] ;  /* 0x00005805ff0a7984 */ /* 0x000e220008000000 */
[----:B------:R-:W-:Y:S02]  /*1c80*/  ISETP.LT.U32.AND P0, PT, R8, R13, PT ;  /* 0x0000000d0800720c */ /* 0x000fe40003f01070 */
[----:B------:R-:W-:Y:S01]  /*1c90*/  @P3 SEL R16, R14, 0x1, !P5 ;  /* 0x000000010e103807 */ /* 0x000fe20006800000 */
[----:B------:R-:W1:Y:S01]  /*1ca0*/  LDS.64 R4, [UR5+0x60] ;  /* 0x00006005ff047984 */ /* 0x000e620008000a00 */
[----:B------:R-:W-:-:S02]  /*1cb0*/  ISETP.LT.AND.EX P0, PT, R9, R15, PT, P0 ;  /* 0x0000000f0900720c */ /* 0x000fc40003f01300 */
[----:B------:R-:W-:Y:S01]  /*1cc0*/  LOP3.LUT P2, RZ, R16, 0xff, RZ, 0xc0, !PT ;  /* 0x000000ff10ff7812 */ /* 0x000fe2000784c0ff */
[----:B------:R-:W2:Y:S01]  /*1cd0*/  LDS.U8 R14, [UR5+0x68] ;  /* 0x00006805ff0e7984 */ /* 0x000ea20008000000 */
[C---:B------:R-:W-:Y:S02]  /*1ce0*/  @P5 SEL R13, R8.reuse, R13, P0 ;  /* 0x0000000d080d5207 */ /* 0x040fe40000000000 */
[----:B------:R-:W-:Y:S02]  /*1cf0*/  ISETP.NE.AND P4, PT, R17, RZ, PT ;  /* 0x000000ff1100720c */ /* 0x000fe40003f85270 */
[C---:B------:R-:W-:Y:S02]  /*1d00*/  @P5 SEL R15, R9.reuse, R15, P0 ;  /* 0x0000000f090f5207 */ /* 0x040fe40000000000 */
[----:B------:R-:W-:Y:S02]  /*1d10*/  SEL R11, R8, R13, !P3 ;  /* 0x0000000d080b7207 */ /* 0x000fe40005800000 */
[----:B------:R-:W-:-:S02]  /*1d20*/  SEL R13, R9, R15, !P3 ;  /* 0x0000000f090d7207 */ /* 0x000fc40005800000 */
[----:B----4-:R-:W-:Y:S01]  /*1d30*/  ISETP.LT.U32.AND P0, PT, R6, R11, PT ;  /* 0x0000000b0600720c */ /* 0x010fe20003f01070 */
[----:B------:R-:W3:Y:S01]  /*1d40*/  LDS.64 R8, [UR5+0x70] ;  /* 0x00007005ff087984 */ /* 0x000ee20008000a00 */
[----:B------:R-:W-:Y:S02]  /*1d50*/  @P2 SEL R17, R16, 0x1, !P4 ;  /* 0x0000000110112807 */ /* 0x000fe40006000000 */
[----:B------:R-:W-:Y:S02]  /*1d60*/  ISETP.LT.AND.EX P0, PT, R7, R13, PT, P0 ;  /* 0x0000000d0700720c */ /* 0x000fe40003f01300 */
[----:B------:R-:W-:Y:S02]  /*1d70*/  ISETP.NE.AND P3, PT, R18, RZ, PT ;  /* 0x000000ff1200720c */ /* 0x000fe40003f65270 */
[----:B------:R-:W-:Y:S02]  /*1d80*/  @P4 SEL R11, R6, R11, P0 ;  /* 0x0000000b060b4207 */ /* 0x000fe40000000000 */
[----:B------:R-:W-:-:S02]  /*1d90*/  LOP3.LUT P5, RZ, R17, 0xff, RZ, 0xc0, !PT ;  /* 0x000000ff11ff7812 */ /* 0x000fc400078ac0ff */
[C---:B------:R-:W-:Y:S02]  /*1da0*/  @P4 SEL R13, R7.reuse, R13, P0 ;  /* 0x0000000d070d4207 */ /* 0x040fe40000000000 */
[----:B------:R-:W-:Y:S02]  /*1db0*/  SEL R11, R6, R11, !P2 ;  /* 0x0000000b060b7207 */ /* 0x000fe40005000000 */
[----:B------:R-:W-:Y:S02]  /*1dc0*/  SEL R13, R7, R13, !P2 ;  /* 0x0000000d070d7207 */ /* 0x000fe40005000000 */
[----:B------:R-:W-:Y:S01]  /*1dd0*/  ISETP.LT.U32.AND P0, PT, R2, R11, PT ;  /* 0x0000000b0200720c */ /* 0x000fe20003f01070 */
[----:B------:R-:W4:Y:S01]  /*1de0*/  LDS.64 R6, [UR5+0x80] ;  /* 0x00008005ff067984 */ /* 0x000f220008000a00 */
[----:B0-----:R-:W-:Y:S02]  /*1df0*/  ISETP.NE.AND P2, PT, R10, RZ, PT ;  /* 0x000000ff0a00720c */ /* 0x001fe40003f45270 */
[----:B------:R-:W-:-:S02]  /*1e00*/  ISETP.LT.AND.EX P0, PT, R3, R13, PT, P0 ;  /* 0x0000000d0300720c */ /* 0x000fc40003f01300 */
[----:B------:R-:W-:Y:S02]  /*1e10*/  @P5 SEL R18, R17, 0x1, !P3 ;  /* 0x0000000111125807 */ /* 0x000fe40005800000 */
[C---:B------:R-:W-:Y:S02]  /*1e20*/  @P3 SEL R11, R2.reuse, R11, P0 ;  /* 0x0000000b020b3207 */ /* 0x040fe40000000000 */
[C---:B------:R-:W-:Y:S02]  /*1e30*/  @P3 SEL R13, R3.reuse, R13, P0 ;  /* 0x0000000d030d3207 */ /* 0x040fe40000000000 */
[----:B------:R-:W-:Y:S02]  /*1e40*/  SEL R11, R2, R11, !P5 ;  /* 0x0000000b020b7207 */ /* 0x000fe40006800000 */
[----:B------:R-:W-:Y:S02]  /*1e50*/  LOP3.LUT P4, RZ, R18, 0xff, RZ, 0xc0, !PT ;  /* 0x000000ff12ff7812 */ /* 0x000fe4000788c0ff */
[----:B------:R-:W-:-:S02]  /*1e60*/  SEL R13, R3, R13, !P5 ;  /* 0x0000000d030d7207 */ /* 0x000fc40006800000 */
[----:B-1----:R-:W-:Y:S02]  /*1e70*/  ISETP.LT.U32.AND P0, PT, R4, R11, PT ;  /* 0x0000000b0400720c */ /* 0x002fe40003f01070 */
[----:B--2---:R-:W-:Y:S02]  /*1e80*/  ISETP.NE.AND P3, PT, R14, RZ, PT ;  /* 0x000000ff0e00720c */ /* 0x004fe40003f65270 */
[----:B------:R-:W-:-:S04]  /*1e90*/  ISETP.LT.AND.EX P0, PT, R5, R13, PT, P0 ;  /* 0x0000000d0500720c */ /* 0x000fc80003f01300 */
[----:B------:R-:W-:Y:S02]  /*1ea0*/  @P2 SEL R11, R4, R11, P0 ;  /* 0x0000000b040b2207 */ /* 0x000fe40000000000 */
[----:B------:R-:W-:Y:S02]  /*1eb0*/  @P4 SEL R10, R18, 0x1, !P2 ;  /* 0x00000001120a4807 */ /* 0x000fe40005000000 */
[C---:B------:R-:W-:Y:S02]  /*1ec0*/  @P2 SEL R13, R5.reuse, R13, P0 ;  /* 0x0000000d050d2207 */ /* 0x040fe40000000000 */
[----:B------:R-:W-:Y:S02]  /*1ed0*/  SEL R3, R4, R11, !P4 ;  /* 0x0000000b04037207 */ /* 0x000fe40006000000 */
[----:B------:R-:W-:Y:S02]  /*1ee0*/  LOP3.LUT P5, RZ, R10, 0xff, RZ, 0xc0, !PT ;  /* 0x000000ff0aff7812 */ /* 0x000fe400078ac0ff */
[----:B------:R-:W-:-:S02]  /*1ef0*/  SEL R5, R5, R13, !P4 ;  /* 0x0000000d05057207 */ /* 0x000fc40006000000 */
[----:B---3--:R-:W-:Y:S02]  /*1f00*/  ISETP.LT.U32.AND P0, PT, R8, R3, PT ;  /* 0x000000030800720c */ /* 0x008fe40003f01070 */
        /* <DEDUP_REMOVED lines=8> */
[----:B----4-:R-:W-:-:S04]  /*1f90*/  ISETP.LT.U32.AND P0, PT, R6, R3, PT ;  /* 0x000000030600720c */ /* 0x010fc80003f01070 */
[----:B------:R-:W-:-:S04]  /*1fa0*/  ISETP.LT.AND.EX P0, PT, R7, R9, PT, P0 ;  /* 0x000000090700720c */ /* 0x000fc80003f01300 */
[----:B------:R-:W-:Y:S02]  /*1fb0*/  @P4 SEL R3, R6, R3, P0 ;  /* 0x0000000306034207 */ /* 0x000fe40000000000 */
[C---:B------:R-:W-:Y:S02]  /*1fc0*/  @P4 SEL R9, R7.reuse, R9, P0 ;  /* 0x0000000907094207 */ /* 0x040fe40000000000 */
[----:B------:R-:W-:Y:S02]  /*1fd0*/  @P2 SEL R12, R14, 0x1, !P4 ;  /* 0x000000010e0c2807 */ /* 0x000fe40006000000 */
[----:B------:R-:W-:Y:S02]  /*1fe0*/  SEL R10, R6, R3, !P2 ;  /* 0x00000003060a7207 */ /* 0x000fe40005000000 */
[----:B------:R-:W-:Y:S01]  /*1ff0*/  SEL R11, R7, R9, !P2 ;  /* 0x00000009070b7207 */ /* 0x000fe20005000000 */
[----:B------:R-:W-:Y:S06]  /*2000*/  BRA `(.L_x_358) ;  /* 0x0000003400a87947 */ /* 0x000fec0003800000 */
.L_x_345:
        /* <DEDUP_REMOVED lines=8> */
[----:B-----5:R2:W3:Y:S01]  /*2090*/  SHFL.DOWN PT, R6, R11, 0x1, R2 ;  /* 0x082000000b067989 */ /* 0x0204e200000e0002 */
        /* <DEDUP_REMOVED lines=22> */
[----:B--2---:R-:W-:-:S02]  /*2200*/  @!P0 SEL R10, R9, R10, P4 ;  /* 0x0000000a090a8207 */ /* 0x004fc40002000000 */
[----:B------:R-:W-:Y:S02]  /*2210*/  @!P0 SEL R11, R6, R11, P4 ;  /* 0x0000000b060b8207 */ /* 0x000fe40002000000 */
[----:B------:R-:W-:Y:S02]  /*2220*/  @P0 PRMT R12, R4, 0x7610, R12 ;  /* 0x00007610040c0816 */ /* 0x000fe4000000000c */
[----:B------:R-:W-:Y:S02]  /*2230*/  @P0 SEL R10, R9, R10, !P6 ;  /* 0x0000000a090a0207 */ /* 0x000fe40007000000 */
[----:B------:R-:W-:-:S07]  /*2240*/  @P0 SEL R11, R6, R11, !P6 ;  /* 0x0000000b060b0207 */ /* 0x000fce0007000000 */
.L_x_360:
[----:B------:R-:W-:Y:S05]  /*2250*/  BSYNC.RECONVERGENT B1 ;  /* 0x0000000000017941 */ /* 0x000fea0003800200 */
.L_x_359:
[----:B------:R-:W-:Y:S01]  /*2260*/  ISETP.GT.AND P4, PT, R5, R2, PT ;  /* 0x000000020500720c */ /* 0x000fe20003f84270 */
[----:B----4-:R3:W4:Y:S01]  /*2270*/  SHFL.DOWN PT, R7, R10, 0x2, R2 ;  /* 0x084000000a077989 */ /* 0x01072200000e0002 */
[----:B------:R-:W-:Y:S01]  /*2280*/  LOP3.LUT R5, R12, 0xff, RZ, 0xc0, !PT ;  /* 0x000000ff0c057812 */ /* 0x000fe200078ec0ff */
        /* <DEDUP_REMOVED lines=18> */
.L_x_362:
[----:B------:R-:W-:Y:S05]  /*23b0*/  BSYNC.RECONVERGENT B1 ;  /* 0x0000000000017941 */ /* 0x000fea0003800200 */
.L_x_361:
        /* <DEDUP_REMOVED lines=20> */
.L_x_364:
[----:B------:R-:W-:Y:S05]  /*2500*/  BSYNC.RECONVERGENT B1 ;  /* 0x0000000000017941 */ /* 0x000fea0003800200 */
.L_x_363:
        /* <DEDUP_REMOVED lines=20> */
.L_x_366:
[----:B------:R-:W-:Y:S05]  /*2650*/  BSYNC.RECONVERGENT B1 ;  /* 0x0000000000017941 */ /* 0x000fea0003800200 */
.L_x_365:
        /* <DEDUP_REMOVED lines=10> */
[----:B----4-:R-:W-:Y:S02]  /*2700*/  @!P0 ISETP.LT.U32.AND P2, PT, R7, R10, PT ;  /* 0x0000000a0700820c */ /* 0x010fe40003f41070 */
        /* <DEDUP_REMOVED lines=9> */
.L_x_368:
[----:B------:R-:W-:Y:S05]  /*27a0*/  BSYNC.RECONVERGENT B1 ;  /* 0x0000000000017941 */ /* 0x000fea0003800200 */
.L_x_367:
[----:B------:R-:W-:Y:S04]  /*27b0*/  BSSY.RECONVERGENT B1, `(.L_x_369) ;  /* 0x000000a000017945 */ /* 0x000fe80003800200 */
[----:B------:R-:W-:Y:S05]  /*27c0*/  @P1 BRA `(.L_x_370) ;  /* 0x0000000000201947 */ /* 0x000fea0003800000 */
[----:B0-----:R-:W0:Y:S01]  /*27d0*/  S2R R5, SR_CgaCtaId ;  /* 0x0000000000057919 */ /* 0x001e220000008800 */
[----:B------:R-:W-:Y:S02]  /*27e0*/  MOV R4, 0x400 ;  /* 0x0000040000047802 */ /* 0x000fe40000000f00 */
[----:B--23--:R-:W-:-:S04]  /*27f0*/  SHF.R.U32.HI R2, RZ, 0x1, R3 ;  /* 0x00000001ff027819 */ /* 0x00cfc80000011603 */
[----:B------:R-:W-:Y:S02]  /*2800*/  LOP3.LUT R2, R2, 0x1f0, RZ, 0xc0, !PT ;  /* 0x000001f002027812 */ /* 0x000fe400078ec0ff */
[----:B0-----:R-:W-:-:S05]  /*2810*/  LEA R5, R5, R4, 0x18 ;  /* 0x0000000405057211 */ /* 0x001fca00078ec0ff */
[----:B------:R-:W-:-:S05]  /*2820*/  IMAD.IADD R5, R2, 0x1, R5 ;  /* 0x0000000102057824 */ /* 0x000fca00078e0205 */
[----:B------:R0:W-:Y:S04]  /*2830*/  STS.64 [R5+0x10], R10 ;  /* 0x0000100a05007388 */ /* 0x0001e80000000a00 */
[----:B------:R0:W-:Y:S02]  /*2840*/  STS.U8 [R5+0x8], R12 ;  /* 0x0000080c05007388 */ /* 0x0001e40000000000 */
.L_x_370:
[----:B------:R-:W-:Y:S05]  /*2850*/  BSYNC.RECONVERGENT B1 ;  /* 0x0000000000017941 */ /* 0x000fea0003800200 */
.L_x_369:
[----:B------:R-:W-:Y:S01]  /*2860*/  BAR.SYNC.DEFER_BLOCKING 0x0 ;  /* 0x0000000000007b1d */ /* 0x000fe20000010000 */
[----:B------:R-:W-:-:S13]  /*2870*/  ISETP.NE.AND P1, PT, R3, RZ, PT ;  /* 0x000000ff0300720c */ /* 0x000fda0003f25270 */
[----:B------:R-:W-:Y:S05]  /*2880*/  @P1 BRA `(.L_x_358) ;  /* 0x0000002c00881947 */ /* 0x000fea0003800000 */
[----:B------:R-:W-:Y:S02]  /*2890*/  UISETP.GE.U32.AND UP0, UPT, UR4, 0x21, UPT ;  /* 0x000000210400788c */ /* 0x000fe4000bf06070 */
[----:B------:R-:W-:Y:S02]  /*28a0*/  UISETP.GE.U32.AND UP1, UPT, UR4, 0x41, UPT ;  /* 0x000000410400788c */ /* 0x000fe4000bf26070 */
[----:B------:R-:W-:Y:S02]  /*28b0*/  UISETP.GE.U32.AND UP2, UPT, UR4, 0x61, UPT ;  /* 0x000000610400788c */ /* 0x000fe4000bf46070 */
[----:B------:R-:W-:Y:S02]  /*28c0*/  UISETP.GE.U32.AND UP3, UPT, UR4, 0x81, UPT ;  /* 0x000000810400788c */ /* 0x000fe4000bf66070 */
[----:B------:R-:W-:Y:S02]  /*28d0*/  UISETP.GE.U32.AND UP4, UPT, UR4, 0xa1, UPT ;  /* 0x000000a10400788c */ /* 0x000fe4000bf86070 */
[----:B------:R-:W-:-:S02]  /*28e0*/  UISETP.GE.U32.AND UP5, UPT, UR4, 0xc1, UPT ;  /* 0x000000c10400788c */ /* 0x000fc4000bfa6070 */
[----:B------:R-:W-:Y:S01]  /*28f0*/  UISETP.GE.U32.AND UP6, UPT, UR4, 0xe1, UPT ;  /* 0x000000e10400788c */ /* 0x000fe2000bfc6070 */
[----:B------:R-:W-:Y:S10]  /*2900*/  BRA.U !UP0, `(.L_x_371) ;  /* 0x00000001083c7547 */ /* 0x000ff4000b800000 */
[----:B------:R-:W5:Y:S01]  /*2910*/  S2UR UR6, SR_CgaCtaId ;  /* 0x00000000000679c3 */ /* 0x000f620000008800 */
[----:B------:R-:W-:Y:S01]  /*2920*/  UMOV UR5, 0x400 ;  /* 0x0000040000057882 */ /* 0x000fe20000000000 */
[----:B------:R-:W-:Y:S01]  /*2930*/  LOP3.LUT P3, RZ, R12, 0xff, RZ, 0xc0, !PT ;  /* 0x000000ff0cff7812 */ /* 0x000fe2000786c0ff */
[----:B-----5:R-:W-:-:S09]  /*2940*/  ULEA UR5, UR6, UR5, 0x18 ;  /* 0x0000000506057291 */ /* 0x020fd2000f8ec0ff */
[----:B0-----:R-:W0:Y:S04]  /*2950*/  LDS.U8 R4, [UR5+0x18] ;  /* 0x00001805ff047984 */ /* 0x001e280008000000 */
[----:B--23--:R-:W2:Y:S01]  /*2960*/  LDS.64 R2, [UR5+0x20] ;  /* 0x00002005ff027984 */ /* 0x00cea20008000a00 */
[----:B0-----:R-:W-:Y:S02]  /*2970*/  ISETP.NE.AND P2, PT, R4, RZ, PT ;  /* 0x000000ff0400720c */ /* 0x001fe40003f45270 */
[----:B--2---:R-:W-:Y:S02]  /*2980*/  ISETP.LT.U32.AND P0, PT, R2, R10, PT ;  /* 0x0000000a0200720c */ /* 0x004fe40003f01070 */
[----:B------:R-:W-:Y:S02]  /*2990*/  @P3 SEL R4, R12, 0x1, !P2 ;  /* 0x000000010c043807 */ /* 0x000fe40005000000 */
[----:B------:R-:W-:-:S02]  /*29a0*/  ISETP.LT.AND.EX P0, PT, R3, R11, PT, P0 ;  /* 0x0000000b0300720c */ /* 0x000fc40003f01300 */
[----:B------:R-:W-:-:S05]  /*29b0*/  PRMT R12, R4, 0x7610, R12 ;  /* 0x00007610040c7816 */ /* 0x000fca000000000c */
[C---:B------:R-:W-:Y:S02]  /*29c0*/  @P2 SEL R10, R2.reuse, R10, P0 ;  /* 0x0000000a020a2207 */ /* 0x040fe40000000000 */
[C---:B------:R-:W-:Y:S02]  /*29d0*/  @P2 SEL R11, R3.reuse, R11, P0 ;  /* 0x0000000b030b2207 */ /* 0x040fe40000000000 */
[----:B------:R-:W-:Y:S02]  /*29e0*/  SEL R10, R2, R10, !P3 ;  /* 0x0000000a020a7207 */ /* 0x000fe40005800000 */
[----:B------:R-:W-:-:S07]  /*29f0*/  SEL R11, R3, R11, !P3 ;  /* 0x0000000b030b7207 */ /* 0x000fce0005800000 */
.L_x_371:
[----:B------:R-:W-:Y:S05]  /*2a00*/  BRA.U !UP1, `(.L_x_372) ;  /* 0x00000001093c7547 */ /* 0x000fea000b800000 */
        /* <DEDUP_REMOVED lines=15> */
.L_x_372:
        /* <DEDUP_REMOVED lines=16> */
.L_x_373:
        /* <DEDUP_REMOVED lines=16> */
.L_x_374:
        /* <DEDUP_REMOVED lines=16> */
.L_x_375:
        /* <DEDUP_REMOVED lines=16> */
.L_x_376:
        /* <DEDUP_REMOVED lines=17> */
.L_x_335:
        /* <DEDUP_REMOVED lines=15> */
[----:B------:R-:W-:-:S04]  /*3100*/  UIADD3 UR5, UPT, UPT, UR4, -0x400, URZ ;  /* 0xfffffc0004057890 */ /* 0x000fc8000fffe0ff */
[----:B------:R-:W-:Y:S01]  /*3110*/  UISETP.GE.U32.AND UP0, UPT, UR5, 0x400, UPT ;  /* 0x000004000500788c */ /* 0x000fe2000bf06070 */
[----:B------:R-:W-:Y:S01]  /*3120*/  IMAD.MOV.U32 R16, RZ, RZ, 0x400 ;  /* 0x00000400ff107424 */ /* 0x000fe200078e00ff */
[----:B---3--:R-:W-:-:S04]  /*3130*/  ISETP.NE.AND P0, PT, R5, R14, PT ;  /* 0x0000000e0500720c */ /* 0x008fc80003f05270 */
[----:B------:R-:W-:Y:S02]  /*3140*/  SEL R10, R13, R10, !P0 ;  /* 0x0000000a0d0a7207 */ /* 0x000fe40004000000 */
[----:B----4-:R-:W-:Y:S02]  /*3150*/  ISETP.NE.AND P2, PT, R9, R14, PT ;  /* 0x0000000e0900720c */ /* 0x010fe40003f45270 */
[----:B------:R-:W-:-:S04]  /*3160*/  IADD3 R10, P3, PT, R10, UR6, RZ ;  /* 0x000000060a0a7c10 */ /* 0x000fc8000ff7e0ff */
[----:B------:R-:W-:Y:S01]  /*3170*/  ISETP.LT.U32.AND P1, PT, R17, R10, PT ;  /* 0x0000000a1100720c */ /* 0x000fe20003f21070 */
[----:B------:R-:W-:Y:S01]  /*3180*/  IMAD.X R4, RZ, RZ, UR7, P3 ;  /* 0x00000007ff047e24 */ /* 0x000fe200098e06ff */
[----:B-----5:R-:W-:-:S04]  /*3190*/  ISETP.EQ.OR P0, PT, R7, R14, !P0 ;  /* 0x0000000e0700720c */ /* 0x020fc80004702670 */
[----:B------:R-:W-:Y:S02]  /*31a0*/  ISETP.LT.AND.EX P1, PT, R15, R4, PT, P1 ;  /* 0x000000040f00720c */ /* 0x000fe40003f21310 */
[C---:B------:R-:W-:Y:S02]  /*31b0*/  IADD3 R5, P4, PT, R17.reuse, 0x100, RZ ;  /* 0x0000010011057810 */ /* 0x040fe40007f9e0ff */
[----:B------:R-:W-:Y:S02]  /*31c0*/  @!P2 SEL R10, R17, R10, P1 ;  /* 0x0000000a110aa207 */ /* 0x000fe40000800000 */
[----:B------:R-:W-:Y:S02]  /*31d0*/  ISETP.NE.AND P3, PT, R11, R14, PT ;  /* 0x0000000e0b00720c */ /* 0x000fe40003f65270 */
[----:B------:R-:W-:Y:S02]  /*31e0*/  @!P2 SEL R4, R15, R4, P1 ;  /* 0x000000040f04a207 */ /* 0x000fe40000800000 */
[----:B------:R-:W-:Y:S01]  /*31f0*/  SEL R10, R10, R17, P0 ;  /* 0x000000110a0a7207 */ /* 0x000fe20000000000 */
[----:B------:R-:W-:Y:S01]  /*3200*/  IMAD.X R7, RZ, RZ, R15, P4 ;  /* 0x000000ffff077224 */ /* 0x000fe200020e060f */
[----:B------:R-:W-:-:S02]  /*3210*/  SEL R4, R4, R15, P0 ;  /* 0x0000000f04047207 */ /* 0x000fc40000000000 */
[----:B------:R-:W-:Y:S02]  /*3220*/  ISETP.LT.U32.AND P1, PT, R5, R10, PT ;  /* 0x0000000a0500720c */ /* 0x000fe40003f21070 */
[----:B------:R-:W-:Y:S02]  /*3230*/  ISETP.EQ.OR P0, PT, R9, R14, P0 ;  /* 0x0000000e0900720c */ /* 0x000fe40000702670 */
[----:B------:R-:W-:Y:S02]  /*3240*/  ISETP.LT.AND.EX P1, PT, R7, R4, PT, P1 ;  /* 0x000000040700720c */ /* 0x000fe40003f21310 */
[----:B------:R-:W-:Y:S02]  /*3250*/  ISETP.EQ.OR P2, PT, R11, R14, P0 ;  /* 0x0000000e0b00720c */ /* 0x000fe40000742670 */
[----:B------:R-:W-:Y:S02]  /*3260*/  @!P3 SEL R10, R5, R10, P1 ;  /* 0x0000000a050ab207 */ /* 0x000fe40000800000 */
[----:B------:R-:W-:-:S02]  /*3270*/  @!P3 SEL R4, R7, R4, P1 ;  /* 0x000000040704b207 */ /* 0x000fc40000800000 */
[----:B------:R-:W-:Y:S02]  /*3280*/  SEL R12, RZ, 0x1, !P2 ;  /* 0x00000001ff0c7807 */ /* 0x000fe40005000000 */
[----:B------:R-:W-:Y:S02]  /*3290*/  SEL R10, R10, R5, P0 ;  /* 0x000000050a0a7207 */ /* 0x000fe40000000000 */
[----:B------:R-:W-:Y:S01]  /*32a0*/  SEL R11, R4, R7, P0 ;  /* 0x00000007040b7207 */ /* 0x000fe20000000000 */
[----:B------:R-:W-:Y:S06]  /*32b0*/  BRA.U !UP0, `(.L_x_377) ;  /* 0x0000000508007547 */ /* 0x000fec000b800000 */
[----:B------:R-:W-:Y:S01]  /*32c0*/  IMAD.MOV.U32 R16, RZ, RZ, 0x400 ;  /* 0x00000400ff107424 */ /* 0x000fe200078e00ff */
[----:B------:R-:W0:Y:S01]  /*32d0*/  LDCU UR4, c[0x0][0x3a8] ;  /* 0x00007500ff0477ac */ /* 0x000e220008000800 */
[----:B------:R-:W2:Y:S01]  /*32e0*/  LDCU.64 UR6, c[0x0][0x398] ;  /* 0x00007300ff0677ac */ /* 0x000ea20008000a00 */
[----:B------:R-:W-:-:S04]  /*32f0*/  NOP ;  /* 0x0000000000007918 */ /* 0x000fc80000000000 */
.L_x_379:
[----:B------:R-:W-:-:S05]  /*3300*/  IADD3 R4, P0, PT, R16, R2, RZ ;  /* 0x0000000210047210 */ /* 0x000fca0007f1e0ff */
[----:B------:R-:W-:-:S05]  /*3310*/  IMAD.X R5, RZ, RZ, R3, P0 ;  /* 0x000000ffff057224 */ /* 0x000fca00000e0603 */
[----:B------:R-:W3:Y:S04]  /*3320*/  LDG.E.U8 R7, desc[UR8][R4.64] ;  /* 0x0000000804077981 */ /* 0x000ee8000c1e1100 */
[----:B------:R-:W4:Y:S04]  /*3330*/  LDG.E.U8 R9, desc[UR8][R4.64+0x100] ;  /* 0x0001000804097981 */ /* 0x000f28000c1e1100 */
[----:B------:R-:W5:Y:S04]  /*3340*/  LDG.E.U8 R15, desc[UR8][R4.64+0x200] ;  /* 0x00020008040f7981 */ /* 0x000f68000c1e1100 */
[----:B------:R1:W5:Y:S01]  /*3350*/  LDG.E.U8 R17, desc[UR8][R4.64+0x300] ;  /* 0x0003000804117981 */ /* 0x000362000c1e1100 */
[----:B--2---:R-:W-:-:S02]  /*3360*/  IADD3 R8, P1, P4, R13, UR6, R16 ;  /* 0x000000060d087c10 */ /* 0x004fc4000fc3e010 */
[----:B------:R-:W-:Y:S02]  /*3370*/  LOP3.LUT P2, RZ, R12, 0xff, RZ, 0xc0, !PT ;  /* 0x000000ff0cff7812 */ /* 0x000fe4000784c0ff */
[C---:B------:R-:W-:Y:S02]  /*3380*/  ISETP.LT.U32.AND P0, PT, R8.reuse, R10, PT ;  /* 0x0000000a0800720c */ /* 0x040fe40003f01070 */
[----:B------:R-:W-:Y:S02]  /*3390*/  IADD3.X R18, PT, PT, RZ, UR7, RZ, P1, P4 ;  /* 0x00000007ff127c10 */ /* 0x000fe40008fe84ff */
[----:B-1----:R-:W-:Y:S02]  /*33a0*/  IADD3 R5, P4, PT, R8, 0x100, RZ ;  /* 0x0000010008057810 */ /* 0x002fe40007f9e0ff */
[----:B------:R-:W-:-:S03]  /*33b0*/  ISETP.LT.AND.EX P0, PT, R18, R11, PT, P0 ;  /* 0x0000000b1200720c */ /* 0x000fc60003f01300 */
[----:B------:R-:W-:Y:S01]  /*33c0*/  IMAD.X R4, RZ, RZ, R18, P4 ;  /* 0x000000ffff047224 */ /* 0x000fe200020e0612 */
[-C--:B---3--:R-:W-:Y:S02]  /*33d0*/  ISETP.NE.AND P3, PT, R7, R14.reuse, PT ;  /* 0x0000000e0700720c */ /* 0x088fe40003f65270 */
[----:B----4-:R-:W-:Y:S02]  /*33e0*/  ISETP.NE.AND P1, PT, R9, R14, PT ;  /* 0x0000000e0900720c */ /* 0x010fe40003f25270 */
[----:B------:R-:W-:Y:S02]  /*33f0*/  SEL R6, RZ, 0x1, P3 ;  /* 0x00000001ff067807 */ /* 0x000fe40001800000 */
[----:B------:R-:W-:Y:S02]  /*3400*/  @P2 SEL R6, R12, 0x1, P3 ;  /* 0x000000010c062807 */ /* 0x000fe40001800000 */
[----:B------:R-:W-:-:S05]  /*3410*/  SEL R9, RZ, 0x1, P1 ;  /* 0x00000001ff097807 */ /* 0x000fca0000800000 */
[----:B------:R-:W-:Y:S02]  /*3420*/  @!P3 SEL R10, R8, R10, P0 ;  /* 0x0000000a080ab207 */ /* 0x000fe40000000000 */
[----:B------:R-:W-:Y:S02]  /*3430*/  @!P3 SEL R11, R18, R11, P0 ;  /* 0x0000000b120bb207 */ /* 0x000fe40000000000 */
[----:B------:R-:W-:Y:S02]  /*3440*/  SEL R10, R8, R10, !P2 ;  /* 0x0000000a080a7207 */ /* 0x000fe40005000000 */
[----:B------:R-:W-:Y:S02]  /*3450*/  SEL R11, R18, R11, !P2 ;  /* 0x0000000b120b7207 */ /* 0x000fe40005000000 */
[----:B------:R-:W-:Y:S02]  /*3460*/  ISETP.LT.U32.AND P0, PT, R5, R10, PT ;  /* 0x0000000a0500720c */ /* 0x000fe40003f01070 */
[----:B------:R-:W-:-:S02]  /*3470*/  LOP3.LUT P3, RZ, R6, 0xff, RZ, 0xc0, !PT ;  /* 0x000000ff06ff7812 */ /* 0x000fc4000786c0ff */
[CC--:B------:R-:W-:Y:S02]  /*3480*/  ISETP.LT.AND.EX P0, PT, R4.reuse, R11.reuse, PT, P0 ;  /* 0x0000000b0400720c */ /* 0x0c0fe40003f01300 */
[----:B-----5:R-:W-:Y:S02]  /*3490*/  ISETP.NE.AND P2, PT, R15, R14, PT ;  /* 0x0000000e0f00720c */ /* 0x020fe40003f45270 */
[C---:B------:R-:W-:Y:S02]  /*34a0*/  @!P1 SEL R10, R5.reuse, R10, P0 ;  /* 0x0000000a050a9207 */ /* 0x040fe40000000000 */
[----:B------:R-:W-:Y:S02]  /*34b0*/  @!P1 SEL R11, R4, R11, P0 ;  /* 0x0000000b040b9207 */ /* 0x000fe40000000000 */
[----:B------:R-:W-:Y:S02]  /*34c0*/  IADD3 R7, P0, PT, R8, 0x200, RZ ;  /* 0x0000020008077810 */ /* 0x000fe40007f1e0ff */
[----:B------:R-:W-:-:S02]  /*34d0*/  SEL R10, R5, R10, !P3 ;  /* 0x0000000a050a7207 */ /* 0x000fc40005800000 */
[----:B------:R-:W-:Y:S02]  /*34e0*/  @P3 SEL R9, R6, 0x1, P1 ;  /* 0x0000000106093807 */ /* 0x000fe40000800000 */
[----:B------:R-:W-:Y:S01]  /*34f0*/  SEL R11, R4, R11, !P3 ;  /* 0x0000000b040b7207 */ /* 0x000fe20005800000 */
[----:B------:R-:W-:Y:S01]  /*3500*/  IMAD.X R4, RZ, RZ, R18, P0 ;  /* 0x000000ffff047224 */ /* 0x000fe200000e0612 */
[----:B------:R-:W-:Y:S02]  /*3510*/  ISETP.LT.U32.AND P0, PT, R7, R10, PT ;  /* 0x0000000a0700720c */ /* 0x000fe40003f01070 */
[----:B------:R-:W-:Y:S02]  /*3520*/  LOP3.LUT P4, RZ, R9, 0xff, RZ, 0xc0, !PT ;  /* 0x000000ff09ff7812 */ /* 0x000fe4000788c0ff */
[----:B------:R-:W-:Y:S02]  /*3530*/  ISETP.LT.AND.EX P0, PT, R4, R11, PT, P0 ;  /* 0x0000000b0400720c */ /* 0x000fe40003f01300 */
[----:B------:R-:W-:-:S02]  /*3540*/  SEL R6, RZ, 0x1, P2 ;  /* 0x00000001ff067807 */ /* 0x000fc40001000000 */
[C---:B------:R-:W-:Y:S02]  /*3550*/  @!P2 SEL R10, R7.reuse, R10, P0 ;  /* 0x0000000a070aa207 */ /* 0x040fe40000000000 */
[----:B------:R-:W-:Y:S02]  /*3560*/  @!P2 SEL R11, R4, R11, P0 ;  /* 0x0000000b040ba207 */ /* 0x000fe40000000000 */
[----:B------:R-:W-:Y:S02]  /*3570*/  SEL R10, R7, R10, !P4 ;  /* 0x0000000a070a7207 */ /* 0x000fe40006000000 */
[----:B0-----:R-:W-:Y:S02]  /*3580*/  IADD3 R7, PT, PT, -R16, UR4, RZ ;  /* 0x0000000410077c10 */ /* 0x001fe4000fffe1ff */
[----:B------:R-:W-:Y:S02]  /*3590*/  IADD3 R5, P0, PT, R8, 0x300, RZ ;  /* 0x0000030008057810 */ /* 0x000fe40007f1e0ff */
[----:B------:R-:W-:-:S02]  /*35a0*/  ISETP.NE.AND P1, PT, R17, R14, PT ;  /* 0x0000000e1100720c */ /* 0x000fc40003f25270 */
[----:B------:R-:W-:Y:S02]  /*35b0*/  @P4 SEL R6, R9, 0x1, P2 ;  /* 0x0000000109064807 */ /* 0x000fe40001000000 */
[----:B------:R-:W-:Y:S02]  /*35c0*/  ISETP.GE.U32.AND P3, PT, R7, 0x400, PT ;  /* 0x000004000700780c */ /* 0x000fe40003f66070 */
[----:B------:R-:W-:Y:S01]  /*35d0*/  SEL R11, R4, R11, !P4 ;  /* 0x0000000b040b7207 */ /* 0x000fe20006000000 */
[----:B------:R-:W-:Y:S01]  /*35e0*/  IMAD.X R4, RZ, RZ, R18, P0 ;  /* 0x000000ffff047224 */ /* 0x000fe200000e0612 */
[----:B------:R-:W-:Y:S02]  /*35f0*/  LOP3.LUT P2, RZ, R6, 0xff, RZ, 0xc0, !PT ;  /* 0x000000ff06ff7812 */ /* 0x000fe4000784c0ff */
[----:B------:R-:W-:Y:S02]  /*3600*/  ISETP.LT.U32.AND P0, PT, R5, R10, PT ;  /* 0x0000000a0500720c */ /* 0x000fe40003f01070 */
[----:B------:R-:W-:-:S02]  /*3610*/  SEL R12, RZ, 0x1, P1 ;  /* 0x00000001ff0c7807 */ /* 0x000fc40000800000 */
[----:B------:R-:W-:-:S04]  /*3620*/  ISETP.LT.AND.EX P0, PT, R4, R11, PT, P0 ;  /* 0x0000000b0400720c */ /* 0x000fc80003f01300 */
[C---:B------:R-:W-:Y:S02]  /*3630*/  @!P1 SEL R10, R5.reuse, R10, P0 ;  /* 0x0000000a050a9207 */ /* 0x040fe40000000000 */
[----:B------:R-:W-:Y:S02]  /*3640*/  @!P1 SEL R11, R4, R11, P0 ;  /* 0x0000000b040b9207 */ /* 0x000fe40000000000 */
[----:B------:R-:W-:Y:S02]  /*3650*/  @P2 SEL R12, R6, 0x1, P1 ;  /* 0x00000001060c2807 */ /* 0x000fe40000800000 */
[----:B------:R-:W-:Y:S02]  /*3660*/  SEL R10, R5, R10, !P2 ;  /* 0x0000000a050a7207 */ /* 0x000fe40005000000 */
[----:B------:R-:W-:Y:S01]  /*3670*/  SEL R11, R4, R11, !P2 ;  /* 0x0000000b040b7207 */ /* 0x000fe20005000000 */
[----:B------:R-:W-:Y:S06]  /*3680*/  @!P3 BRA `(.L_x_378) ;  /* 0x0000001000d0b947 */ /* 0x000fec0003800000 */
[----:B------:R-:W-:-:S05]  /*3690*/  VIADD R16, R16, 0x400 ;  /* 0x0000040010107836 */ /* 0x000fca0000000000 */
[----:B------:R-:W-:-:S13]  /*36a0*/  ISETP.GT.U32.AND P0, PT, R16, UR5, PT ;  /* 0x0000000510007c0c */ /* 0x000fda000bf04070 */
[----:B------:R-:W-:Y:S05]  /*36b0*/  @!P0 BRA `(.L_x_379) ;  /* 0xfffffffc00108947 */ /* 0x000fea000383ffff */
.L_x_377:
[----:B------:R-:W-:Y:S01]  /*36c0*/  IADD3 R2, PT, PT, -R16, UR4, RZ ;  /* 0x0000000410027c10 */ /* 0x000fe2000fffe1ff */
[----:B------:R-:W0:Y:S01]  /*36d0*/  LDCU.64 UR10, c[0x0][0x380] ;  /* 0x00007000ff0a77ac */ /* 0x000e220008000a00 */
[----:B------:R-:W-:Y:S02]  /*36e0*/  BSSY.RECONVERGENT B1, `(.L_x_378) ;  /* 0x000012e000017945 */ /* 0x000fe40003800200 */
[----:B------:R-:W-:-:S04]  /*36f0*/  ISETP.GE.AND P0, PT, R13, R2, PT ;  /* 0x000000020d00720c */ /* 0x000fc80003f06270 */
[----:B------:R-:W-:-:S13]  /*3700*/  ISETP.GE.U32.OR P0, PT, R16, UR4, P0 ;  /* 0x0000000410007c0c */ /* 0x000fda0008706470 */
[----:B0-----:R-:W-:Y:S05]  /*3710*/  @P0 BRA `(.L_x_380) ;  /* 0x0000001000a80947 */ /* 0x001fea0003800000 */
[----:B------:R-:W-:Y:S01]  /*3720*/  LOP3.LUT R15, RZ, R13, RZ, 0x33, !PT ;  /* 0x0000000dff0f7212 */ /* 0x000fe200078e33ff */
[----:B------:R-:W-:Y:S01]  /*3730*/  BSSY.RECONVERGENT B2, `(.L_x_381) ;  /* 0x000009c000027945 */ /* 0x000fe20003800200 */
[----:B------:R-:W-:Y:S02]  /*3740*/  IMAD.MOV.U32 R3, RZ, RZ, R13 ;  /* 0x000000ffff037224 */ /* 0x000fe400078e000d */
[----:B------:R-:W-:-:S04]  /*3750*/  IADD3 R15, PT, PT, -R16, UR4, R15 ;  /* 0x00000004100f7c10 */ /* 0x000fc8000fffe10f */
[C---:B------:R-:W-:Y:S02]  /*3760*/  ISETP.GE.U32.AND P0, PT, R15.reuse, 0x700, PT ;  /* 0x000007000f00780c */ /* 0x040fe40003f06070 */
[----:B------:R-:W-:-:S04]  /*3770*/  LEA.HI R17, R15, 0x1, RZ, 0x18 ;  /* 0x000000010f117811 */ /* 0x000fc800078fc0ff */
[----:B------:R-:W-:-:S07]  /*3780*/  LOP3.LUT R31, R17, 0x7, RZ, 0xc0, !PT ;  /* 0x00000007111f7812 */ /* 0x000fce00078ec0ff */
[----:B------:R-:W-:Y:S05]  /*3790*/  @!P0 BRA `(.L_x_382) ;  /* 0x0000000800548947 */ /* 0x000fea0003800000 */
[----:B------:R-:W-:Y:S01]  /*37a0*/  LOP3.LUT R19, R17, 0x1fffff8, RZ, 0xc0, !PT ;  /* 0x01fffff811137812 */ /* 0x000fe200078ec0ff */
[----:B------:R-:W-:Y:S01]  /*37b0*/  BSSY.RECONVERGENT B3, `(.L_x_383) ;  /* 0x0000092000037945 */ /* 0x000fe20003800200 */
[C---:B------:R-:W-:Y:S01]  /*37c0*/  LOP3.LUT R18, R13.reuse, 0x400, RZ, 0xfc, !PT ;  /* 0x000004000d127812 */ /* 0x040fe200078efcff */
[----:B------:R-:W-:Y:S02]  /*37d0*/  IMAD.IADD R32, R13, 0x1, R16 ;  /* 0x000000010d207824 */ /* 0x000fe400078e0210 */
[----:B------:R-:W-:-:S07]  /*37e0*/  IMAD.MOV R19, RZ, RZ, -R19 ;  /* 0x000000ffff137224 */ /* 0x000fce00078e0a13 */
.L_x_384:
[----:B------:R-:W-:-:S05]  /*37f0*/  IADD3 R2, P0, PT, R32, UR10, RZ ;  /* 0x0000000a20027c10 */ /* 0x000fca000ff1e0ff */
[----:B------:R-:W-:-:S05]  /*3800*/  IMAD.X R3, RZ, RZ, UR11, P0 ;  /* 0x0000000bff037e24 */ /* 0x000fca00080e06ff */
[----:B------:R0:W2:Y:S01]  /*3810*/  LDG.E.U8 R21, desc[UR8][R2.64] ;  /* 0x0000000802157981 */ /* 0x0000a2000c1e1100 */
[----:B------:R-:W-:-:S05]  /*3820*/  VIADD R20, R32, 0x100 ;  /* 0x0000010020147836 */ /* 0x000fca0000000000 */
[----:B------:R-:W-:-:S05]  /*3830*/  IADD3 R4, P0, PT, R20, UR10, RZ ;  /* 0x0000000a14047c10 */ /* 0x000fca000ff1e0ff */
[----:B------:R-:W-:-:S05]  /*3840*/  IMAD.X R5, RZ, RZ, UR11, P0 ;  /* 0x0000000bff057e24 */ /* 0x000fca00080e06ff */
[----:B------:R3:W4:Y:S01]  /*3850*/  LDG.E.U8 R25, desc[UR8][R4.64] ;  /* 0x0000000804197981 */ /* 0x000722000c1e1100 */
        /* <DEDUP_REMOVED lines=9> */
[----:B0-----:R-:W-:-:S05]  /*38f0*/  IADD3 R2, P0, PT, R26, UR10, RZ ;  /* 0x0000000a1a027c10 */ /* 0x001fca000ff1e0ff */
[----:B------:R-:W-:-:S06]  /*3900*/  IMAD.X R3, RZ, RZ, UR11, P0 ;  /* 0x0000000bff037e24 */ /* 0x000fcc00080e06ff */
[----:B------:R0:W4:Y:S01]  /*3910*/  LDG.E.U8 R3, desc[UR8][R2.64] ;  /* 0x0000000802037981 */ /* 0x000122000c1e1100 */
[----:B------:R-:W-:-:S05]  /*3920*/  VIADD R28, R32, 0x500 ;  /* 0x00000500201c7836 */ /* 0x000fca0000000000 */
[----:B---3--:R-:W-:-:S05]  /*3930*/  IADD3 R4, P0, PT, R28, UR10, RZ ;  /* 0x0000000a1c047c10 */ /* 0x008fca000ff1e0ff */
[----:B------:R-:W-:Y:S02]  /*3940*/  IMAD.X R5, RZ, RZ, UR11, P0 ;  /* 0x0000000bff057e24 */ /* 0x000fe400080e06ff */
[----:B------:R-:W-:-:S04]  /*3950*/  VIADD R29, R32, 0x600 ;  /* 0x00000600201d7836 */ /* 0x000fc80000000000 */
[----:B------:R3:W4:Y:S01]  /*3960*/  LDG.E.U8 R5, desc[UR8][R4.64] ;  /* 0x0000000804057981 */ /* 0x000722000c1e1100 */
[----:B-----5:R-:W-:-:S05]  /*3970*/  IADD3 R6, P0, PT, R29, UR10, RZ ;  /* 0x0000000a1d067c10 */ /* 0x020fca000ff1e0ff */
[----:B------:R-:W-:-:S06]  /*3980*/  IMAD.X R7, RZ, RZ, UR11, P0 ;  /* 0x0000000bff077e24 */ /* 0x000fcc00080e06ff */
[----:B------:R5:W5:Y:S01]  /*3990*/  LDG.E.U8 R7, desc[UR8][R6.64] ;  /* 0x0000000806077981 */ /* 0x000b62000c1e1100 */
[----:B------:R-:W-:-:S05]  /*39a0*/  VIADD R30, R32, 0x700 ;  /* 0x00000700201e7836 */ /* 0x000fca0000000000 */
[----:B-1----:R-:W-:-:S05]  /*39b0*/  IADD3 R8, P0, PT, R30, UR10, RZ ;  /* 0x0000000a1e087c10 */ /* 0x002fca000ff1e0ff */
[----:B------:R-:W-:-:S06]  /*39c0*/  IMAD.X R9, RZ, RZ, UR11, P0 ;  /* 0x0000000bff097e24 */ /* 0x000fcc00080e06ff */
[----:B------:R1:W5:Y:S01]  /*39d0*/  LDG.E.U8 R9, desc[UR8][R8.64] ;  /* 0x0000000808097981 */ /* 0x000362000c1e1100 */
[----:B0-----:R-:W-:Y:S01]  /*39e0*/  PRMT R2, R12, 0x7610, R2 ;  /* 0x000076100c027816 */ /* 0x001fe20000000002 */
[----:B------:R-:W-:Y:S01]  /*39f0*/  VIADD R19, R19, 0x8 ;  /* 0x0000000813137836 */ /* 0x000fe20000000000 */
[----:B------:R-:W-:Y:S01]  /*3a00*/  IADD3 R35, P2, PT, R32, UR6, RZ ;  /* 0x0000000620237c10 */ /* 0x000fe2000ff5e0ff */
[----:B------:R-:W-:Y:S01]  /*3a10*/  VIADD R18, R18, 0x800 ;  /* 0x0000080012127836 */ /* 0x000fe20000000000 */
[----:B------:R-:W-:Y:S01]  /*3a20*/  LOP3.LUT P3, RZ, R2, 0xff, RZ, 0xc0, !PT ;  /* 0x000000ff02ff7812 */ /* 0x000fe2000786c0ff */
[----:B------:R-:W-:Y:S02]  /*3a30*/  VIADD R32, R32, 0x800 ;  /* 0x0000080020207836 */ /* 0x000fe40000000000 */
[----:B---3--:R-:W-:Y:S01]  /*3a40*/  IMAD.X R4, RZ, RZ, UR7, P2 ;  /* 0x00000007ff047e24 */ /* 0x008fe200090e06ff */
[CC--:B--2---:R-:W-:Y:S02]  /*3a50*/  ISETP.NE.AND P0, PT, R21.reuse, R14.reuse, PT ;  /* 0x0000000e1500720c */ /* 0x0c4fe40003f05270 */
[----:B------:R-:W-:-:S07]  /*3a60*/  ISETP.EQ.AND P1, PT, R21, R14, P3 ;  /* 0x0000000e1500720c */ /* 0x000fce0001f22270 */
[----:B------:R-:W-:Y:S02]  /*3a70*/  @!P3 SEL R2, RZ, 0x1, P0 ;  /* 0x00000001ff02b807 */ /* 0x000fe40000000000 */
[CC--:B------:R-:W-:Y:S02]  /*3a80*/  ISETP.LT.U32.AND P0, PT, R35.reuse, R10.reuse, PT ;  /* 0x0000000a2300720c */ /* 0x0c0fe40003f01070 */
[----:B------:R-:W-:Y:S02]  /*3a90*/  SEL R2, R2, 0x1, !P1 ;  /* 0x0000000102027807 */ /* 0x000fe40004800000 */
[----:B------:R-:W-:Y:S02]  /*3aa0*/  ISETP.LT.AND.EX P0, PT, R4, R11, PT, P0 ;  /* 0x0000000b0400720c */ /* 0x000fe40003f01300 */
[----:B------:R-:W-:Y:S02]  /*3ab0*/  LOP3.LUT P2, RZ, R2, 0xff, RZ, 0xc0, !PT ;  /* 0x000000ff02ff7812 */ /* 0x000fe4000784c0ff */
[----:B------:R-:W-:-:S02]  /*3ac0*/  SEL R33, R35, R10, P0 ;  /* 0x0000000a23217207 */ /* 0x000fc40000000000 */
[CC--:B----4-:R-:W-:Y:S02]  /*3ad0*/  ISETP.NE.AND P5, PT, R25.reuse, R14.reuse, PT ;  /* 0x0000000e1900720c */ /* 0x0d0fe40003fa5270 */
[----:B------:R-:W-:Y:S02]  /*3ae0*/  ISETP.EQ.AND P4, PT, R25, R14, P2 ;  /* 0x0000000e1900720c */ /* 0x000fe40001782270 */
[----:B------:R-:W-:Y:S02]  /*3af0*/  @!P1 SEL R33, R35, R10, !P3 ;  /* 0x0000000a23219207 */ /* 0x000fe40005800000 */
[CC--:B------:R-:W-:Y:S02]  /*3b00*/  SEL R35, R4.reuse, R11.reuse, P0 ;  /* 0x0000000b04237207 */ /* 0x0c0fe40000000000 */
[----:B------:R-:W-:Y:S02]  /*3b10*/  @!P1 SEL R35, R4, R11, !P3 ;  /* 0x0000000b04239207 */ /* 0x000fe40005800000 */
[----:B------:R-:W-:-:S02]  /*3b20*/  @!P2 SEL R2, RZ, 0x1, P5 ;  /* 0x00000001ff02a807 */ /* 0x000fc40002800000 */
[----:B------:R-:W-:Y:S02]  /*3b30*/  IADD3 R20, P0, PT, R20, UR6, RZ ;  /* 0x0000000614147c10 */ /* 0x000fe4000ff1e0ff */
[----:B------:R-:W-:Y:S02]  /*3b40*/  SEL R2, R2, 0x1, !P4 ;  /* 0x0000000102027807 */ /* 0x000fe40006000000 */
[CC--:B------:R-:W-:Y:S01]  /*3b50*/  ISETP.NE.AND P5, PT, R23.reuse, R14.reuse, PT ;  /* 0x0000000e1700720c */ /* 0x0c0fe20003fa5270 */
[----:B------:R-:W-:Y:S01]  /*3b60*/  IMAD.X R4, RZ, RZ, UR7, P0 ;  /* 0x00000007ff047e24 */ /* 0x000fe200080e06ff */
[----:B------:R-:W-:Y:S02]  /*3b70*/  LOP3.LUT P1, RZ, R2, 0xff, RZ, 0xc0, !PT ;  /* 0x000000ff02ff7812 */ /* 0x000fe4000782c0ff */
[----:B------:R-:W-:Y:S02]  /*3b80*/  ISETP.LT.U32.AND P0, PT, R20, R33, PT ;  /* 0x000000211400720c */ /* 0x000fe40003f01070 */
[----:B------:R-:W-:-:S02]  /*3b90*/  ISETP.EQ.AND P3, PT, R23, R14, P1 ;  /* 0x0000000e1700720c */ /* 0x000fc40000f62270 */
[----:B------:R-:W-:-:S04]  /*3ba0*/  ISETP.LT.AND.EX P0, PT, R4, R35, PT, P0 ;  /* 0x000000230400720c */ /* 0x000fc80003f01300 */
[----:B------:R-:W-:Y:S02]  /*3bb0*/  SEL R21, R20, R33, P0 ;  /* 0x0000002114157207 */ /* 0x000fe40000000000 */
[----:B------:R-:W-:Y:S02]  /*3bc0*/  SEL R25, R4, R35, P0 ;  /* 0x0000002304197207 */ /* 0x000fe40000000000 */
[----:B------:R-:W-:Y:S02]  /*3bd0*/  @!P1 SEL R2, RZ, 0x1, P5 ;  /* 0x00000001ff029807 */ /* 0x000fe40002800000 */
[----:B------:R-:W-:Y:S02]  /*3be0*/  @!P4 SEL R21, R20, R33, !P2 ;  /* 0x000000211415c207 */ /* 0x000fe40005000000 */
[----:B------:R-:W-:Y:S02]  /*3bf0*/  SEL R2, R2, 0x1, !P3 ;  /* 0x0000000102027807 */ /* 0x000fe40005800000 */
[----:B------:R-:W-:-:S02]  /*3c00*/  @!P4 SEL R25, R4, R35, !P2 ;  /* 0x000000230419c207 */ /* 0x000fc40005000000 */
[----:B------:R-:W-:Y:S02]  /*3c10*/  LOP3.LUT P2, RZ, R2, 0xff, RZ, 0xc0, !PT ;  /* 0x000000ff02ff7812 */ /* 0x000fe4000784c0ff */
[----:B------:R-:W-:Y:S02]  /*3c20*/  IADD3 R24, P0, PT, R24, UR6, RZ ;  /* 0x0000000618187c10 */ /* 0x000fe4000ff1e0ff */
[CC--:B------:R-:W-:Y:S02]  /*3c30*/  ISETP.NE.AND P5, PT, R27.reuse, R14.reuse, PT ;  /* 0x0000000e1b00720c */ /* 0x0c0fe40003fa5270 */
[----:B------:R-:W-:Y:S01]  /*3c40*/  ISETP.EQ.AND P4, PT, R27, R14, P2 ;  /* 0x0000000e1b00720c */ /* 0x000fe20001782270 */
[----:B------:R-:W-:Y:S01]  /*3c50*/  IMAD.X R4, RZ, RZ, UR7, P0 ;  /* 0x00000007ff047e24 */ /* 0x000fe200080e06ff */
[----:B------:R-:W-:-:S04]  /*3c60*/  ISETP.LT.U32.AND P0, PT, R24, R21, PT ;  /* 0x000000151800720c */ /* 0x000fc80003f01070 */
[----:B------:R-:W-:Y:S02]  /*3c70*/  ISETP.LT.AND.EX P0, PT, R4, R25, PT, P0 ;  /* 0x000000190400720c */ /* 0x000fe40003f01300 */
[----:B------:R-:W-:Y:S02]  /*3c80*/  @!P2 SEL R2, RZ, 0x1, P5 ;  /* 0x00000001ff02a807 */ /* 0x000fe40002800000 */
[----:B------:R-:W-:Y:S02]  /*3c90*/  SEL R11, R24, R21, P0 ;  /* 0x00000015180b7207 */ /* 0x000fe40000000000 */
[----:B------:R-:W-:Y:S02]  /*3ca0*/  SEL R2, R2, 0x1, !P4 ;  /* 0x0000000102027807 */ /* 0x000fe40006000000 */
[----:B------:R-:W-:Y:S02]  /*3cb0*/  SEL R23, R4, R25, P0 ;  /* 0x0000001904177207 */ /* 0x000fe40000000000 */
[----:B------:R-:W-:-:S02]  /*3cc0*/  @!P3 SEL R11, R24, R21, !P1 ;  /* 0x00000015180bb207 */ /* 0x000fc40004800000 */
[----:B------:R-:W-:Y:S02]  /*3cd0*/  @!P3 SEL R23, R4, R25, !P1 ;  /* 0x000000190417b207 */ /* 0x000fe40004800000 */
[----:B------:R-:W-:Y:S02]  /*3ce0*/  IADD3 R22, P0, PT, R22, UR6, RZ ;  /* 0x0000000616167c10 */ /* 0x000fe4000ff1e0ff */
[----:B------:R-:W-:Y:S02]  /*3cf0*/  LOP3.LUT P1, RZ, R2, 0xff, RZ, 0xc0, !PT ;  /* 0x000000ff02ff7812 */ /* 0x000fe4000782c0ff */
[CC--:B------:R-:W-:Y:S01]  /*3d00*/  ISETP.NE.AND P5, PT, R3.reuse, R14.reuse, PT ;  /* 0x0000000e0300720c */ /* 0x0c0fe20003fa5270 */
[----:B------:R-:W-:Y:S01]  /*3d10*/  IMAD.X R4, RZ, RZ, UR7, P0 ;  /* 0x00000007ff047e24 */ /* 0x000fe200080e06ff */
[----:B------:R-:W-:Y:S02]  /*3d20*/  ISETP.LT.U32.AND P0, PT, R22, R11, PT ;  /* 0x0000000b1600720c */ /* 0x000fe40003f01070 */
[----:B------:R-:W-:-:S02]  /*3d30*/  ISETP.EQ.AND P3, PT, R3, R14, P1 ;  /* 0x0000000e0300720c */ /* 0x000fc40000f62270 */
[----:B------:R-:W-:-:S04]  /*3d40*/  ISETP.LT.AND.EX P0, PT, R4, R23, PT, P0 ;  /* 0x000000170400720c */ /* 0x000fc80003f01300 */
[----:B------:R-:W-:Y:S02]  /*3d50*/  SEL R21, R22, R11, P0 ;  /* 0x0000000b16157207 */ /* 0x000fe40000000000 */
[----:B------:R-:W-:Y:S02]  /*3d60*/  @!P1 SEL R2, RZ, 0x1, P5 ;  /* 0x00000001ff029807 */ /* 0x000fe40002800000 */
[----:B-----5:R-:W-:Y:S02]  /*3d70*/  SEL R6, R4, R23, P0 ;  /* 0x0000001704067207 */ /* 0x020fe40000000000 */
[----:B------:R-:W-:Y:S02]  /*3d80*/  IADD3 R26, P0, PT, R26, UR6, RZ ;  /* 0x000000061a1a7c10 */ /* 0x000fe4000ff1e0ff */
[----:B------:R-:W-:Y:S02]  /*3d90*/  @!P4 SEL R21, R22, R11, !P2 ;  /* 0x0000000b1615c207 */ /* 0x000fe40005000000 */
[----:B------:R-:W-:Y:S01]  /*3da0*/  SEL R2, R2, 0x1, !P3 ;  /* 0x0000000102027807 */ /* 0x000fe20005800000 */
[----:B------:R-:W-:Y:S01]  /*3db0*/  IMAD.X R3, RZ, RZ, UR7, P0 ;  /* 0x00000007ff037e24 */ /* 0x000fe200080e06ff */
[----:B------:R-:W-:-:S02]  /*3dc0*/  @!P4 SEL R6, R4, R23, !P2 ;  /* 0x000000170406c207 */ /* 0x000fc40005000000 */
[-C--:B------:R-:W-:Y:S02]  /*3dd0*/  ISETP.LT.U32.AND P0, PT, R26, R21.reuse, PT ;  /* 0x000000151a00720c */ /* 0x080fe40003f01070 */
[----:B------:R-:W-:Y:S02]  /*3de0*/  LOP3.LUT P2, RZ, R2, 0xff, RZ, 0xc0, !PT ;  /* 0x000000ff02ff7812 */ /* 0x000fe4000784c0ff */
[CC--:B------:R-:W-:Y:S02]  /*3df0*/  ISETP.LT.AND.EX P0, PT, R3.reuse, R6.reuse, PT, P0 ;  /* 0x000000060300720c */ /* 0x0c0fe40003f01300 */
[----:B------:R-:W-:Y:S02]  /*3e00*/  IADD3 R28, P4, PT, R28, UR6, RZ ;  /* 0x000000061c1c7c10 */ /* 0x000fe4000ff9e0ff */
[----:B------:R-:W-:Y:S02]  /*3e10*/  SEL R11, R26, R21, P0 ;  /* 0x000000151a0b7207 */ /* 0x000fe40000000000 */
[----:B------:R-:W-:-:S02]  /*3e20*/  SEL R4, R3, R6, P0 ;  /* 0x0000000603047207 */ /* 0x000fc40000000000 */
[----:B------:R-:W-:Y:S02]  /*3e30*/  ISETP.NE.AND P0, PT, R5, R14, PT ;  /* 0x0000000e0500720c */ /* 0x000fe40003f05270 */
[----:B------:R-:W-:Y:S02]  /*3e40*/  @!P3 SEL R11, R26, R21, !P1 ;  /* 0x000000151a0bb207 */ /* 0x000fe40004800000 */
[----:B------:R-:W-:Y:S01]  /*3e50*/  @!P3 SEL R4, R3, R6, !P1 ;  /* 0x000000060304b207 */ /* 0x000fe20004800000 */
[----:B------:R-:W-:Y:S01]  /*3e60*/  IMAD.X R3, RZ, RZ, UR7, P4 ;  /* 0x00000007ff037e24 */ /* 0x000fe2000a0e06ff */
[----:B------:R-:W-:Y:S02]  /*3e70*/  ISETP.EQ.AND P3, PT, R5, R14, P2 ;  /* 0x0000000e0500720c */ /* 0x000fe40001762270 */
[----:B------:R-:W-:Y:S02]  /*3e80*/  @!P2 SEL R2, RZ, 0x1, P0 ;  /* 0x00000001ff02a807 */ /* 0x000fe40000000000 */
[----:B------:R-:W-:-:S02]  /*3e90*/  ISETP.LT.U32.AND P0, PT, R28, R11, PT ;  /* 0x0000000b1c00720c */ /* 0x000fc40003f01070 */
[----:B------:R-:W-:Y:S02]  /*3ea0*/  SEL R2, R2, 0x1, !P3 ;  /* 0x0000000102027807 */ /* 0x000fe40005800000 */
[CC--:B------:R-:W-:Y:S02]  /*3eb0*/  ISETP.LT.AND.EX P0, PT, R3.reuse, R4.reuse, PT, P0 ;  /* 0x000000040300720c */ /* 0x0c0fe40003f01300 */
[----:B------:R-:W-:Y:S02]  /*3ec0*/  LOP3.LUT P1, RZ, R2, 0xff, RZ, 0xc0, !PT ;  /* 0x000000ff02ff7812 */ /* 0x000fe4000782c0ff */
[----:B------:R-:W-:Y:S02]  /*3ed0*/  SEL R6, R28, R11, P0 ;  /* 0x0000000b1c067207 */ /* 0x000fe40000000000 */
[----:B-1----:R-:W-:Y:S02]  /*3ee0*/  SEL R8, R3, R4, P0 ;  /* 0x0000000403087207 */ /* 0x002fe40000000000 */
[----:B------:R-:W-:-:S02]  /*3ef0*/  IADD3 R29, P0, PT, R29, UR6, RZ ;  /* 0x000000061d1d7c10 */ /* 0x000fc4000ff1e0ff */
[----:B------:R-:W-:Y:S02]  /*3f00*/  @!P3 SEL R6, R28, R11, !P2 ;  /* 0x0000000b1c06b207 */ /* 0x000fe40005000000 */
[----:B------:R-:W-:Y:S01]  /*3f10*/  @!P3 SEL R8, R3, R4, !P2 ;  /* 0x000000040308b207 */ /* 0x000fe20005000000 */
[----:B------:R-:W-:Y:S01]  /*3f20*/  IMAD.X R3, RZ, RZ, UR7, P0 ;  /* 0x00000007ff037e24 */ /* 0x000fe200080e06ff */
[----:B------:R-:W-:Y:S02]  /*3f30*/  ISETP.EQ.AND P3, PT, R7, R14, P1 ;  /* 0x0000000e0700720c */ /* 0x000fe40000f62270 */
[----:B------:R-:W-:Y:S02]  /*3f40*/  ISETP.LT.U32.AND P0, PT, R29, R6, PT ;  /* 0x000000061d00720c */ /* 0x000fe40003f01070 */
[----:B------:R-:W-:Y:S02]  /*3f50*/  ISETP.NE.AND P2, PT, R7, R14, PT ;  /* 0x0000000e0700720c */ /* 0x000fe40003f45270 */
[----:B------:R-:W-:-:S02]  /*3f60*/  ISETP.LT.AND.EX P0, PT, R3, R8, PT, P0 ;  /* 0x000000080300720c */ /* 0x000fc40003f01300 */
[----:B------:R-:W-:Y:S02]  /*3f70*/  @!P1 SEL R2, RZ, 0x1, P2 ;  /* 0x00000001ff029807 */ /* 0x000fe40001000000 */
[----:B------:R-:W-:Y:S02]  /*3f80*/  SEL R5, R29, R6, P0 ;  /* 0x000000061d057207 */ /* 0x000fe40000000000 */
[----:B------:R-:W-:Y:S02]  /*3f90*/  SEL R4, R3, R8, P0 ;  /* 0x0000000803047207 */ /* 0x000fe40000000000 */
[----:B------:R-:W-:Y:S02]  /*3fa0*/  IADD3 R30, P0, PT, R30, UR6, RZ ;  /* 0x000000061e1e7c10 */ /* 0x000fe4000ff1e0ff */
[----:B------:R-:W-:Y:S02]  /*3fb0*/  @!P3 SEL R5, R29, R6, !P1 ;  /* 0x000000061d05b207 */ /* 0x000fe40004800000 */
[----:B------:R-:W-:Y:S01]  /*3fc0*/  @!P3 SEL R4, R3, R8, !P1 ;  /* 0x000000080304b207 */ /* 0x000fe20004800000 */
[----:B------:R-:W-:Y:S01]  /*3fd0*/  IMAD.X R3, RZ, RZ, UR7, P0 ;  /* 0x00000007ff037e24 */ /* 0x000fe200080e06ff */
[----:B------:R-:W-:-:S02]  /*3fe0*/  SEL R2, R2, 0x1, !P3 ;  /* 0x0000000102027807 */ /* 0x000fc40005800000 */
[-C--:B------:R-:W-:Y:S02]  /*3ff0*/  ISETP.LT.U32.AND P0, PT, R30, R5.reuse, PT ;  /* 0x000000051e00720c */ /* 0x080fe40003f01070 */
[----:B------:R-:W-:Y:S02]  /*4000*/  LOP3.LUT P2, RZ, R2, 0xff, RZ, 0xc0, !PT ;  /* 0x000000ff02ff7812 */ /* 0x000fe4000784c0ff */
[----:B------:R-:W-:Y:S02]  /*4010*/  ISETP.LT.AND.EX P0, PT, R3, R4, PT, P0 ;  /* 0x000000040300720c */ /* 0x000fe40003f01300 */
[----:B------:R-:W-:Y:S02]  /*4020*/  ISETP.EQ.AND P1, PT, R9, R14, P2 ;  /* 0x0000000e0900720c */ /* 0x000fe40001722270 */
[----:B------:R-:W-:Y:S02]  /*4030*/  SEL R10, R30, R5, P0 ;  /* 0x000000051e0a7207 */ /* 0x000fe40000000000 */
[----:B------:R-:W-:-:S02]  /*4040*/  SEL R11, R3, R4, P0 ;  /* 0x00000004030b7207 */ /* 0x000fc40000000000 */
[----:B------:R-:W-:Y:S02]  /*4050*/  ISETP.NE.AND P0, PT, R19, RZ, PT ;  /* 0x000000ff1300720c */ /* 0x000fe40003f05270 */
[----:B------:R-:W-:-:S04]  /*4060*/  ISETP.NE.AND P3, PT, R9, R14, PT ;  /* 0x0000000e0900720c */ /* 0x000fc80003f65270 */
[----:B------:R-:W-:Y:S02]  /*4070*/  @!P2 SEL R2, RZ, 0x1, P3 ;  /* 0x00000001ff02a807 */ /* 0x000fe40001800000 */
[----:B------:R-:W-:Y:S02]  /*4080*/  @!P1 SEL R10, R30, R5, !P2 ;  /* 0x000000051e0a9207 */ /* 0x000fe40005000000 */
[----:B------:R-:W-:Y:S02]  /*4090*/  SEL R2, R2, 0x1, !P1 ;  /* 0x0000000102027807 */ /* 0x000fe40004800000 */
[----:B------:R-:W-:Y:S02]  /*40a0*/  @!P1 SEL R11, R3, R4, !P2 ;  /* 0x00000004030b9207 */ /* 0x000fe40005000000 */
[----:B------:R-:W-:Y:S01]  /*40b0*/  PRMT R12, R2, 0x7610, R12 ;  /* 0x00007610020c7816 */ /* 0x000fe2000000000c */
[----:B------:R-:W-:Y:S06]  /*40c0*/  @P0 BRA `(.L_x_384) ;  /* 0xfffffff400c80947 */ /* 0x000fec000383ffff */
[----:B------:R-:W-:Y:S05]  /*40d0*/  BSYNC.RECONVERGENT B3 ;  /* 0x0000000000037941 */ /* 0x000fea0003800200 */
.L_x_383:
[----:B------:R-:W-:-:S07]  /*40e0*/  VIADD R3, R18, 0xfffffc00 ;  /* 0xfffffc0012037836 */ /* 0x000fce0000000000 */
.L_x_382:
[----:B------:R-:W-:Y:S05]  /*40f0*/  BSYNC.RECONVERGENT B2 ;  /* 0x0000000000027941 */ /* 0x000fea0003800200 */
.L_x_381:
        /* <DEDUP_REMOVED lines=9> */
[----:B------:R-:W-:-:S06]  /*4190*/  IMAD.X R5, RZ, RZ, UR13, P0 ;  /* 0x0000000dff057e24 */ /* 0x000fcc00080e06ff */
[----:B------:R-:W2:Y:S01]  /*41a0*/  LDG.E.U8 R5, desc[UR8][R4.64] ;  /* 0x0000000804057981 */ /* 0x000ea2000c1e1100 */
[----:B------:R-:W-:-:S05]  /*41b0*/  VIADD R20, R2, 0x100 ;  /* 0x0000010002147836 */ /* 0x000fca0000000000 */
[----:B------:R-:W-:-:S05]  /*41c0*/  IADD3 R6, P0, PT, R20, UR12, RZ ;  /* 0x0000000c14067c10 */ /* 0x000fca000ff1e0ff */
[----:B------:R-:W-:-:S06]  /*41d0*/  IMAD.X R7, RZ, RZ, UR13, P0 ;  /* 0x0000000dff077e24 */ /* 0x000fcc00080e06ff */
[----:B------:R-:W3:Y:S01]  /*41e0*/  LDG.E.U8 R7, desc[UR8][R6.64] ;  /* 0x0000000806077981 */ /* 0x000ee2000c1e1100 */
[----:B------:R-:W-:-:S05]  /*41f0*/  VIADD R21, R2, 0x200 ;  /* 0x0000020002157836 */ /* 0x000fca0000000000 */
[----:B------:R-:W-:-:S05]  /*4200*/  IADD3 R8, P0, PT, R21, UR12, RZ ;  /* 0x0000000c15087c10 */ /* 0x000fca000ff1e0ff */
[----:B------:R-:W-:Y:S02]  /*4210*/  IMAD.X R9, RZ, RZ, UR13, P0 ;  /* 0x0000000dff097e24 */ /* 0x000fe400080e06ff */
[----:B------:R-:W-:-:S04]  /*4220*/  VIADD R22, R2, 0x300 ;  /* 0x0000030002167836 */ /* 0x000fc80000000000 */
[----:B------:R-:W4:Y:S01]  /*4230*/  LDG.E.U8 R9, desc[UR8][R8.64] ;  /* 0x0000000808097981 */ /* 0x000f22000c1e1100 */
[----:B------:R-:W-:-:S05]  /*4240*/  IADD3 R18, P0, PT, R22, UR12, RZ ;  /* 0x0000000c16127c10 */ /* 0x000fca000ff1e0ff */
[----:B------:R-:W-:-:S06]  /*4250*/  IMAD.X R19, RZ, RZ, UR13, P0 ;  /* 0x0000000dff137e24 */ /* 0x000fcc00080e06ff */
[----:B------:R-:W5:Y:S01]  /*4260*/  LDG.E.U8 R19, desc[UR8][R18.64] ;  /* 0x0000000812137981 */ /* 0x000f62000c1e1100 */
[----:B------:R-:W-:Y:S01]  /*4270*/  LOP3.LUT P3, RZ, R12, 0xff, RZ, 0xc0, !PT ;  /* 0x000000ff0cff7812 */ /* 0x000fe2000786c0ff */
[----:B------:R-:W-:Y:S01]  /*4280*/  VIADD R3, R3, 0x400 ;  /* 0x0000040003037836 */ /* 0x000fe20000000000 */
[----:B------:R-:W-:Y:S02]  /*4290*/  IADD3 R25, P2, PT, R2, UR6, RZ ;  /* 0x0000000602197c10 */ /* 0x000fe4000ff5e0ff */
[----:B------:R-:W-:-:S03]  /*42a0*/  IADD3 R20, P5, PT, R20, UR6, RZ ;  /* 0x0000000614147c10 */ /* 0x000fc6000ffbe0ff */
[----:B------:R-:W-:Y:S01]  /*42b0*/  IMAD.X R2, RZ, RZ, UR7, P2 ;  /* 0x00000007ff027e24 */ /* 0x000fe200090e06ff */
[CC--:B--2---:R-:W-:Y:S02]  /*42c0*/  ISETP.NE.AND P0, PT, R5.reuse, R14.reuse, PT ;  /* 0x0000000e0500720c */ /* 0x0c4fe40003f05270 */
[----:B------:R-:W-:-:S03]  /*42d0*/  ISETP.EQ.AND P4, PT, R5, R14, P3 ;  /* 0x0000000e0500720c */ /* 0x000fc60001f82270 */
[----:B------:R-:W-:Y:S02]  /*42e0*/  @!P3 SEL R12, RZ, 0x1, P0 ;  /* 0x00000001ff0cb807 */ /* 0x000fe40000000000 */
[CC--:B------:R-:W-:Y:S02]  /*42f0*/  ISETP.LT.U32.AND P0, PT, R25.reuse, R10.reuse, PT ;  /* 0x0000000a1900720c */ /* 0x0c0fe40003f01070 */
[----:B------:R-:W-:Y:S02]  /*4300*/  SEL R12, R12, 0x1, !P4 ;  /* 0x000000010c0c7807 */ /* 0x000fe40006000000 */
[----:B------:R-:W-:Y:S02]  /*4310*/  ISETP.LT.AND.EX P0, PT, R2, R11, PT, P0 ;  /* 0x0000000b0200720c */ /* 0x000fe40003f01300 */
[----:B------:R-:W-:Y:S02]  /*4320*/  LOP3.LUT P2, RZ, R12, 0xff, RZ, 0xc0, !PT ;  /* 0x000000ff0cff7812 */ /* 0x000fe4000784c0ff */
[----:B------:R-:W-:-:S02]  /*4330*/  SEL R5, R25, R10, P0 ;  /* 0x0000000a19057207 */ /* 0x000fc40000000000 */
[CC--:B------:R-:W-:Y:S02]  /*4340*/  SEL R23, R2.reuse, R11.reuse, P0 ;  /* 0x0000000b02177207 */ /* 0x0c0fe40000000000 */
[----:B---3--:R-:W-:Y:S02]  /*4350*/  ISETP.NE.AND P0, PT, R7, R14, PT ;  /* 0x0000000e0700720c */ /* 0x008fe40003f05270 */
[----:B------:R-:W-:Y:S02]  /*4360*/  @!P4 SEL R5, R25, R10, !P3 ;  /* 0x0000000a1905c207 */ /* 0x000fe40005800000 */
[----:B------:R-:W-:Y:S01]  /*4370*/  @!P4 SEL R23, R2, R11, !P3 ;  /* 0x0000000b0217c207 */ /* 0x000fe20005800000 */
[----:B------:R-:W-:Y:S01]  /*4380*/  IMAD.X R2, RZ, RZ, UR7, P5 ;  /* 0x00000007ff027e24 */ /* 0x000fe2000a8e06ff */
[----:B------:R-:W-:Y:S02]  /*4390*/  ISETP.EQ.AND P4, PT, R7, R14, P2 ;  /* 0x0000000e0700720c */ /* 0x000fe40001782270 */
[----:B------:R-:W-:-:S02]  /*43a0*/  @!P2 SEL R12, RZ, 0x1, P0 ;  /* 0x00000001ff0ca807 */ /* 0x000fc40000000000 */
[----:B------:R-:W-:Y:S02]  /*43b0*/  ISETP.LT.U32.AND P0, PT, R20, R5, PT ;  /* 0x000000051400720c */ /* 0x000fe40003f01070 */
[----:B------:R-:W-:Y:S02]  /*43c0*/  SEL R12, R12, 0x1, !P4 ;  /* 0x000000010c0c7807 */ /* 0x000fe40006000000 */
[----:B------:R-:W-:Y:S02]  /*43d0*/  ISETP.LT.AND.EX P0, PT, R2, R23, PT, P0 ;  /* 0x000000170200720c */ /* 0x000fe40003f01300 */
[----:B------:R-:W-:Y:S02]  /*43e0*/  LOP3.LUT P3, RZ, R12, 0xff, RZ, 0xc0, !PT ;  /* 0x000000ff0cff7812 */ /* 0x000fe4000786c0ff */
[----:B------:R-:W-:Y:S02]  /*43f0*/  SEL R4, R20, R5, P0 ;  /* 0x0000000514047207 */ /* 0x000fe40000000000 */
[----:B------:R-:W-:-:S02]  /*4400*/  SEL R11, R2, R23, P0 ;  /* 0x00000017020b7207 */ /* 0x000fc40000000000 */
[----:B------:R-:W-:Y:S02]  /*4410*/  @!P4 SEL R4, R20, R5, !P2 ;  /* 0x000000051404c207 */ /* 0x000fe40005000000 */
[----:B------:R-:W-:Y:S02]  /*4420*/  @!P4 SEL R11, R2, R23, !P2 ;  /* 0x00000017020bc207 */ /* 0x000fe40005000000 */
[----:B------:R-:W-:Y:S02]  /*4430*/  IADD3 R21, P0, PT, R21, UR6, RZ ;  /* 0x0000000615157c10 */ /* 0x000fe4000ff1e0ff */
[CC--:B----4-:R-:W-:Y:S02]  /*4440*/  ISETP.NE.AND P2, PT, R9.reuse, R14.reuse, PT ;  /* 0x0000000e0900720c */ /* 0x0d0fe40003f45270 */
        /* <DEDUP_REMOVED lines=10> */
[----:B------:R-:W-:Y:S02]  /*44f0*/  @!P4 SEL R5, R21, R4, !P3 ;  /* 0x000000041505c207 */ /* 0x000fe40005800000 */
[----:B------:R-:W-:Y:S01]  /*4500*/  @!P4 SEL R7, R2, R11, !P3 ;  /* 0x0000000b0207c207 */ /* 0x000fe20005800000 */
[----:B------:R-:W-:Y:S01]  /*4510*/  IMAD.X R2, RZ, RZ, UR7, P5 ;  /* 0x00000007ff027e24 */ /* 0x000fe2000a8e06ff */
[CC--:B-----5:R-:W-:Y:S02]  /*4520*/  ISETP.EQ.AND P3, PT, R19.reuse, R14.reuse, P2 ;  /* 0x0000000e1300720c */ /* 0x0e0fe40001762270 */
[----:B------:R-:W-:Y:S02]  /*4530*/  ISETP.LT.U32.AND P0, PT, R22, R5, PT ;  /* 0x000000051600720c */ /* 0x000fe40003f01070 */
[----:B------:R-:W-:-:S02]  /*4540*/  ISETP.NE.AND P4, PT, R19, R14, PT ;  /* 0x0000000e1300720c */ /* 0x000fc40003f85270 */
[----:B------:R-:W-:Y:S02]  /*4550*/  ISETP.LT.AND.EX P0, PT, R2, R7, PT, P0 ;  /* 0x000000070200720c */ /* 0x000fe40003f01300 */
[----:B------:R-:W-:Y:S02]  /*4560*/  @!P2 SEL R12, RZ, 0x1, P4 ;  /* 0x00000001ff0ca807 */ /* 0x000fe40002000000 */
[----:B------:R-:W-:Y:S02]  /*4570*/  SEL R10, R22, R5, P0 ;  /* 0x00000005160a7207 */ /* 0x000fe40000000000 */
[----:B------:R-:W-:Y:S02]  /*4580*/  SEL R11, R2, R7, P0 ;  /* 0x00000007020b7207 */ /* 0x000fe40000000000 */
[----:B------:R-:W-:Y:S02]  /*4590*/  SEL R12, R12, 0x1, !P3 ;  /* 0x000000010c0c7807 */ /* 0x000fe40005800000 */
[----:B------:R-:W-:-:S02]  /*45a0*/  @!P3 SEL R10, R22, R5, !P2 ;  /* 0x00000005160ab207 */ /* 0x000fc40005000000 */
[----:B------:R-:W-:-:S07]  /*45b0*/  @!P3 SEL R11, R2, R7, !P2 ;  /* 0x00000007020bb207 */ /* 0x000fce0005000000 */
.L_x_386:
[----:B------:R-:W-:Y:S05]  /*45c0*/  BSYNC.RECONVERGENT B2 ;  /* 0x0000000000027941 */ /* 0x000fea0003800200 */
.L_x_385:
        /* <DEDUP_REMOVED lines=9> */
[----:B------:R-:W-:Y:S01]  /*4660*/  IMAD.X R5, RZ, RZ, UR13, P0 ;  /* 0x0000000dff057e24 */ /* 0x000fe200080e06ff */
[----:B------:R-:W-:-:S05]  /*4670*/  IADD3 R6, P0, PT, R8, UR12, RZ ;  /* 0x0000000c08067c10 */ /* 0x000fca000ff1e0ff */
[----:B------:R0:W2:Y:S01]  /*4680*/  LDG.E.U8 R5, desc[UR8][R4.64] ;  /* 0x0000000804057981 */ /* 0x0000a2000c1e1100 */
[----:B------:R-:W-:-:S06]  /*4690*/  IMAD.X R7, RZ, RZ, UR13, P0 ;  /* 0x0000000dff077e24 */ /* 0x000fcc00080e06ff */
[----:B------:R-:W3:Y:S01]  /*46a0*/  LDG.E.U8 R7, desc[UR8][R6.64] ;  /* 0x0000000806077981 */ /* 0x000ee2000c1e1100 */
[----:B------:R-:W-:Y:S01]  /*46b0*/  LOP3.LUT P2, RZ, R12, 0xff, RZ, 0xc0, !PT ;  /* 0x000000ff0cff7812 */ /* 0x000fe2000784c0ff */
[----:B------:R-:W-:Y:S01]  /*46c0*/  VIADD R3, R3, 0x200 ;  /* 0x0000020003037836 */ /* 0x000fe20000000000 */
[----:B------:R-:W-:-:S04]  /*46d0*/  IADD3 R9, P4, PT, R2, UR6, RZ ;  /* 0x0000000602097c10 */ /* 0x000fc8000ff9e0ff */
[----:B------:R-:W-:Y:S01]  /*46e0*/  ISETP.LT.U32.AND P0, PT, R9, R10, PT ;  /* 0x0000000a0900720c */ /* 0x000fe20003f01070 */
[----:B------:R-:W-:-:S05]  /*46f0*/  IMAD.X R2, RZ, RZ, UR7, P4 ;  /* 0x00000007ff027e24 */ /* 0x000fca000a0e06ff */
[----:B------:R-:W-:-:S04]  /*4700*/  ISETP.LT.AND.EX P0, PT, R2, R11, PT, P0 ;  /* 0x0000000b0200720c */ /* 0x000fc80003f01300 */
[----:B0-----:R-:W-:Y:S02]  /*4710*/  SEL R4, R9, R10, P0 ;  /* 0x0000000a09047207 */ /* 0x001fe40000000000 */
[CC--:B--2---:R-:W-:Y:S02]  /*4720*/  ISETP.NE.AND P5, PT, R5.reuse, R14.reuse, PT ;  /* 0x0000000e0500720c */ /* 0x0c4fe40003fa5270 */
[----:B------:R-:W-:Y:S02]  /*4730*/  ISETP.EQ.AND P3, PT, R5, R14, P2 ;  /* 0x0000000e0500720c */ /* 0x000fe40001762270 */
[----:B------:R-:W-:Y:S02]  /*4740*/  @!P2 SEL R12, RZ, 0x1, P5 ;  /* 0x00000001ff0ca807 */ /* 0x000fe40002800000 */
[----:B------:R-:W-:Y:S02]  /*4750*/  IADD3 R15, P5, PT, R8, UR6, RZ ;  /* 0x00000006080f7c10 */ /* 0x000fe4000ffbe0ff */
[----:B------:R-:W-:-:S02]  /*4760*/  SEL R12, R12, 0x1, !P3 ;  /* 0x000000010c0c7807 */ /* 0x000fc40005800000 */
[----:B------:R-:W-:Y:S02]  /*4770*/  SEL R5, R2, R11, P0 ;  /* 0x0000000b02057207 */ /* 0x000fe40000000000 */
[----:B------:R-:W-:-:S03]  /*4780*/  LOP3.LUT P4, RZ, R12, 0xff, RZ, 0xc0, !PT ;  /* 0x000000ff0cff7812 */ /* 0x000fc6000788c0ff */
[----:B------:R-:W-:Y:S02]  /*4790*/  @!P3 SEL R4, R9, R10, !P2 ;  /* 0x0000000a0904b207 */ /* 0x000fe40005000000 */
[----:B------:R-:W-:Y:S01]  /*47a0*/  @!P3 SEL R5, R2, R11, !P2 ;  /* 0x0000000b0205b207 */ /* 0x000fe20005000000 */
[----:B------:R-:W-:Y:S01]  /*47b0*/  IMAD.X R2, RZ, RZ, UR7, P5 ;  /* 0x00000007ff027e24 */ /* 0x000fe2000a8e06ff */
[----:B---3--:R-:W-:Y:S02]  /*47c0*/  ISETP.EQ.AND P3, PT, R7, R14, P4 ;  /* 0x0000000e0700720c */ /* 0x008fe40002762270 */
        /* <DEDUP_REMOVED lines=9> */
.L_x_388:
[----:B------:R-:W-:Y:S05]  /*4860*/  BSYNC.RECONVERGENT B2 ;  /* 0x0000000000027941 */ /* 0x000fea0003800200 */
.L_x_387:
[----:B------:R-:W-:Y:S05]  /*4870*/  @P1 BRA `(.L_x_380) ;  /* 0x0000000000501947 */ /* 0x000fea0003800000 */
[----:B------:R-:W0:Y:S01]  /*4880*/  LDCU.64 UR12, c[0x0][0x380] ;  /* 0x00007000ff0c77ac */ /* 0x000e220008000a00 */
[----:B------:R-:W-:-:S05]  /*4890*/  IMAD.IADD R16, R3, 0x1, R16 ;  /* 0x0000000103107824 */ /* 0x000fca00078e0210 */
[----:B0-----:R-:W-:-:S05]  /*48a0*/  IADD3 R2, P0, PT, R16, UR12, RZ ;  /* 0x0000000c10027c10 */ /* 0x001fca000ff1e0ff */
[----:B------:R-:W-:-:S06]  /*48b0*/  IMAD.X R3, RZ, RZ, UR13, P0 ;  /* 0x0000000dff037e24 */ /* 0x000fcc00080e06ff */
[----:B------:R-:W2:Y:S01]  /*48c0*/  LDG.E.U8 R3, desc[UR8][R2.64] ;  /* 0x0000000802037981 */ /* 0x000ea2000c1e1100 */
[----:B------:R-:W-:Y:S02]  /*48d0*/  LOP3.LUT P3, RZ, R12, 0xff, RZ, 0xc0, !PT ;  /* 0x000000ff0cff7812 */ /* 0x000fe4000786c0ff */
[----:B------:R-:W-:-:S04]  /*48e0*/  IADD3 R7, P2, PT, R16, UR6, RZ ;  /* 0x0000000610077c10 */ /* 0x000fc8000ff5e0ff */
[----:B------:R-:W-:Y:S01]  /*48f0*/  ISETP.LT.U32.AND P0, PT, R7, R10, PT ;  /* 0x0000000a0700720c */ /* 0x000fe20003f01070 */
[----:B------:R-:W-:-:S05]  /*4900*/  IMAD.X R6, RZ, RZ, UR7, P2 ;  /* 0x00000007ff067e24 */ /* 0x000fca00090e06ff */
        /* <DEDUP_REMOVED lines=11> */
.L_x_380:
[----:B------:R-:W-:Y:S05]  /*49c0*/  BSYNC.RECONVERGENT B1 ;  /* 0x0000000000017941 */ /* 0x000fea0003800200 */
.L_x_378:
        /* <DEDUP_REMOVED lines=24> */
.L_x_390:
[----:B------:R-:W-:Y:S05]  /*4b50*/  BSYNC.RECONVERGENT B1 ;  /* 0x0000000000017941 */ /* 0x000fea0003800200 */
.L_x_389:
        /* <DEDUP_REMOVED lines=23> */
.L_x_392:
[----:B------:R-:W-:Y:S05]  /*4cd0*/  BSYNC.RECONVERGENT B1 ;  /* 0x0000000000017941 */ /* 0x000fea0003800200 */
.L_x_391:
        /* <DEDUP_REMOVED lines=20> */
.L_x_394:
[----:B------:R-:W-:Y:S05]  /*4e20*/  BSYNC.RECONVERGENT B1 ;  /* 0x0000000000017941 */ /* 0x000fea0003800200 */
.L_x_393:
        /* <DEDUP_REMOVED lines=20> */
.L_x_396:
[----:B------:R-:W-:Y:S05]  /*4f70*/  BSYNC.RECONVERGENT B1 ;  /* 0x0000000000017941 */ /* 0x000fea0003800200 */
.L_x_395:
        /* <DEDUP_REMOVED lines=20> */
.L_x_398:
[----:B------:R-:W-:Y:S05]  /*50c0*/  BSYNC.RECONVERGENT B1 ;  /* 0x0000000000017941 */ /* 0x000fea0003800200 */
.L_x_397:
        /* <DEDUP_REMOVED lines=10> */
.L_x_400:
[----:B------:R-:W-:Y:S05]  /*5170*/  BSYNC.RECONVERGENT B1 ;  /* 0x0000000000017941 */ /* 0x000fea0003800200 */
.L_x_399:
        /* <DEDUP_REMOVED lines=8> */
[----:B--2-4-:R-:W2:Y:S04]  /*5200*/  LDS.64 R4, [UR5+0x20] ;  /* 0x00002005ff047984 */ /* 0x014ea80008000a00 */
[----:B------:R-:W4:Y:S04]  /*5210*/  LDS.U8 R16, [UR5+0x28] ;  /* 0x00002805ff107984 */ /* 0x000f280008000000 */
[----:B------:R-:W1:Y:S04]  /*5220*/  LDS.64 R8, [UR5+0x30] ;  /* 0x00003005ff087984 */ /* 0x000e680008000a00 */
[----:B------:R-:W1:Y:S04]  /*5230*/  LDS.U8 R17, [UR5+0x38] ;  /* 0x00003805ff117984 */ /* 0x000e680008000000 */
[----:B------:R-:W1:Y:S04]  /*5240*/  LDS.64 R6, [UR5+0x40] ;  /* 0x00004005ff067984 */ /* 0x000e680008000a00 */
[----:B------:R-:W1:Y:S04]  /*5250*/  LDS.U8 R18, [UR5+0x48] ;  /* 0x00004805ff127984 */ /* 0x000e680008000000 */
[----:B0-----:R-:W0:Y:S01]  /*5260*/  LDS.64 R2, [UR5+0x50] ;  /* 0x00005005ff027984 */ /* 0x001e220008000a00 */
[----:B-----5:R-:W-:-:S02]  /*5270*/  ISETP.NE.AND P2, PT, R14, RZ, PT ;  /* 0x000000ff0e00720c */ /* 0x020fc40003f45270 */
[----:B--2---:R-:W-:Y:S02]  /*5280*/  ISETP.LT.U32.AND P0, PT, R4, R10, PT ;  /* 0x0000000a0400720c */ /* 0x004fe40003f01070 */
[----:B------:R-:W-:Y:S02]  /*5290*/  @P4 SEL R14, R12, 0x1, !P2 ;  /* 0x000000010c0e4807 */ /* 0x000fe40005000000 */
[----:B------:R-:W-:Y:S01]  /*52a0*/  ISETP.LT.AND.EX P0, PT, R5, R11, PT, P0 ;  /* 0x0000000b0500720c */ /* 0x000fe20003f01300 */
[----:B------:R-:W-:Y:S01]  /*52b0*/  LDS.U8 R12, [UR5+0x78] ;  /* 0x00007805ff0c7984 */ /* 0x000fe20008000000 */
[----:B------:R-:W-:Y:S02]  /*52c0*/  LOP3.LUT P3, RZ, R14, 0xff, RZ, 0xc0, !PT ;  /* 0x000000ff0eff7812 */ /* 0x000fe4000786c0ff */
[----:B----4-:R-:W-:-:S03]  /*52d0*/  ISETP.NE.AND P5, PT, R16, RZ, PT ;  /* 0x000000ff1000720c */ /* 0x010fc60003fa5270 */
[C---:B-1-3--:R-:W-:Y:S02]  /*52e0*/  @P2 SEL R10, R4.reuse, R10, P0 ;  /* 0x0000000a040a2207 */ /* 0x04afe40000000000 */
[C---:B------:R-:W-:Y:S02]  /*52f0*/  @P2 SEL R11, R5.reuse, R11, P0 ;  /* 0x0000000b050b2207 */ /* 0x040fe40000000000 */
[----:B------:R-:W-:Y:S02]  /*5300*/  SEL R13, R4, R10, !P4 ;  /* 0x0000000a040d7207 */ /* 0x000fe40006000000 */
[----:B------:R-:W-:Y:S01]  /*5310*/  SEL R15, R5, R11, !P4 ;  /* 0x0000000b050f7207 */ /* 0x000fe20006000000 */
[----:B------:R-:W1:Y:S01]  /*5320*/  LDS.U8 R10, [UR5+0x58] ;  /* 0x00005805ff0a7984 */ /* 0x000e620008000000 */
[----:B------:R-:W-:Y:S02]  /*5330*/  ISETP.LT.U32.AND P0, PT, R8, R13, PT ;  /* 0x0000000d0800720c */ /* 0x000fe40003f01070 */
[----:B------:R-:W-:Y:S01]  /*5340*/  @P3 SEL R16, R14, 0x1, !P5 ;  /* 0x000000010e103807 */ /* 0x000fe20006800000 */
[----:B------:R-:W2:Y:S01]  /*5350*/  LDS.64 R4, [UR5+0x60] ;  /* 0x00006005ff047984 */ /* 0x000ea20008000a00 */
[----:B------:R-:W-:-:S02]  /*5360*/  ISETP.LT.AND.EX P0, PT, R9, R15, PT, P0 ;  /* 0x0000000f0900720c */ /* 0x000fc40003f01300 */
[----:B------:R-:W-:Y:S01]  /*5370*/  LOP3.LUT P2, RZ, R16, 0xff, RZ, 0xc0, !PT ;  /* 0x000000ff10ff7812 */ /* 0x000fe2000784c0ff */
[----:B------:R-:W3:Y:S01]  /*5380*/  LDS.U8 R14, [UR5+0x68] ;  /* 0x00006805ff0e7984 */ /* 0x000ee20008000000 */
[C---:B------:R-:W-:Y:S02]  /*5390*/  @P5 SEL R13, R8.reuse, R13, P0 ;  /* 0x0000000d080d5207 */ /* 0x040fe40000000000 */
[----:B------:R-:W-:Y:S02]  /*53a0*/  ISETP.NE.AND P4, PT, R17, RZ, PT ;  /* 0x000000ff1100720c */ /* 0x000fe40003f85270 */
[C---:B------:R-:W-:Y:S02]  /*53b0*/  @P5 SEL R15, R9.reuse, R15, P0 ;  /* 0x0000000f090f5207 */ /* 0x040fe40000000000 */
[----:B------:R-:W-:Y:S02]  /*53c0*/  SEL R11, R8, R13, !P3 ;  /* 0x0000000d080b7207 */ /* 0x000fe40005800000 */
[----:B------:R-:W-:-:S02]  /*53d0*/  SEL R13, R9, R15, !P3 ;  /* 0x0000000f090d7207 */ /* 0x000fc40005800000 */
[----:B------:R-:W-:Y:S01]  /*53e0*/  ISETP.LT.U32.AND P0, PT, R6, R11, PT ;  /* 0x0000000b0600720c */ /* 0x000fe20003f01070 */
[----:B------:R-:W4:Y:S01]  /*53f0*/  LDS.64 R8, [UR5+0x70] ;  /* 0x00007005ff087984 */ /* 0x000f220008000a00 */
        /* <DEDUP_REMOVED lines=8> */
[----:B0-----:R-:W-:Y:S01]  /*5480*/  ISETP.LT.U32.AND P0, PT, R2, R11, PT ;  /* 0x0000000b0200720c */ /* 0x001fe20003f01070 */
[----:B------:R-:W0:Y:S01]  /*5490*/  LDS.64 R6, [UR5+0x80] ;  /* 0x00008005ff067984 */ /* 0x000e220008000a00 */
[----:B-1----:R-:W-:Y:S02]  /*54a0*/  ISETP.NE.AND P2, PT, R10, RZ, PT ;  /* 0x000000ff0a00720c */ /* 0x002fe40003f45270 */
[----:B------:R-:W-:-:S02]  /*54b0*/  ISETP.LT.AND.EX P0, PT, R3, R13, PT, P0 ;  /* 0x0000000d0300720c */ /* 0x000fc40003f01300 */
[----:B------:R-:W-:Y:S02]  /*54c0*/  @P5 SEL R18, R17, 0x1, !P3 ;  /* 0x0000000111125807 */ /* 0x000fe40005800000 */
[C---:B------:R-:W-:Y:S02]  /*54d0*/  @P3 SEL R11, R2.reuse, R11, P0 ;  /* 0x0000000b020b3207 */ /* 0x040fe40000000000 */
[C---:B------:R-:W-:Y:S02]  /*54e0*/  @P3 SEL R13, R3.reuse, R13, P0 ;  /* 0x0000000d030d3207 */ /* 0x040fe40000000000 */
[----:B------:R-:W-:Y:S02]  /*54f0*/  SEL R11, R2, R11, !P5 ;  /* 0x0000000b020b7207 */ /* 0x000fe40006800000 */
[----:B------:R-:W-:Y:S02]  /*5500*/  LOP3.LUT P4, RZ, R18, 0xff, RZ, 0xc0, !PT ;  /* 0x000000ff12ff7812 */ /* 0x000fe4000788c0ff */
[----:B------:R-:W-:-:S02]  /*5510*/  SEL R13, R3, R13, !P5 ;  /* 0x0000000d030d7207 */ /* 0x000fc40006800000 */
[----:B--2---:R-:W-:Y:S02]  /*5520*/  ISETP.LT.U32.AND P0, PT, R4, R11, PT ;  /* 0x0000000b0400720c */ /* 0x004fe40003f01070 */
[----:B---3--:R-:W-:Y:S02]  /*5530*/  ISETP.NE.AND P3, PT, R14, RZ, PT ;  /* 0x000000ff0e00720c */ /* 0x008fe40003f65270 */
[----:B------:R-:W-:-:S04]  /*5540*/  ISETP.LT.AND.EX P0, PT, R5, R13, PT, P0 ;  /* 0x0000000d0500720c */ /* 0x000fc80003f01300 */
[----:B------:R-:W-:Y:S02]  /*5550*/  @P2 SEL R11, R4, R11, P0 ;  /* 0x0000000b040b2207 */ /* 0x000fe40000000000 */
[----:B------:R-:W-:Y:S02]  /*5560*/  @P4 SEL R10, R18, 0x1, !P2 ;  /* 0x00000001120a4807 */ /* 0x000fe40005000000 */
[C---:B------:R-:W-:Y:S02]  /*5570*/  @P2 SEL R13, R5.reuse, R13, P0 ;  /* 0x0000000d050d2207 */ /* 0x040fe40000000000 */
[----:B------:R-:W-:Y:S02]  /*5580*/  SEL R3, R4, R11, !P4 ;  /* 0x0000000b04037207 */ /* 0x000fe40006000000 */
[----:B------:R-:W-:Y:S02]  /*5590*/  LOP3.LUT P5, RZ, R10, 0xff, RZ, 0xc0, !PT ;  /* 0x000000ff0aff7812 */ /* 0x000fe400078ac0ff */
[----:B------:R-:W-:-:S02]  /*55a0*/  SEL R5, R5, R13, !P4 ;  /* 0x0000000d05057207 */ /* 0x000fc40006000000 */
[----:B----4-:R-:W-:Y:S02]  /*55b0*/  ISETP.LT.U32.AND P0, PT, R8, R3, PT ;  /* 0x000000030800720c */ /* 0x010fe40003f01070 */
        /* <DEDUP_REMOVED lines=8> */
[----:B0-----:R-:W-:-:S04]  /*5640*/  ISETP.LT.U32.AND P0, PT, R6, R3, PT ;  /* 0x000000030600720c */ /* 0x001fc80003f01070 */
[----:B------:R-:W-:-:S04]  /*5650*/  ISETP.LT.AND.EX P0, PT, R7, R9, PT, P0 ;  /* 0x000000090700720c */ /* 0x000fc80003f01300 */
[----:B------:R-:W-:Y:S02]  /*5660*/  @P4 SEL R3, R6, R3, P0 ;  /* 0x0000000306034207 */ /* 0x000fe40000000000 */
[C---:B------:R-:W-:Y:S02]  /*5670*/  @P4 SEL R9, R7.reuse, R9, P0 ;  /* 0x0000000907094207 */ /* 0x040fe40000000000 */
[----:B------:R-:W-:Y:S02]  /*5680*/  @P2 SEL R12, R14, 0x1, !P4 ;  /* 0x000000010e0c2807 */ /* 0x000fe40006000000 */
[----:B------:R-:W-:Y:S02]  /*5690*/  SEL R10, R6, R3, !P2 ;  /* 0x00000003060a7207 */ /* 0x000fe40005000000 */
[----:B------:R-:W-:-:S07]  /*56a0*/  SEL R11, R7, R9, !P2 ;  /* 0x00000009070b7207 */ /* 0x000fce0005000000 */
.L_x_358:
[----:B------:R-:W-:Y:S05]  /*56b0*/  BSYNC.RECONVERGENT B0 ;  /* 0x0000000000007941 */ /* 0x000fea0003800200 */
.L_x_334:
[----:B------:R-:W-:Y:S05]  /*56c0*/  @P1 EXIT ;  /* 0x000000000000194d */ /* 0x000fea0003800000 */
[----:B----4-:R-:W4:Y:S01]  /*56d0*/  LDC.64 R6, c[0x0][0x3b8] ;  /* 0x0000ee00ff067b82 */ /* 0x010f220000000a00 */
[----:B0-----:R-:W-:Y:S02]  /*56e0*/  PRMT R5, R12, 0x7610, R5 ;  /* 0x000076100c057816 */ /* 0x001fe40000000005 */
[----:B-1----:R-:W-:Y:S02]  /*56f0*/  ISETP.NE.AND P1, PT, R0, RZ, PT ;  /* 0x000000ff0000720c */ /* 0x002fe40003f25270 */
[----:B------:R-:W-:-:S03]  /*5700*/  LOP3.LUT P2, RZ, R5, 0xff, RZ, 0xc0, !PT ;  /* 0x000000ff05ff7812 */ /* 0x000fc6000784c0ff */
[----:B--23--:R-:W0:Y:S08]  /*5710*/  LDC.64 R2, c[0x0][0x3a0] ;  /* 0x0000e800ff027b82 */ /* 0x00ce300000000a00 */
[----:B------:R-:W-:Y:S02]  /*5720*/  @P1 SEL R5, R0, 0x1, !P2 ;  /* 0x0000000100051807 */ /* 0x000fe40005000000 */
[----:B----4-:R-:W-:-:S04]  /*5730*/  ISETP.LT.U32.AND P0, PT, R10, R6, PT ;  /* 0x000000060a00720c */ /* 0x010fc80003f01070 */
[----:B------:R-:W-:-:S04]  /*5740*/  ISETP.LT.AND.EX P0, PT, R11, R7, PT, P0 ;  /* 0x000000070b00720c */ /* 0x000fc80003f01300 */
[C---:B------:R-:W-:Y:S01]  /*5750*/  @P2 SEL R6, R10.reuse, R6, P0 ;  /* 0x000000060a062207 */ /* 0x040fe20000000000 */
[----:B0-----:R-:W-:Y:S01]  /*5760*/  STG.E.U8 desc[UR8][R2.64], R5 ;  /* 0x0000000502007986 */ /* 0x001fe2000c101108 */
[C---:B------:R-:W-:Y:S02]  /*5770*/  @P2 SEL R7, R11.reuse, R7, P0 ;  /* 0x000000070b072207 */ /* 0x040fe40000000000 */
[----:B------:R-:W-:Y:S02]  /*5780*/  SEL R10, R10, R6, !P1 ;  /* 0x000000060a0a7207 */ /* 0x000fe40004800000 */
[----:B------:R-:W-:-:S05]  /*5790*/  SEL R11, R11, R7, !P1 ;  /* 0x000000070b0b7207 */ /* 0x000fca0004800000 */
[----:B------:R-:W-:Y:S01]  /*57a0*/  STG.E.64 desc[UR8][R2.64+0x8], R10 ;  /* 0x0000080a02007986 */ /* 0x000fe2000c101b08 */
[----:B------:R-:W-:Y:S05]  /*57b0*/  EXIT ;  /* 0x000000000000794d */ /* 0x000fea0003800000 */
.L_x_401:
        /* <DEDUP_REMOVED lines=12> */
.L_x_413:


//--------------------- .text._ZN3cub18CUB_300001_SM_10006detail8for_each13static_kernelINS2_12policy_hub_t12policy_500_tElN6thrust24THRUST_300001_SM_1000_NS8cuda_cub10__tabulate7functorINS7_6detail15normal_iteratorINS7_10device_ptrIcEEEENS7_6system6detail7generic6detail22compute_sequence_valueIcvEElEEEEvT0_T1_ --------------------------
	.section	.text._ZN3cub18CUB_300001_SM_10006detail8for_each13static_kernelINS2_12policy_hub_t12policy_500_tElN6thrust24THRUST_300001_SM_1000_NS8cuda_cub10__tabulate7functorINS7_6detail15normal_iteratorINS7_10device_ptrIcEEEENS7_6system6detail7generic6detail22compute_sequence_valueIcvEElEEEEvT0_T1_,"ax",@progbits
	.align	128
        .global         _ZN3cub18CUB_300001_SM_10006detail8for_each13static_kernelINS2_12policy_hub_t12policy_500_tElN6thrust24THRUST_300001_SM_1000_NS8cuda_cub10__tabulate7functorINS7_6detail15normal_iteratorINS7_10device_ptrIcEEEENS7_6system6detail7generic6detail22compute_sequence_valueIcvEElEEEEvT0_T1_
        .type           _ZN3cub18CUB_300001_SM_10006detail8for_each13static_kernelINS2_12policy_hub_t12policy_500_tElN6thrust24THRUST_300001_SM_1000_NS8cuda_cub10__tabulate7functorINS7_6detail15normal_iteratorINS7_10device_ptrIcEEEENS7_6system6detail7generic6detail22compute_sequence_valueIcvEElEEEEvT0_T1_,@function
        .size           _ZN3cub18CUB_300001_SM_10006detail8for_each13static_kernelINS2_12policy_hub_t12policy_500_tElN6thrust24THRUST_300001_SM_1000_NS8cuda_cub10__tabulate7functorINS7_6detail15normal_iteratorINS7_10device_ptrIcEEEENS7_6system6detail7generic6detail22compute_sequence_valueIcvEElEEEEvT0_T1_,(.L_x_414 - _ZN3cub18CUB_300001_SM_10006detail8for_each13static_kernelINS2_12policy_hub_t12policy_500_tElN6thrust24THRUST_300001_SM_1000_NS8cuda_cub10__tabulate7functorINS7_6detail15normal_iteratorINS7_10device_ptrIcEEEENS7_6system6detail7generic6detail22compute_sequence_valueIcvEElEEEEvT0_T1_)
        .other          _ZN3cub18CUB_300001_SM_10006detail8for_each13static_kernelINS2_12policy_hub_t12policy_500_tElN6thrust24THRUST_300001_SM_1000_NS8cuda_cub10__tabulate7functorINS7_6detail15normal_iteratorINS7_10device_ptrIcEEEENS7_6system6detail7generic6detail22compute_sequence_valueIcvEElEEEEvT0_T1_,@"STO_CUDA_ENTRY STV_DEFAULT"
_ZN3cub18CUB_300001_SM_10006detail8for_each13static_kernelINS2_12policy_hub_t12policy_500_tElN6thrust24THRUST_300001_SM_1000_NS8cuda_cub10__tabulate7functorINS7_6detail15normal_iteratorINS7_10device_ptrIcEEEENS7_6system6detail7generic6detail22compute_sequence_valueIcvEElEEEEvT0_T1_:
.text._ZN3cub18CUB_300001_SM_10006detail8for_each13static_kernelINS2_12policy_hub_t12policy_500_tElN6thrust24THRUST_300001_SM_1000_NS8cuda_cub10__tabulate7functorINS7_6detail15normal_iteratorINS7_10device_ptrIcEEEENS7_6system6detail7generic6detail22compute_sequence_valueIcvEElEEEEvT0_T1_:
[----:B------:R-:W-:Y:S08]  /*0000*/  LDC R1, c[0x0][0x37c] ;  /* 0x0000df00ff017b82 */ /* 0x000ff00000000800 */
[----:B------:R-:W0:Y:S01]  /*0010*/  S2UR UR4, SR_CTAID.X ;  /* 0x00000000000479c3 */ /* 0x000e220000002500 */
[----:B------:R-:W1:Y:S01]  /*0020*/  LDCU.64 UR6, c[0x0][0x380] ;  /* 0x00007000ff0677ac */ /* 0x000e620008000a00 */
[----:B------:R-:W2:Y:S06]  /*0030*/  LDCU.64 UR8, c[0x0][0x358] ;  /* 0x00006b00ff0877ac */ /* 0x000eac0008000a00 */
[----:B------:R-:W3:Y:S01]  /*0040*/  LDC R0, c[0x0][0x390] ;  /* 0x0000e400ff007b82 */ /* 0x000ee20000000800 */
[----:B0-----:R-:W-:-:S04]  /*0050*/  UIMAD.WIDE.U32 UR4, UR4, 0x200, URZ ;  /* 0x00000200040478a5 */ /* 0x001fc8000f8e00ff */
[----:B-1----:R-:W-:-:S04]  /*0060*/  UIADD3 UR6, UP0, UPT, -UR4, UR6, URZ ;  /* 0x0000000604067290 */ /* 0x002fc8000ff1e1ff */
[----:B------:R-:W-:Y:S02]  /*0070*/  UIADD3.X UR7, UPT, UPT, ~UR5, UR7, URZ, UP0, !UPT ;  /* 0x0000000705077290 */ /* 0x000fe400087fe5ff */
[----:B------:R-:W-:-:S04]  /*0080*/  UISETP.GE.U32.AND UP0, UPT, UR6, 0x200, UPT ;  /* 0x000002000600788c */ /* 0x000fc8000bf06070 */
[----:B------:R-:W-:-:S09]  /*0090*/  UISETP.GE.AND.EX UP0, UPT, UR7, URZ, UPT, UP0 ;  /* 0x000000ff0700728c */ /* 0x000fd2000bf06300 */
[----:B--2---:R-:W-:Y:S05]  /*00a0*/  BRA.U !UP0, `(.L_x_402) ;  /* 0x00000001082c7547 */ /* 0x004fea000b800000 */
[----:B------:R-:W0:Y:S01]  /*00b0*/  S2R R3, SR_TID.X ;  /* 0x0000000000037919 */ /* 0x000e220000002100 */
[----:B------:R-:W1:Y:S01]  /*00c0*/  LDC.64 R6, c[0x0][0x388] ;  /* 0x0000e200ff067b82 */ /* 0x000e620000000a00 */
[C---:B---3--:R-:W-:Y:S02]  /*00d0*/  PRMT R4, R0.reuse, 0x7771, RZ ;  /* 0x0000777100047816 */ /* 0x048fe400000000ff */
[----:B------:R-:W-:Y:S02]  /*00e0*/  LOP3.LUT R0, R0, 0xff, RZ, 0xc0, !PT ;  /* 0x000000ff00007812 */ /* 0x000fe400078ec0ff */
[----:B0-----:R-:W-:Y:S02]  /*00f0*/  PRMT R5, R3, 0x9910, RZ ;  /* 0x0000991003057816 */ /* 0x001fe400000000ff */
[----:B-1----:R-:W-:-:S03]  /*0100*/  IADD3 R2, P0, P1, R6, UR4, R3 ;  /* 0x0000000406027c10 */ /* 0x002fc6000f91e003 */
[----:B------:R-:W-:Y:S01]  /*0110*/  IMAD R5, R5, R4, R0 ;  /* 0x0000000405057224 */ /* 0x000fe200078e0200 */
[----:B------:R-:W-:-:S05]  /*0120*/  IADD3.X R3, PT, PT, R7, UR5, RZ, P0, P1 ;  /* 0x0000000507037c10 */ /* 0x000fca00087e24ff */
[----:B------:R-:W-:Y:S04]  /*0130*/  STG.E.U8 desc[UR8][R2.64], R5 ;  /* 0x0000000502007986 */ /* 0x000fe8000c101108 */
[----:B------:R-:W-:Y:S01]  /*0140*/  STG.E.U8 desc[UR8][R2.64+0x100], R5 ;  /* 0x0001000502007986 */ /* 0x000fe2000c101108 */
[----:B------:R-:W-:Y:S05]  /*0150*/  EXIT ;  /* 0x000000000000794d */ /* 0x000fea0003800000 */
.L_x_402:
[----:B------:R-:W0:Y:S01]  /*0160*/  S2R R3, SR_TID.X ;  /* 0x0000000000037919 */ /* 0x000e220000002100 */
[----:B------:R-:W1:Y:S01]  /*0170*/  LDC.64 R6, c[0x0][0x388] ;  /* 0x0000e200ff067b82 */ /* 0x000e620000000a00 */
[----:B------:R-:W-:-:S06]  /*0180*/  USHF.R.S32.HI UR7, URZ, 0x1f, UR6 ;  /* 0x0000001fff077899 */ /* 0x000fcc0008011406 */
[----:B------:R-:W-:Y:S02]  /*0190*/  IMAD.U32 R4, RZ, RZ, UR7 ;  /* 0x00000007ff047e24 */ /* 0x000fe4000f8e00ff */
[C---:B0-----:R-:W-:Y:S01]  /*01a0*/  VIADD R2, R3.reuse, 0x100 ;  /* 0x0000010003027836 */ /* 0x041fe20000000000 */
[C---:B------:R-:W-:Y:S02]  /*01b0*/  ISETP.LT.U32.AND P0, PT, R3.reuse, UR6, PT ;  /* 0x0000000603007c0c */ /* 0x040fe4000bf01070 */
[----:B------:R-:W-:Y:S02]  /*01c0*/  PRMT R5, R3, 0x9910, RZ ;  /* 0x0000991003057816 */ /* 0x000fe400000000ff */
[----:B------:R-:W-:Y:S02]  /*01d0*/  ISETP.LT.U32.AND P1, PT, R2, UR6, PT ;  /* 0x0000000602007c0c */ /* 0x000fe4000bf21070 */
[----:B-1----:R-:W-:Y:S01]  /*01e0*/  IADD3 R2, P2, P3, R6, UR4, R3 ;  /* 0x0000000406027c10 */ /* 0x002fe2000fb5e003 */
[----:B------:R-:W-:Y:S01]  /*01f0*/  IMAD.U32 R3, RZ, RZ, UR7 ;  /* 0x00000007ff037e24 */ /* 0x000fe2000f8e00ff */
[----:B------:R-:W-:-:S02]  /*0200*/  ISETP.GT.AND.EX P0, PT, R4, RZ, PT, P0 ;  /* 0x000000ff0400720c */ /* 0x000fc40003f04300 */
[C---:B---3--:R-:W-:Y:S02]  /*0210*/  PRMT R4, R0.reuse, 0x7771, RZ ;  /* 0x0000777100047816 */ /* 0x048fe400000000ff */
[----:B------:R-:W-:Y:S02]  /*0220*/  ISETP.GT.AND.EX P1, PT, R3, RZ, PT, P1 ;  /* 0x000000ff0300720c */ /* 0x000fe40003f24310 */
[----:B------:R-:W-:Y:S02]  /*0230*/  LOP3.LUT R0, R0, 0xff, RZ, 0xc0, !PT ;  /* 0x000000ff00007812 */ /* 0x000fe400078ec0ff */
[----:B------:R-:W-:-:S03]  /*0240*/  IADD3.X R3, PT, PT, R7, UR5, RZ, P2, P3 ;  /* 0x0000000507037c10 */ /* 0x000fc600097e64ff */
[----:B------:R-:W-:-:S05]  /*0250*/  IMAD R5, R5, R4, R0 ;  /* 0x0000000405057224 */ /* 0x000fca00078e0200 */
[----:B------:R0:W-:Y:S01]  /*0260*/  @P0 STG.E.U8 desc[UR8][R2.64], R5 ;  /* 0x0000000502000986 */ /* 0x0001e2000c101108 */
[----:B------:R-:W-:Y:S05]  /*0270*/  @!P1 EXIT ;  /* 0x000000000000994d */ /* 0x000fea0003800000 */
[----:B------:R-:W-:Y:S01]  /*0280*/  STG.E.U8 desc[UR8][R2.64+0x100], R5 ;  /* 0x0001000502007986 */ /* 0x000fe2000c101108 */
[----:B------:R-:W-:Y:S05]  /*0290*/  EXIT ;  /* 0x000000000000794d */ /* 0x000fea0003800000 */
.L_x_403:
        /* <DEDUP_REMOVED lines=14> */
.L_x_414:


//--------------------- .text._ZN3cub18CUB_300001_SM_10006detail8for_each13static_kernelINS2_12policy_hub_t12policy_500_tEmN6thrust24THRUST_300001_SM_1000_NS8cuda_cub20__uninitialized_fill7functorINS7_10device_ptrIcEEcEEEEvT0_T1_ --------------------------
	.section	.text._ZN3cub18CUB_300001_SM_10006detail8for_each13static_kernelINS2_12policy_hub_t12policy_500_tEmN6thrust24THRUST_300001_SM_1000_NS8cuda_cub20__uninitialized_fill7functorINS7_10device_ptrIcEEcEEEEvT0_T1_,"ax",@progbits
	.align	128
        .global         _ZN3cub18CUB_300001_SM_10006detail8for_each13static_kernelINS2_12policy_hub_t12policy_500_tEmN6thrust24THRUST_300001_SM_1000_NS8cuda_cub20__uninitialized_fill7functorINS7_10device_ptrIcEEcEEEEvT0_T1_
        .type           _ZN3cub18CUB_300001_SM_10006detail8for_each13static_kernelINS2_12policy_hub_t12policy_500_tEmN6thrust24THRUST_300001_SM_1000_NS8cuda_cub20__uninitialized_fill7functorINS7_10device_ptrIcEEcEEEEvT0_T1_,@function
        .size           _ZN3cub18CUB_300001_SM_10006detail8for_each13static_kernelINS2_12policy_hub_t12policy_500_tEmN6thrust24THRUST_300001_SM_1000_NS8cuda_cub20__uninitialized_fill7functorINS7_10device_ptrIcEEcEEEEvT0_T1_,(.L_x_415 - _ZN3cub18CUB_300001_SM_10006detail8for_each13static_kernelINS2_12policy_hub_t12policy_500_tEmN6thrust24THRUST_300001_SM_1000_NS8cuda_cub20__uninitialized_fill7functorINS7_10device_ptrIcEEcEEEEvT0_T1_)
        .other          _ZN3cub18CUB_300001_SM_10006detail8for_each13static_kernelINS2_12policy_hub_t12policy_500_tEmN6thrust24THRUST_300001_SM_1000_NS8cuda_cub20__uninitialized_fill7functorINS7_10device_ptrIcEEcEEEEvT0_T1_,@"STO_CUDA_ENTRY STV_DEFAULT"
_ZN3cub18CUB_300001_SM_10006detail8for_each13static_kernelINS2_12policy_hub_t12policy_500_tEmN6thrust24THRUST_300001_SM_1000_NS8cuda_cub20__uninitialized_fill7functorINS7_10device_ptrIcEEcEEEEvT0_T1_:
.text._ZN3cub18CUB_300001_SM_10006detail8for_each13static_kernelINS2_12policy_hub_t12policy_500_tEmN6thrust24THRUST_300001_SM_1000_NS8cuda_cub20__uninitialized_fill7functorINS7_10device_ptrIcEEcEEEEvT0_T1_:
[----:B------:R-:W-:Y:S08]  /*0000*/  LDC R1, c[0x0][0x37c] ;  /* 0x0000df00ff017b82 */ /* 0x000ff00000000800 */
[----:B------:R-:W0:Y:S01]  /*0010*/  S2UR UR4, SR_CTAID.X ;  /* 0x00000000000479c3 */ /* 0x000e220000002500 */
[----:B------:R-:W1:Y:S01]  /*0020*/  LDCU.64 UR6, c[0x0][0x380] ;  /* 0x00007000ff0677ac */ /* 0x000e620008000a00 */
[----:B------:R-:W2:Y:S06]  /*0030*/  LDCU.64 UR8, c[0x0][0x358] ;  /* 0x00006b00ff0877ac */ /* 0x000eac0008000a00 */
[----:B------:R-:W3:Y:S01]  /*0040*/  LDC R5, c[0x0][0x390] ;  /* 0x0000e400ff057b82 */ /* 0x000ee20000000800 */
[----:B0-----:R-:W-:-:S04]  /*0050*/  UIMAD.WIDE.U32 UR4, UR4, 0x200, URZ ;  /* 0x00000200040478a5 */ /* 0x001fc8000f8e00ff */
[----:B-1----:R-:W-:-:S04]  /*0060*/  UIADD3 UR6, UP0, UPT, -UR4, UR6, URZ ;  /* 0x0000000604067290 */ /* 0x002fc8000ff1e1ff */
[----:B------:R-:W-:Y:S01]  /*0070*/  UIADD3.X UR7, UPT, UPT, ~UR5, UR7, URZ, UP0, !UPT ;  /* 0x0000000705077290 */ /* 0x000fe200087fe5ff */
[----:B---3--:R-:W-:Y:S01]  /*0080*/  PRMT R5, R5, 0x7770, RZ ;  /* 0x0000777005057816 */ /* 0x008fe200000000ff */
[----:B------:R-:W-:-:S04]  /*0090*/  UISETP.GE.U32.AND UP0, UPT, UR6, 0x200, UPT ;  /* 0x000002000600788c */ /* 0x000fc8000bf06070 */
[----:B------:R-:W-:-:S09]  /*00a0*/  UISETP.GE.U32.AND.EX UP0, UPT, UR7, URZ, UPT, UP0 ;  /* 0x000000ff0700728c */ /* 0x000fd2000bf06100 */
[----:B--2---:R-:W-:Y:S05]  /*00b0*/  BRA.U !UP0, `(.L_x_404) ;  /* 0x00000001081c7547 */ /* 0x004fea000b800000 */
[----:B------:R-:W0:Y:S01]  /*00c0*/  S2R R3, SR_TID.X ;  /* 0x0000000000037919 */ /* 0x000e220000002100 */
[----:B------:R-:W0:Y:S02]  /*00d0*/  LDC.64 R6, c[0x0][0x388] ;  /* 0x0000e200ff067b82 */ /* 0x000e240000000a00 */
[----:B0-----:R-:W-:-:S04]  /*00e0*/  IADD3 R2, P0, P1, R6, UR4, R3 ;  /* 0x0000000406027c10 */ /* 0x001fc8000f91e003 */
[----:B------:R-:W-:-:S05]  /*00f0*/  IADD3.X R3, PT, PT, R7, UR5, RZ, P0, P1 ;  /* 0x0000000507037c10 */ /* 0x000fca00087e24ff */
[----:B------:R-:W-:Y:S04]  /*0100*/  STG.E.U8 desc[UR8][R2.64], R5 ;  /* 0x0000000502007986 */ /* 0x000fe8000c101108 */
[----:B------:R-:W-:Y:S01]  /*0110*/  STG.E.U8 desc[UR8][R2.64+0x100], R5 ;  /* 0x0001000502007986 */ /* 0x000fe2000c101108 */
[----:B------:R-:W-:Y:S05]  /*0120*/  EXIT ;  /* 0x000000000000794d */ /* 0x000fea0003800000 */
.L_x_404:
[----:B------:R-:W0:Y:S01]  /*0130*/  S2R R3, SR_TID.X ;  /* 0x0000000000037919 */ /* 0x000e220000002100 */
[----:B------:R-:W1:Y:S01]  /*0140*/  LDC.64 R6, c[0x0][0x388] ;  /* 0x0000e200ff067b82 */ /* 0x000e620000000a00 */
[----:B------:R-:W-:Y:S02]  /*0150*/  IMAD.U32 R2, RZ, RZ, UR7 ;  /* 0x00000007ff027e24 */ /* 0x000fe4000f8e00ff */
[C---:B0-----:R-:W-:Y:S01]  /*0160*/  VIADD R0, R3.reuse, 0x100 ;  /* 0x0000010003007836 */ /* 0x041fe20000000000 */
[----:B------:R-:W-:-:S04]  /*0170*/  ISETP.LT.U32.AND P0, PT, R3, UR6, PT ;  /* 0x0000000603007c0c */ /* 0x000fc8000bf01070 */
[----:B------:R-:W-:Y:S01]  /*0180*/  ISETP.LT.U32.AND P1, PT, R0, UR6, PT ;  /* 0x0000000600007c0c */ /* 0x000fe2000bf21070 */
[----:B------:R-:W-:Y:S01]  /*0190*/  IMAD.U32 R0, RZ, RZ, UR7 ;  /* 0x00000007ff007e24 */ /* 0x000fe2000f8e00ff */
[----:B------:R-:W-:Y:S02]  /*01a0*/  ISETP.GT.U32.AND.EX P0, PT, R2, RZ, PT, P0 ;  /* 0x000000ff0200720c */ /* 0x000fe40003f04100 */
[----:B-1----:R-:W-:Y:S02]  /*01b0*/  IADD3 R2, P2, P3, R6, UR4, R3 ;  /* 0x0000000406027c10 */ /* 0x002fe4000fb5e003 */
[----:B------:R-:W-:Y:S02]  /*01c0*/  ISETP.GT.U32.AND.EX P1, PT, R0, RZ, PT, P1 ;  /* 0x000000ff0000720c */ /* 0x000fe40003f24110 */
[----:B------:R-:W-:-:S07]  /*01d0*/  IADD3.X R3, PT, PT, R7, UR5, RZ, P2, P3 ;  /* 0x0000000507037c10 */ /* 0x000fce00097e64ff */
[----:B------:R0:W-:Y:S04]  /*01e0*/  @P0 STG.E.U8 desc[UR8][R2.64], R5 ;  /* 0x0000000502000986 */ /* 0x0001e8000c101108 */
[----:B------:R-:W-:Y:S05]  /*01f0*/  @!P1 EXIT ;  /* 0x000000000000994d */ /* 0x000fea0003800000 */
[----:B------:R-:W-:Y:S01]  /*0200*/  STG.E.U8 desc[UR8][R2.64+0x100], R5 ;  /* 0x0001000502007986 */ /* 0x000fe2000c101108 */
[----:B------:R-:W-:Y:S05]  /*0210*/  EXIT ;  /* 0x000000000000794d */ /* 0x000fea0003800000 */
.L_x_405:
        /* <DEDUP_REMOVED lines=14> */
.L_x_415:


//--------------------- .text._ZN3cub18CUB_300001_SM_10006detail11EmptyKernelIvEEvv --------------------------
	.section	.text._ZN3cub18CUB_300001_SM_10006detail11EmptyKernelIvEEvv,"ax",@progbits
	.align	128
        .global         _ZN3cub18CUB_300001_SM_10006detail11EmptyKernelIvEEvv
        .type           _ZN3cub18CUB_300001_SM_10006detail11EmptyKernelIvEEvv,@function
        .size           _ZN3cub18CUB_300001_SM_10006detail11EmptyKernelIvEEvv,(.L_x_416 - _ZN3cub18CUB_300001_SM_10006detail11EmptyKernelIvEEvv)
        .other          _ZN3cub18CUB_300001_SM_10006detail11EmptyKernelIvEEvv,@"STO_CUDA_ENTRY STV_DEFAULT"
_ZN3cub18CUB_300001_SM_10006detail11EmptyKernelIvEEvv:
.text._ZN3cub18CUB_300001_SM_10006detail11EmptyKernelIvEEvv:
[----:B------:R-:W-:Y:S01]  /*0000*/  LDC R1, c[0x0][0x37c] ;  /* 0x0000df00ff017b82 */ /* 0x000fe20000000800 */
[----:B------:R-:W-:Y:S05]  /*0010*/  EXIT ;  /* 0x000000000000794d */ /* 0x000fea0003800000 */
.L_x_406:
        /* <DEDUP_REMOVED lines=14> */
.L_x_416:


//--------------------- .text._Z8fnSearchPcS_Pi   --------------------------
	.section	.text._Z8fnSearchPcS_Pi,"ax",@progbits
	.align	128
        .global         _Z8fnSearchPcS_Pi
        .type           _Z8fnSearchPcS_Pi,@function
        .size           _Z8fnSearchPcS_Pi,(.L_x_417 - _Z8fnSearchPcS_Pi)
        .other          _Z8fnSearchPcS_Pi,@"STO_CUDA_ENTRY STV_DEFAULT"
_Z8fnSearchPcS_Pi:
.text._Z8fnSearchPcS_Pi:
[----:B------:R-:W-:Y:S01]  /*0000*/  LDC R1, c[0x0][0x37c] ;  /* 0x0000df00ff017b82 */ /* 0x000fe20000000800 */
[----:B------:R-:W0:Y:S01]  /*0010*/  S2R R9, SR_TID.X ;  /* 0x0000000000097919 */ /* 0x000e220000002100 */
[----:B------:R-:W0:Y:S06]  /*0020*/  LDCU.64 UR6, c[0x0][0x380] ;  /* 0x00007000ff0677ac */ /* 0x000e2c0008000a00 */
[----:B------:R-:W1:Y:S01]  /*0030*/  LDC.64 R2, c[0x0][0x390] ;  /* 0x0000e400ff027b82 */ /* 0x000e620000000a00 */
[----:B------:R-:W-:Y:S01]  /*0040*/  IMAD.MOV.U32 R11, RZ, RZ, -0x1 ;  /* 0xffffffffff0b7424 */ /* 0x000fe200078e00ff */
[----:B------:R-:W1:Y:S06]  /*0050*/  LDCU.64 UR4, c[0x0][0x358] ;  /* 0x00006b00ff0477ac */ /* 0x000e6c0008000a00 */
[----:B------:R-:W2:Y:S01]  /*0060*/  LDC.64 R4, c[0x0][0x388] ;  /* 0x0000e200ff047b82 */ /* 0x000ea20000000a00 */
[----:B-1----:R-:W-:Y:S01]  /*0070*/  STG.E desc[UR4][R2.64], R11 ;  /* 0x0000000b02007986 */ /* 0x002fe2000c101904 */
[----:B0-----:R-:W-:-:S03]  /*0080*/  IADD3 R6, P0, PT, R9, UR6, RZ ;  /* 0x0000000609067c10 */ /* 0x001fc6000ff1e0ff */
[----:B--2---:R-:W2:Y:S02]  /*0090*/  LDG.E.U8 R5, desc[UR4][R4.64] ;  /* 0x0000000404057981 */ /* 0x004ea4000c1e1100 */
[----:B------:R-:W-:-:S05]  /*00a0*/  IMAD.X R7, RZ, RZ, UR7, P0 ;  /* 0x00000007ff077e24 */ /* 0x000fca00080e06ff */
[----:B------:R-:W2:Y:S02]  /*00b0*/  LDG.E.U8 R6, desc[UR4][R6.64] ;  /* 0x0000000406067981 */ /* 0x000ea4000c1e1100 */
[----:B--2---:R-:W-:-:S04]  /*00c0*/  ISETP.NE.AND P0, PT, R6, R5, PT ;  /* 0x000000050600720c */ /* 0x004fc80003f05270 */
[----:B------:R-:W-:-:S05]  /*00d0*/  SEL R9, R9, 0xffffffff, !P0 ;  /* 0xffffffff09097807 */ /* 0x000fca0004000000 */
[----:B------:R-:W-:Y:S01]  /*00e0*/  STG.E desc[UR4][R2.64], R9 ;  /* 0x0000000902007986 */ /* 0x000fe2000c101904 */
[----:B------:R-:W-:Y:S05]  /*00f0*/  EXIT ;  /* 0x000000000000794d */ /* 0x000fea0003800000 */
.L_x_407:
        /* <DEDUP_REMOVED lines=16> */
.L_x_417:


//--------------------- .nv.shared._ZN3cub18CUB_300001_SM_10006detail6reduce28DeviceReduceSingleTileKernelINS2_10policy_hubIN4cuda3std3__45tupleIJblEEEyN6thrust24THRUST_300001_SM_1000_NS8cuda_cub9__find_if7functorIS9_EEE10Policy1000EPS9_SI_iSF_S9_S9_NS7_10__identityEEEvT0_T1_T2_T3_T4_T6_ --------------------------
	.section	.nv.shared._ZN3cub18CUB_300001_SM_10006detail6reduce28DeviceReduceSingleTileKernelINS2_10policy_hubIN4cuda3std3__45tupleIJblEEEyN6thrust24THRUST_300001_SM_1000_NS8cuda_cub9__find_if7functorIS9_EEE10Policy1000EPS9_SI_iSF_S9_S9_NS7_10__identityEEEvT0_T1_T2_T3_T4_T6_,"aw",@nobits
	.sectionflags	@""
	.align	8
.nv.shared._ZN3cub18CUB_300001_SM_10006detail6reduce28DeviceReduceSingleTileKernelINS2_10policy_hubIN4cuda3std3__45tupleIJblEEEyN6thrust24THRUST_300001_SM_1000_NS8cuda_cub9__find_if7functorIS9_EEE10Policy1000EPS9_SI_iSF_S9_S9_NS7_10__identityEEEvT0_T1_T2_T3_T4_T6_:
	.zero		1176


//--------------------- .nv.shared.reserved.0     --------------------------
	.section	.nv.shared.reserved.0,"aw",@nobits
	.weak		__nv_reservedSMEM_offset_0_alias
	.size		__nv_reservedSMEM_offset_0_alias, 0, 64
	.other		__nv_reservedSMEM_offset_0_alias,@"STO_CUDA_RESERVED_SHARED STV_DEFAULT"
__nv_reservedSMEM_offset_0_alias:
	.zero		0
	.zero		64


//--------------------- .nv.global                --------------------------
	.section	.nv.global,"aw",@nobits
.nv.global:
	.type		_ZN34_INTERNAL_5c34801e_4_k_cu_740ee8cc6thrust24THRUST_300001_SM_1000_NS12placeholders2_8E,@object
	.size		_ZN34_INTERNAL_5c34801e_4_k_cu_740ee8cc6thrust24THRUST_300001_SM_1000_NS12placeholders2_8E,(_ZN34_INTERNAL_5c34801e_4_k_cu_740ee8cc4cuda3std3__436_GLOBAL__N__5c34801e_4_k_cu_740ee8cc6ignoreE - _ZN34_INTERNAL_5c34801e_4_k_cu_740ee8cc6thrust24THRUST_300001_SM_1000_NS12placeholders2_8E)
_ZN34_INTERNAL_5c34801e_4_k_cu_740ee8cc6thrust24THRUST_300001_SM_1000_NS12placeholders2_8E:
	.zero		1
	.type		_ZN34_INTERNAL_5c34801e_4_k_cu_740ee8cc4cuda3std3__436_GLOBAL__N__5c34801e_4_k_cu_740ee8cc6ignoreE,@object
	.size		_ZN34_INTERNAL_5c34801e_4_k_cu_740ee8cc4cuda3std3__436_GLOBAL__N__5c34801e_4_k_cu_740ee8cc6ignoreE,(_ZN34_INTERNAL_5c34801e_4_k_cu_740ee8cc4cuda3std6ranges3__45__cpo4dataE - _ZN34_INTERNAL_5c34801e_4_k_cu_740ee8cc4cuda3std3__436_GLOBAL__N__5c34801e_4_k_cu_740ee8cc6ignoreE)
_ZN34_INTERNAL_5c34801e_4_k_cu_740ee8cc4cuda3std3__436_GLOBAL__N__5c34801e_4_k_cu_740ee8cc6ignoreE:
	.zero		1
	.type		_ZN34_INTERNAL_5c34801e_4_k_cu_740ee8cc4cuda3std6ranges3__45__cpo4dataE,@object
	.size		_ZN34_INTERNAL_5c34801e_4_k_cu_740ee8cc4cuda3std6ranges3__45__cpo4dataE,(_ZN34_INTERNAL_5c34801e_4_k_cu_740ee8cc6thrust24THRUST_300001_SM_1000_NS6system3cpp3parE - _ZN34_INTERNAL_5c34801e_4_k_cu_740ee8cc4cuda3std6ranges3__45__cpo4dataE)
_ZN34_INTERNAL_5c34801e_4_k_cu_740ee8cc4cuda3std6ranges3__45__cpo4dataE:
	.zero		1
	.type		_ZN34_INTERNAL_5c34801e_4_k_cu_740ee8cc6thrust24THRUST_300001_SM_1000_NS6system3cpp3parE,@object
	.size		_ZN34_INTERNAL_5c34801e_4_k_cu_740ee8cc6thrust24THRUST_300001_SM_1000_NS6system3cpp3parE,(_ZN34_INTERNAL_5c34801e_4_k_cu_740ee8cc4cuda3std3__45__cpo5beginE - _ZN34_INTERNAL_5c34801e_4_k_cu_740ee8cc6thrust24THRUST_300001_SM_1000_NS6system3cpp3parE)
_ZN34_INTERNAL_5c34801e_4_k_cu_740ee8cc6thrust24THRUST_300001_SM_1000_NS6system3cpp3parE:
	.zero		1
	.type		_ZN34_INTERNAL_5c34801e_4_k_cu_740ee8cc4cuda3std3__45__cpo5beginE,@object
	.size		_ZN34_INTERNAL_5c34801e_4_k_cu_740ee8cc4cuda3std3__45__cpo5beginE,(_ZN34_INTERNAL_5c34801e_4_k_cu_740ee8cc4cuda3std6ranges3__45__cpo5beginE - _ZN34_INTERNAL_5c34801e_4_k_cu_740ee8cc4cuda3std3__45__cpo5beginE)
_ZN34_INTERNAL_5c34801e_4_k_cu_740ee8cc4cuda3std3__45__cpo5beginE:
	.zero		1
	.type		_ZN34_INTERNAL_5c34801e_4_k_cu_740ee8cc4cuda3std6ranges3__45__cpo5beginE,@object
	.size		_ZN34_INTERNAL_5c34801e_4_k_cu_740ee8cc4cuda3std6ranges3__45__cpo5beginE,(_ZN34_INTERNAL_5c34801e_4_k_cu_740ee8cc6thrust24THRUST_300001_SM_1000_NS6deviceE - _ZN34_INTERNAL_5c34801e_4_k_cu_740ee8cc4cuda3std6ranges3__45__cpo5beginE)
_ZN34_INTERNAL_5c34801e_4_k_cu_740ee8cc4cuda3std6ranges3__45__cpo5beginE:
	.zero		1
	.type		_ZN34_INTERNAL_5c34801e_4_k_cu_740ee8cc6thrust24THRUST_300001_SM_1000_NS6deviceE,@object
	.size		_ZN34_INTERNAL_5c34801e_4_k_cu_740ee8cc6thrust24THRUST_300001_SM_1000_NS6deviceE,(_ZN34_INTERNAL_5c34801e_4_k_cu_740ee8cc4cuda3std3__47nulloptE - _ZN34_INTERNAL_5c34801e_4_k_cu_740ee8cc6thrust24THRUST_300001_SM_1000_NS6deviceE)
_ZN34_INTERNAL_5c34801e_4_k_cu_740ee8cc6thrust24THRUST_300001_SM_1000_NS6deviceE:
	.zero		1
	.type		_ZN34_INTERNAL_5c34801e_4_k_cu_740ee8cc4cuda3std3__47nulloptE,@object
	.size		_ZN34_INTERNAL_5c34801e_4_k_cu_740ee8cc4cuda3std3__47nulloptE,(_ZN34_INTERNAL_5c34801e_4_k_cu_740ee8cc4cuda3std6ranges3__45__cpo8distanceE - _ZN34_INTERNAL_5c34801e_4_k_cu_740ee8cc4cuda3std3__47nulloptE)
_ZN34_INTERNAL_5c34801e_4_k_cu_740ee8cc4cuda3std3__47nulloptE:
	.zero		1
	.type		_ZN34_INTERNAL_5c34801e_4_k_cu_740ee8cc4cuda3std6ranges3__45__cpo8distanceE,@object
	.size		_ZN34_INTERNAL_5c34801e_4_k_cu_740ee8cc4cuda3std6ranges3__45__cpo8distanceE,(_ZN34_INTERNAL_5c34801e_4_k_cu_740ee8cc6thrust24THRUST_300001_SM_1000_NS12placeholders2_4E - _ZN34_INTERNAL_5c34801e_4_k_cu_740ee8cc4cuda3std6ranges3__45__cpo8distanceE)
_ZN34_INTERNAL_5c34801e_4_k_cu_740ee8cc4cuda3std6ranges3__45__cpo8distanceE:
	.zero		1
	.type		_ZN34_INTERNAL_5c34801e_4_k_cu_740ee8cc6thrust24THRUST_300001_SM_1000_NS12placeholders2_4E,@object
	.size		_ZN34_INTERNAL_5c34801e_4_k_cu_740ee8cc6thrust24THRUST_300001_SM_1000_NS12placeholders2_4E,(_ZN34_INTERNAL_5c34801e_4_k_cu_740ee8cc4cuda3std3__45__cpo6rbeginE - _ZN34_INTERNAL_5c34801e_4_k_cu_740ee8cc6thrust24THRUST_300001_SM_1000_NS12placeholders2_4E)
_ZN34_INTERNAL_5c34801e_4_k_cu_740ee8cc6thrust24THRUST_300001_SM_1000_NS12placeholders2_4E:
	.zero		1
	.type		_ZN34_INTERNAL_5c34801e_4_k_cu_740ee8cc4cuda3std3__45__cpo6rbeginE,@object
	.size		_ZN34_INTERNAL_5c34801e_4_k_cu_740ee8cc4cuda3std3__45__cpo6rbeginE,(_ZN34_INTERNAL_5c34801e_4_k_cu_740ee8cc4cuda3std6ranges3__45__cpo7advanceE - _ZN34_INTERNAL_5c34801e_4_k_cu_740ee8cc4cuda3std3__45__cpo6rbeginE)
_ZN34_INTERNAL_5c34801e_4_k_cu_740ee8cc4cuda3std3__45__cpo6rbeginE:
	.zero		1
	.type		_ZN34_INTERNAL_5c34801e_4_k_cu_740ee8cc4cuda3std6ranges3__45__cpo7advanceE,@object
	.size		_ZN34_INTERNAL_5c34801e_4_k_cu_740ee8cc4cuda3std6ranges3__45__cpo7advanceE,(_ZN34_INTERNAL_5c34801e_4_k_cu_740ee8cc6thrust24THRUST_300001_SM_1000_NS12placeholders3_10E - _ZN34_INTERNAL_5c34801e_4_k_cu_740ee8cc4cuda3std6ranges3__45__cpo7advanceE)
_ZN34_INTERNAL_5c34801e_4_k_cu_740ee8cc4cuda3std6ranges3__45__cpo7advanceE:
	.zero		1
	.type		_ZN34_INTERNAL_5c34801e_4_k_cu_740ee8cc6thrust24THRUST_300001_SM_1000_NS12placeholders3_10E,@object
	.size		_ZN34_INTERNAL_5c34801e_4_k_cu_740ee8cc6thrust24THRUST_300001_SM_1000_NS12placeholders3_10E,(_ZN34_INTERNAL_5c34801e_4_k_cu_740ee8cc4cuda3std3__48in_placeE - _ZN34_INTERNAL_5c34801e_4_k_cu_740ee8cc6thrust24THRUST_300001_SM_1000_NS12placeholders3_10E)
_ZN34_INTERNAL_5c34801e_4_k_cu_740ee8cc6thrust24THRUST_300001_SM_1000_NS12placeholders3_10E:
	.zero		1
	.type		_ZN34_INTERNAL_5c34801e_4_k_cu_740ee8cc4cuda3std3__48in_placeE,@object
	.size		_ZN34_INTERNAL_5c34801e_4_k_cu_740ee8cc4cuda3std3__48in_placeE,(_ZN34_INTERNAL_5c34801e_4_k_cu_740ee8cc4cuda3std6ranges3__45__cpo4sizeE - _ZN34_INTERNAL_5c34801e_4_k_cu_740ee8cc4cuda3std3__48in_placeE)
_ZN34_INTERNAL_5c34801e_4_k_cu_740ee8cc4cuda3std3__48in_placeE:
	.zero		1
	.type		_ZN34_INTERNAL_5c34801e_4_k_cu_740ee8cc4cuda3std6ranges3__45__cpo4sizeE,@object
	.size		_ZN34_INTERNAL_5c34801e_4_k_cu_740ee8cc4cuda3std6ranges3__45__cpo4sizeE,(_ZN34_INTERNAL_5c34801e_4_k_cu_740ee8cc6thrust24THRUST_300001_SM_1000_NS12placeholders2_2E - _ZN34_INTERNAL_5c34801e_4_k_cu_740ee8cc4cuda3std6ranges3__45__cpo4sizeE)
_ZN34_INTERNAL_5c34801e_4_k_cu_740ee8cc4cuda3std6ranges3__45__cpo4sizeE:
	.zero		1
	.type		_ZN34_INTERNAL_5c34801e_4_k_cu_740ee8cc6thrust24THRUST_300001_SM_1000_NS12placeholders2_2E,@object
	.size		_ZN34_INTERNAL_5c34801e_4_k_cu_740ee8cc6thrust24THRUST_300001_SM_1000_NS12placeholders2_2E,(_ZN34_INTERNAL_5c34801e_4_k_cu_740ee8cc4cuda3std3__45__cpo6cbeginE - _ZN34_INTERNAL_5c34801e_4_k_cu_740ee8cc6thrust24THRUST_300001_SM_1000_NS12placeholders2_2E)
_ZN34_INTERNAL_5c34801e_4_k_cu_740ee8cc6thrust24THRUST_300001_SM_1000_NS12placeholders2_2E:
	.zero		1
	.type		_ZN34_INTERNAL_5c34801e_4_k_cu_740ee8cc4cuda3std3__45__cpo6cbeginE,@object
	.size		_ZN34_INTERNAL_5c34801e_4_k_cu_740ee8cc4cuda3std3__45__cpo6cbeginE,(_ZN34_INTERNAL_5c34801e_4_k_cu_740ee8cc4cuda3std6ranges3__45__cpo6cbeginE - _ZN34_INTERNAL_5c34801e_4_k_cu_740ee8cc4cuda3std3__45__cpo6cbeginE)
_ZN34_INTERNAL_5c34801e_4_k_cu_740ee8cc4cuda3std3__45__cpo6cbeginE:
	.zero		1
	.type		_ZN34_INTERNAL_5c34801e_4_k_cu_740ee8cc4cuda3std6ranges3__45__cpo6cbeginE,@object
	.size		_ZN34_INTERNAL_5c34801e_4_k_cu_740ee8cc4cuda3std6ranges3__45__cpo6cbeginE,(_ZN34_INTERNAL_5c34801e_4_k_cu_740ee8cc6thrust24THRUST_300001_SM_1000_NS12placeholders2_6E - _ZN34_INTERNAL_5c34801e_4_k_cu_740ee8cc4cuda3std6ranges3__45__cpo6cbeginE)
_ZN34_INTERNAL_5c34801e_4_k_cu_740ee8cc4cuda3std6ranges3__45__cpo6cbeginE:
	.zero		1
	.type		_ZN34_INTERNAL_5c34801e_4_k_cu_740ee8cc6thrust24THRUST_300001_SM_1000_NS12placeholders2_6E,@object
	.size		_ZN34_INTERNAL_5c34801e_4_k_cu_740ee8cc6thrust24THRUST_300001_SM_1000_NS12placeholders2_6E,(_ZN34_INTERNAL_5c34801e_4_k_cu_740ee8cc4cuda3std3__45__cpo7crbeginE - _ZN34_INTERNAL_5c34801e_4_k_cu_740ee8cc6thrust24THRUST_300001_SM_1000_NS12placeholders2_6E)
_ZN34_INTERNAL_5c34801e_4_k_cu_740ee8cc6thrust24THRUST_300001_SM_1000_NS12placeholders2_6E:
	.zero		1
	.type		_ZN34_INTERNAL_5c34801e_4_k_cu_740ee8cc4cuda3std3__45__cpo7crbeginE,@object
	.size		_ZN34_INTERNAL_5c34801e_4_k_cu_740ee8cc4cuda3std3__45__cpo7crbeginE,(_ZN34_INTERNAL_5c34801e_4_k_cu_740ee8cc4cuda3std6ranges3__45__cpo4nextE - _ZN34_INTERNAL_5c34801e_4_k_cu_740ee8cc4cuda3std3__45__cpo7crbeginE)
_ZN34_INTERNAL_5c34801e_4_k_cu_740ee8cc4cuda3std3__45__cpo7crbeginE:
	.zero		1
	.type		_ZN34_INTERNAL_5c34801e_4_k_cu_740ee8cc4cuda3std6ranges3__45__cpo4nextE,@object
	.size		_ZN34_INTERNAL_5c34801e_4_k_cu_740ee8cc4cuda3std6ranges3__45__cpo4nextE,(_ZN34_INTERNAL_5c34801e_4_k_cu_740ee8cc4cuda3std6ranges3__45__cpo4swapE - _ZN34_INTERNAL_5c34801e_4_k_cu_740ee8cc4cuda3std6ranges3__45__cpo4nextE)
_ZN34_INTERNAL_5c34801e_4_k_cu_740ee8cc4cuda3std6ranges3__45__cpo4nextE:
	.zero		1
	.type		_ZN34_INTERNAL_5c34801e_4_k_cu_740ee8cc4cuda3std6ranges3__45__cpo4swapE,@object
	.size		_ZN34_INTERNAL_5c34801e_4_k_cu_740ee8cc4cuda3std6ranges3__45__cpo4swapE,(_ZN34_INTERNAL_5c34801e_4_k_cu_740ee8cc6thrust24THRUST_300001_SM_1000_NS8cuda_cub10par_nosyncE - _ZN34_INTERNAL_5c34801e_4_k_cu_740ee8cc4cuda3std6ranges3__45__cpo4swapE)
_ZN34_INTERNAL_5c34801e_4_k_cu_740ee8cc4cuda3std6ranges3__45__cpo4swapE:
	.zero		1
	.type		_ZN34_INTERNAL_5c34801e_4_k_cu_740ee8cc6thrust24THRUST_300001_SM_1000_NS8cuda_cub10par_nosyncE,@object
	.size		_ZN34_INTERNAL_5c34801e_4_k_cu_740ee8cc6thrust24THRUST_300001_SM_1000_NS8cuda_cub10par_nosyncE,(_ZN34_INTERNAL_5c34801e_4_k_cu_740ee8cc6thrust24THRUST_300001_SM_1000_NS3seqE - _ZN34_INTERNAL_5c34801e_4_k_cu_740ee8cc6thrust24THRUST_300001_SM_1000_NS8cuda_cub10par_nosyncE)
_ZN34_INTERNAL_5c34801e_4_k_cu_740ee8cc6thrust24THRUST_300001_SM_1000_NS8cuda_cub10par_nosyncE:
	.zero		1
	.type		_ZN34_INTERNAL_5c34801e_4_k_cu_740ee8cc6thrust24THRUST_300001_SM_1000_NS3seqE,@object
	.size		_ZN34_INTERNAL_5c34801e_4_k_cu_740ee8cc6thrust24THRUST_300001_SM_1000_NS3seqE,(_ZN34_INTERNAL_5c34801e_4_k_cu_740ee8cc4cuda3std3__420unreachable_sentinelE - _ZN34_INTERNAL_5c34801e_4_k_cu_740ee8cc6thrust24THRUST_300001_SM_1000_NS3seqE)
_ZN34_INTERNAL_5c34801e_4_k_cu_740ee8cc6thrust24THRUST_300001_SM_1000_NS3seqE:
	.zero		1
	.type		_ZN34_INTERNAL_5c34801e_4_k_cu_740ee8cc4cuda3std3__420unreachable_sentinelE,@object
	.size		_ZN34_INTERNAL_5c34801e_4_k_cu_740ee8cc4cuda3std3__420unreachable_sentinelE,(_ZN34_INTERNAL_5c34801e_4_k_cu_740ee8cc4cuda3std6ranges3__45__cpo5ssizeE - _ZN34_INTERNAL_5c34801e_4_k_cu_740ee8cc4cuda3std3__420unreachable_sentinelE)
_ZN34_INTERNAL_5c34801e_4_k_cu_740ee8cc4cuda3std3__420unreachable_sentinelE:
	.zero		1
	.type		_ZN34_INTERNAL_5c34801e_4_k_cu_740ee8cc4cuda3std6ranges3__45__cpo5ssizeE,@object
	.size		_ZN34_INTERNAL_5c34801e_4_k_cu_740ee8cc4cuda3std6ranges3__45__cpo5ssizeE,(_ZN34_INTERNAL_5c34801e_4_k_cu_740ee8cc6thrust24THRUST_300001_SM_1000_NS12placeholders2_3E - _ZN34_INTERNAL_5c34801e_4_k_cu_740ee8cc4cuda3std6ranges3__45__cpo5ssizeE)
_ZN34_INTERNAL_5c34801e_4_k_cu_740ee8cc4cuda3std6ranges3__45__cpo5ssizeE:
	.zero		1
	.type		_ZN34_INTERNAL_5c34801e_4_k_cu_740ee8cc6thrust24THRUST_300001_SM_1000_NS12placeholders2_3E,@object
	.size		_ZN34_INTERNAL_5c34801e_4_k_cu_740ee8cc6thrust24THRUST_300001_SM_1000_NS12placeholders2_3E,(_ZN34_INTERNAL_5c34801e_4_k_cu_740ee8cc4cuda3std3__45__cpo4cendE - _ZN34_INTERNAL_5c34801e_4_k_cu_740ee8cc6thrust24THRUST_300001_SM_1000_NS12placeholders2_3E)
_ZN34_INTERNAL_5c34801e_4_k_cu_740ee8cc6thrust24THRUST_300001_SM_1000_NS12placeholders2_3E:
	.zero		1
	.type		_ZN34_INTERNAL_5c34801e_4_k_cu_740ee8cc4cuda3std3__45__cpo4cendE,@object
	.size		_ZN34_INTERNAL_5c34801e_4_k_cu_740ee8cc4cuda3std3__45__cpo4cendE,(_ZN34_INTERNAL_5c34801e_4_k_cu_740ee8cc4cuda3std6ranges3__45__cpo4cendE - _ZN34_INTERNAL_5c34801e_4_k_cu_740ee8cc4cuda3std3__45__cpo4cendE)
_ZN34_INTERNAL_5c34801e_4_k_cu_740ee8cc4cuda3std3__45__cpo4cendE:
	.zero		1
	.type		_ZN34_INTERNAL_5c34801e_4_k_cu_740ee8cc4cuda3std6ranges3__45__cpo4cendE,@object
	.size		_ZN34_INTERNAL_5c34801e_4_k_cu_740ee8cc4cuda3std6ranges3__45__cpo4cendE,(_ZN34_INTERNAL_5c34801e_4_k_cu_740ee8cc6thrust24THRUST_300001_SM_1000_NS12placeholders2_7E - _ZN34_INTERNAL_5c34801e_4_k_cu_740ee8cc4cuda3std6ranges3__45__cpo4cendE)
_ZN34_INTERNAL_5c34801e_4_k_cu_740ee8cc4cuda3std6ranges3__45__cpo4cendE:
	.zero		1
	.type		_ZN34_INTERNAL_5c34801e_4_k_cu_740ee8cc6thrust24THRUST_300001_SM_1000_NS12placeholders2_7E,@object
	.size		_ZN34_INTERNAL_5c34801e_4_k_cu_740ee8cc6thrust24THRUST_300001_SM_1000_NS12placeholders2_7E,(_ZN34_INTERNAL_5c34801e_4_k_cu_740ee8cc4cuda3std3__45__cpo5crendE - _ZN34_INTERNAL_5c34801e_4_k_cu_740ee8cc6thrust24THRUST_300001_SM_1000_NS12placeholders2_7E)
_ZN34_INTERNAL_5c34801e_4_k_cu_740ee8cc6thrust24THRUST_300001_SM_1000_NS12placeholders2_7E:
	.zero		1
	.type		_ZN34_INTERNAL_5c34801e_4_k_cu_740ee8cc4cuda3std3__45__cpo5crendE,@object
	.size		_ZN34_INTERNAL_5c34801e_4_k_cu_740ee8cc4cuda3std3__45__cpo5crendE,(_ZN34_INTERNAL_5c34801e_4_k_cu_740ee8cc4cuda3std6ranges3__45__cpo4prevE - _ZN34_INTERNAL_5c34801e_4_k_cu_740ee8cc4cuda3std3__45__cpo5crendE)
_ZN34_INTERNAL_5c34801e_4_k_cu_740ee8cc4cuda3std3__45__cpo5crendE:
	.zero		1
	.type		_ZN34_INTERNAL_5c34801e_4_k_cu_740ee8cc4cuda3std6ranges3__45__cpo4prevE,@object
	.size		_ZN34_INTERNAL_5c34801e_4_k_cu_740ee8cc4cuda3std6ranges3__45__cpo4prevE,(_ZN34_INTERNAL_5c34801e_4_k_cu_740ee8cc4cuda3std6ranges3__45__cpo9iter_moveE - _ZN34_INTERNAL_5c34801e_4_k_cu_740ee8cc4cuda3std6ranges3__45__cpo4prevE)
_ZN34_INTERNAL_5c34801e_4_k_cu_740ee8cc4cuda3std6ranges3__45__cpo4prevE:
	.zero		1
	.type		_ZN34_INTERNAL_5c34801e_4_k_cu_740ee8cc4cuda3std6ranges3__45__cpo9iter_moveE,@object
	.size		_ZN34_INTERNAL_5c34801e_4_k_cu_740ee8cc4cuda3std6ranges3__45__cpo9iter_moveE,(_ZN34_INTERNAL_5c34801e_4_k_cu_740ee8cc6thrust24THRUST_300001_SM_1000_NS6system6detail10sequential3seqE - _ZN34_INTERNAL_5c34801e_4_k_cu_740ee8cc4cuda3std6ranges3__45__cpo9iter_moveE)
_ZN34_INTERNAL_5c34801e_4_k_cu_740ee8cc4cuda3std6ranges3__45__cpo9iter_moveE:
	.zero		1
	.type		_ZN34_INTERNAL_5c34801e_4_k_cu_740ee8cc6thrust24THRUST_300001_SM_1000_NS6system6detail10sequential3seqE,@object
	.size		_ZN34_INTERNAL_5c34801e_4_k_cu_740ee8cc6thrust24THRUST_300001_SM_1000_NS6system6detail10sequential3seqE,(_ZN34_INTERNAL_5c34801e_4_k_cu_740ee8cc6thrust24THRUST_300001_SM_1000_NS12placeholders2_9E - _ZN34_INTERNAL_5c34801e_4_k_cu_740ee8cc6thrust24THRUST_300001_SM_1000_NS6system6detail10sequential3seqE)
_ZN34_INTERNAL_5c34801e_4_k_cu_740ee8cc6thrust24THRUST_300001_SM_1000_NS6system6detail10sequential3seqE:
	.zero		1
	.type		_ZN34_INTERNAL_5c34801e_4_k_cu_740ee8cc6thrust24THRUST_300001_SM_1000_NS12placeholders2_9E,@object
	.size		_ZN34_INTERNAL_5c34801e_4_k_cu_740ee8cc6thrust24THRUST_300001_SM_1000_NS12placeholders2_9E,(_ZN34_INTERNAL_5c34801e_4_k_cu_740ee8cc4cuda3std3__419piecewise_constructE - _ZN34_INTERNAL_5c34801e_4_k_cu_740ee8cc6thrust24THRUST_300001_SM_1000_NS12placeholders2_9E)
_ZN34_INTERNAL_5c34801e_4_k_cu_740ee8cc6thrust24THRUST_300001_SM_1000_NS12placeholders2_9E:
	.zero		1
	.type		_ZN34_INTERNAL_5c34801e_4_k_cu_740ee8cc4cuda3std3__419piecewise_constructE,@object
	.size		_ZN34_INTERNAL_5c34801e_4_k_cu_740ee8cc4cuda3std3__419piecewise_constructE,(_ZN34_INTERNAL_5c34801e_4_k_cu_740ee8cc4cuda3std6ranges3__45__cpo5cdataE - _ZN34_INTERNAL_5c34801e_4_k_cu_740ee8cc4cuda3std3__419piecewise_constructE)
_ZN34_INTERNAL_5c34801e_4_k_cu_740ee8cc4cuda3std3__419piecewise_constructE:
	.zero		1
	.type		_ZN34_INTERNAL_5c34801e_4_k_cu_740ee8cc4cuda3std6ranges3__45__cpo5cdataE,@object
	.size		_ZN34_INTERNAL_5c34801e_4_k_cu_740ee8cc4cuda3std6ranges3__45__cpo5cdataE,(_ZN34_INTERNAL_5c34801e_4_k_cu_740ee8cc6thrust24THRUST_300001_SM_1000_NS12placeholders2_1E - _ZN34_INTERNAL_5c34801e_4_k_cu_740ee8cc4cuda3std6ranges3__45__cpo5cdataE)
_ZN34_INTERNAL_5c34801e_4_k_cu_740ee8cc4cuda3std6ranges3__45__cpo5cdataE:
	.zero		1
	.type		_ZN34_INTERNAL_5c34801e_4_k_cu_740ee8cc6thrust24THRUST_300001_SM_1000_NS12placeholders2_1E,@object
	.size		_ZN34_INTERNAL_5c34801e_4_k_cu_740ee8cc6thrust24THRUST_300001_SM_1000_NS12placeholders2_1E,(_ZN34_INTERNAL_5c34801e_4_k_cu_740ee8cc4cuda3std3__45__cpo3endE - _ZN34_INTERNAL_5c34801e_4_k_cu_740ee8cc6thrust24THRUST_300001_SM_1000_NS12placeholders2_1E)
_ZN34_INTERNAL_5c34801e_4_k_cu_740ee8cc6thrust24THRUST_300001_SM_1000_NS12placeholders2_1E:
	.zero		1
	.type		_ZN34_INTERNAL_5c34801e_4_k_cu_740ee8cc4cuda3std3__45__cpo3endE,@object
	.size		_ZN34_INTERNAL_5c34801e_4_k_cu_740ee8cc4cuda3std3__45__cpo3endE,(_ZN34_INTERNAL_5c34801e_4_k_cu_740ee8cc4cuda3std6ranges3__45__cpo3endE - _ZN34_INTERNAL_5c34801e_4_k_cu_740ee8cc4cuda3std3__45__cpo3endE)
_ZN34_INTERNAL_5c34801e_4_k_cu_740ee8cc4cuda3std3__45__cpo3endE:
	.zero		1
	.type		_ZN34_INTERNAL_5c34801e_4_k_cu_740ee8cc4cuda3std6ranges3__45__cpo3endE,@object
	.size		_ZN34_INTERNAL_5c34801e_4_k_cu_740ee8cc4cuda3std6ranges3__45__cpo3endE,(_ZN34_INTERNAL_5c34801e_4_k_cu_740ee8cc6thrust24THRUST_300001_SM_1000_NS12placeholders2_5E - _ZN34_INTERNAL_5c34801e_4_k_cu_740ee8cc4cuda3std6ranges3__45__cpo3endE)
_ZN34_INTERNAL_5c34801e_4_k_cu_740ee8cc4cuda3std6ranges3__45__cpo3endE:
	.zero		1
	.type		_ZN34_INTERNAL_5c34801e_4_k_cu_740ee8cc6thrust24THRUST_300001_SM_1000_NS12placeholders2_5E,@object
	.size		_ZN34_INTERNAL_5c34801e_4_k_cu_740ee8cc6thrust24THRUST_300001_SM_1000_NS12placeholders2_5E,(_ZN34_INTERNAL_5c34801e_4_k_cu_740ee8cc4cuda3std3__45__cpo4rendE - _ZN34_INTERNAL_5c34801e_4_k_cu_740ee8cc6thrust24THRUST_300001_SM_1000_NS12placeholders2_5E)
_ZN34_INTERNAL_5c34801e_4_k_cu_740ee8cc6thrust24THRUST_300001_SM_1000_NS12placeholders2_5E:
	.zero		1
	.type		_ZN34_INTERNAL_5c34801e_4_k_cu_740ee8cc4cuda3std3__45__cpo4rendE,@object
	.size		_ZN34_INTERNAL_5c34801e_4_k_cu_740ee8cc4cuda3std3__45__cpo4rendE,(_ZN34_INTERNAL_5c34801e_4_k_cu_740ee8cc4cuda3std6ranges3__45__cpo9iter_swapE - _ZN34_INTERNAL_5c34801e_4_k_cu_740ee8cc4cuda3std3__45__cpo4rendE)
_ZN34_INTERNAL_5c34801e_4_k_cu_740ee8cc4cuda3std3__45__cpo4rendE:
	.zero		1
	.type		_ZN34_INTERNAL_5c34801e_4_k_cu_740ee8cc4cuda3std6ranges3__45__cpo9iter_swapE,@object
	.size		_ZN34_INTERNAL_5c34801e_4_k_cu_740ee8cc4cuda3std6ranges3__45__cpo9iter_swapE,(_ZN34_INTERNAL_5c34801e_4_k_cu_740ee8cc4cuda3std3__48unexpectE - _ZN34_INTERNAL_5c34801e_4_k_cu_740ee8cc4cuda3std6ranges3__45__cpo9iter_swapE)
_ZN34_INTERNAL_5c34801e_4_k_cu_740ee8cc4cuda3std6ranges3__45__cpo9iter_swapE:
	.zero		1
	.type		_ZN34_INTERNAL_5c34801e_4_k_cu_740ee8cc4cuda3std3__48unexpectE,@object
	.size		_ZN34_INTERNAL_5c34801e_4_k_cu_740ee8cc4cuda3std3__48unexpectE,(_ZN34_INTERNAL_5c34801e_4_k_cu_740ee8cc6thrust24THRUST_300001_SM_1000_NS8cuda_cub3parE - _ZN34_INTERNAL_5c34801e_4_k_cu_740ee8cc4cuda3std3__48unexpectE)
_ZN34_INTERNAL_5c34801e_4_k_cu_740ee8cc4cuda3std3__48unexpectE:
	.zero		1
	.type		_ZN34_INTERNAL_5c34801e_4_k_cu_740ee8cc6thrust24THRUST_300001_SM_1000_NS8cuda_cub3parE,@object
	.size		_ZN34_INTERNAL_5c34801e_4_k_cu_740ee8cc6thrust24THRUST_300001_SM_1000_NS8cuda_cub3parE,(.L_29 - _ZN34_INTERNAL_5c34801e_4_k_cu_740ee8cc6thrust24THRUST_300001_SM_1000_NS8cuda_cub3parE)
_ZN34_INTERNAL_5c34801e_4_k_cu_740ee8cc6thrust24THRUST_300001_SM_1000_NS8cuda_cub3parE:
	.zero		1
.L_29:


//--------------------- .nv.shared._ZN3cub18CUB_300001_SM_10006detail6reduce18DeviceReduceKernelINS2_10policy_hubIN4cuda3std3__45tupleIJblEEEyN6thrust24THRUST_300001_SM_1000_NS8cuda_cub9__find_if7functorIS9_EEE10Policy1000ENSB_12zip_iteratorINS8_IJNSD_26transform_input_iterator_tIbNSB_6detail15normal_iteratorINSB_10device_ptrIcEEEENSK_10functional5actorINSP_9compositeIJNSP_16operator_adaptorINS7_8equal_toIvEEEENSQ_INSP_8argumentILj0EEEEENSQ_INSP_5valueINSB_16device_referenceIcEEEEEEEEEEEEENSB_17counting_iteratorIlNSB_11use_defaultES18_S18_EEEEEEEySF_S9_NS7_10__identityEEEvT0_PT3_T1_NS0_13GridEvenShareIS1G_EET2_T4_ --------------------------
	.section	.nv.shared._ZN3cub18CUB_300001_SM_10006detail6reduce18DeviceReduceKernelINS2_10policy_hubIN4cuda3std3__45tupleIJblEEEyN6thrust24THRUST_300001_SM_1000_NS8cuda_cub9__find_if7functorIS9_EEE10Policy1000ENSB_12zip_iteratorINS8_IJNSD_26transform_input_iterator_tIbNSB_6detail15normal_iteratorINSB_10device_ptrIcEEEENSK_10functional5actorINSP_9compositeIJNSP_16operator_adaptorINS7_8equal_toIvEEEENSQ_INSP_8argumentILj0EEEEENSQ_INSP_5valueINSB_16device_referenceIcEEEEEEEEEEEEENSB_17counting_iteratorIlNSB_11use_defaultES18_S18_EEEEEEEySF_S9_NS7_10__identityEEEvT0_PT3_T1_NS0_13GridEvenShareIS1G_EET2_T4_,"aw",@nobits
	.sectionflags	@""
	.align	8
.nv.shared._ZN3cub18CUB_300001_SM_10006detail6reduce18DeviceReduceKernelINS2_10policy_hubIN4cuda3std3__45tupleIJblEEEyN6thrust24THRUST_300001_SM_1000_NS8cuda_cub9__find_if7functorIS9_EEE10Policy1000ENSB_12zip_iteratorINS8_IJNSD_26transform_input_iterator_tIbNSB_6detail15normal_iteratorINSB_10device_ptrIcEEEENSK_10functional5actorINSP_9compositeIJNSP_16operator_adaptorINS7_8equal_toIvEEEENSQ_INSP_8argumentILj0EEEEENSQ_INSP_5valueINSB_16device_referenceIcEEEEEEEEEEEEENSB_17counting_iteratorIlNSB_11use_defaultES18_S18_EEEEEEEySF_S9_NS7_10__identityEEEvT0_PT3_T1_NS0_13GridEvenShareIS1G_EET2_T4_:
	.zero		1176


//--------------------- .nv.shared._ZN3cub18CUB_300001_SM_10006detail6reduce28DeviceReduceSingleTileKernelINS2_10policy_hubIN4cuda3std3__45tupleIJblEEEyN6thrust24THRUST_300001_SM_1000_NS8cuda_cub9__find_if7functorIS9_EEE10Policy1000ENSB_12zip_iteratorINS8_IJNSD_26transform_input_iterator_tIbNSB_6detail15normal_iteratorINSB_10device_ptrIcEEEENSK_10functional5actorINSP_9compositeIJNSP_16operator_adaptorINS7_8equal_toIvEEEENSQ_INSP_8argumentILj0EEEEENSQ_INSP_5valueINSB_16device_referenceIcEEEEEEEEEEEEENSB_17counting_iteratorIlNSB_11use_defaultES18_S18_EEEEEEEPS9_ySF_S9_S9_NS7_10__identityEEEvT0_T1_T2_T3_T4_T6_ --------------------------
	.section	.nv.shared._ZN3cub18CUB_300001_SM_10006detail6reduce28DeviceReduceSingleTileKernelINS2_10policy_hubIN4cuda3std3__45tupleIJblEEEyN6thrust24THRUST_300001_SM_1000_NS8cuda_cub9__find_if7functorIS9_EEE10Policy1000ENSB_12zip_iteratorINS8_IJNSD_26transform_input_iterator_tIbNSB_6detail15normal_iteratorINSB_10device_ptrIcEEEENSK_10functional5actorINSP_9compositeIJNSP_16operator_adaptorINS7_8equal_toIvEEEENSQ_INSP_8argumentILj0EEEEENSQ_INSP_5valueINSB_16device_referenceIcEEEEEEEEEEEEENSB_17counting_iteratorIlNSB_11use_defaultES18_S18_EEEEEEEPS9_ySF_S9_S9_NS7_10__identityEEEvT0_T1_T2_T3_T4_T6_,"aw",@nobits
	.sectionflags	@""
	.align	8
.nv.shared._ZN3cub18CUB_300001_SM_10006detail6reduce28DeviceReduceSingleTileKernelINS2_10policy_hubIN4cuda3std3__45tupleIJblEEEyN6thrust24THRUST_300001_SM_1000_NS8cuda_cub9__find_if7functorIS9_EEE10Policy1000ENSB_12zip_iteratorINS8_IJNSD_26transform_input_iterator_tIbNSB_6detail15normal_iteratorINSB_10device_ptrIcEEEENSK_10functional5actorINSP_9compositeIJNSP_16operator_adaptorINS7_8equal_toIvEEEENSQ_INSP_8argumentILj0EEEEENSQ_INSP_5valueINSB_16device_referenceIcEEEEEEEEEEEEENSB_17counting_iteratorIlNSB_11use_defaultES18_S18_EEEEEEEPS9_ySF_S9_S9_NS7_10__identityEEEvT0_T1_T2_T3_T4_T6_:
	.zero		1176


//--------------------- .nv.shared._ZN3cub18CUB_300001_SM_10006detail6reduce28DeviceReduceSingleTileKernelINS2_10policy_hubIN4cuda3std3__45tupleIJblEEEjN6thrust24THRUST_300001_SM_1000_NS8cuda_cub9__find_if7functorIS9_EEE10Policy1000EPS9_SI_iSF_S9_S9_NS7_10__identityEEEvT0_T1_T2_T3_T4_T6_ --------------------------
	.section	.nv.shared._ZN3cub18CUB_300001_SM_10006detail6reduce28DeviceReduceSingleTileKernelINS2_10policy_hubIN4cuda3std3__45tupleIJblEEEjN6thrust24THRUST_300001_SM_1000_NS8cuda_cub9__find_if7functorIS9_EEE10Policy1000EPS9_SI_iSF_S9_S9_NS7_10__identityEEEvT0_T1_T2_T3_T4_T6_,"aw",@nobits
	.sectionflags	@""
	.align	8
.nv.shared._ZN3cub18CUB_300001_SM_10006detail6reduce28DeviceReduceSingleTileKernelINS2_10policy_hubIN4cuda3std3__45tupleIJblEEEjN6thrust24THRUST_300001_SM_1000_NS8cuda_cub9__find_if7functorIS9_EEE10Policy1000EPS9_SI_iSF_S9_S9_NS7_10__identityEEEvT0_T1_T2_T3_T4_T6_:
	.zero		1176


//--------------------- .nv.shared._ZN3cub18CUB_300001_SM_10006detail6reduce18DeviceReduceKernelINS2_10policy_hubIN4cuda3std3__45tupleIJblEEEjN6thrust24THRUST_300001_SM_1000_NS8cuda_cub9__find_if7functorIS9_EEE10Policy1000ENSB_12zip_iteratorINS8_IJNSD_26transform_input_iterator_tIbNSB_6detail15normal_iteratorINSB_10device_ptrIcEEEENSK_10functional5actorINSP_9compositeIJNSP_16operator_adaptorINS7_8equal_toIvEEEENSQ_INSP_8argumentILj0EEEEENSQ_INSP_5valueINSB_16device_referenceIcEEEEEEEEEEEEENSB_17counting_iteratorIlNSB_11use_defaultES18_S18_EEEEEEEjSF_S9_NS7_10__identityEEEvT0_PT3_T1_NS0_13GridEvenShareIS1G_EET2_T4_ --------------------------
	.section	.nv.shared._ZN3cub18CUB_300001_SM_10006detail6reduce18DeviceReduceKernelINS2_10policy_hubIN4cuda3std3__45tupleIJblEEEjN6thrust24THRUST_300001_SM_1000_NS8cuda_cub9__find_if7functorIS9_EEE10Policy1000ENSB_12zip_iteratorINS8_IJNSD_26transform_input_iterator_tIbNSB_6detail15normal_iteratorINSB_10device_ptrIcEEEENSK_10functional5actorINSP_9compositeIJNSP_16operator_adaptorINS7_8equal_toIvEEEENSQ_INSP_8argumentILj0EEEEENSQ_INSP_5valueINSB_16device_referenceIcEEEEEEEEEEEEENSB_17counting_iteratorIlNSB_11use_defaultES18_S18_EEEEEEEjSF_S9_NS7_10__identityEEEvT0_PT3_T1_NS0_13GridEvenShareIS1G_EET2_T4_,"aw",@nobits
	.sectionflags	@""
	.align	8
.nv.shared._ZN3cub18CUB_300001_SM_10006detail6reduce18DeviceReduceKernelINS2_10policy_hubIN4cuda3std3__45tupleIJblEEEjN6thrust24THRUST_300001_SM_1000_NS8cuda_cub9__find_if7functorIS9_EEE10Policy1000ENSB_12zip_iteratorINS8_IJNSD_26transform_input_iterator_tIbNSB_6detail15normal_iteratorINSB_10device_ptrIcEEEENSK_10functional5actorINSP_9compositeIJNSP_16operator_adaptorINS7_8equal_toIvEEEENSQ_INSP_8argumentILj0EEEEENSQ_INSP_5valueINSB_16device_referenceIcEEEEEEEEEEEEENSB_17counting_iteratorIlNSB_11use_defaultES18_S18_EEEEEEEjSF_S9_NS7_10__identityEEEvT0_PT3_T1_NS0_13GridEvenShareIS1G_EET2_T4_:
	.zero		1176


//--------------------- .nv.shared._ZN3cub18CUB_300001_SM_10006detail6reduce28DeviceReduceSingleTileKernelINS2_10policy_hubIN4cuda3std3__45tupleIJblEEEjN6thrust24THRUST_300001_SM_1000_NS8cuda_cub9__find_if7functorIS9_EEE10Policy1000ENSB_12zip_iteratorINS8_IJNSD_26transform_input_iterator_tIbNSB_6detail15normal_iteratorINSB_10device_ptrIcEEEENSK_10functional5actorINSP_9compositeIJNSP_16operator_adaptorINS7_8equal_toIvEEEENSQ_INSP_8argumentILj0EEEEENSQ_INSP_5valueINSB_16device_referenceIcEEEEEEEEEEEEENSB_17counting_iteratorIlNSB_11use_defaultES18_S18_EEEEEEEPS9_jSF_S9_S9_NS7_10__identityEEEvT0_T1_T2_T3_T4_T6_ --------------------------
	.section	.nv.shared._ZN3cub18CUB_300001_SM_10006detail6reduce28DeviceReduceSingleTileKernelINS2_10policy_hubIN4cuda3std3__45tupleIJblEEEjN6thrust24THRUST_300001_SM_1000_NS8cuda_cub9__find_if7functorIS9_EEE10Policy1000ENSB_12zip_iteratorINS8_IJNSD_26transform_input_iterator_tIbNSB_6detail15normal_iteratorINSB_10device_ptrIcEEEENSK_10functional5actorINSP_9compositeIJNSP_16operator_adaptorINS7_8equal_toIvEEEENSQ_INSP_8argumentILj0EEEEENSQ_INSP_5valueINSB_16device_referenceIcEEEEEEEEEEEEENSB_17counting_iteratorIlNSB_11use_defaultES18_S18_EEEEEEEPS9_jSF_S9_S9_NS7_10__identityEEEvT0_T1_T2_T3_T4_T6_,"aw",@nobits
	.sectionflags	@""
	.align	8
.nv.shared._ZN3cub18CUB_300001_SM_10006detail6reduce28DeviceReduceSingleTileKernelINS2_10policy_hubIN4cuda3std3__45tupleIJblEEEjN6thrust24THRUST_300001_SM_1000_NS8cuda_cub9__find_if7functorIS9_EEE10Policy1000ENSB_12zip_iteratorINS8_IJNSD_26transform_input_iterator_tIbNSB_6detail15normal_iteratorINSB_10device_ptrIcEEEENSK_10functional5actorINSP_9compositeIJNSP_16operator_adaptorINS7_8equal_toIvEEEENSQ_INSP_8argumentILj0EEEEENSQ_INSP_5valueINSB_16device_referenceIcEEEEEEEEEEEEENSB_17counting_iteratorIlNSB_11use_defaultES18_S18_EEEEEEEPS9_jSF_S9_S9_NS7_10__identityEEEvT0_T1_T2_T3_T4_T6_:
	.zero		1176


//--------------------- .nv.constant0._ZN3cub18CUB_300001_SM_10006detail6reduce28DeviceReduceSingleTileKernelINS2_10policy_hubIN4cuda3std3__45tupleIJblEEEyN6thrust24THRUST_300001_SM_1000_NS8cuda_cub9__find_if7functorIS9_EEE10Policy1000EPS9_SI_iSF_S9_S9_NS7_10__identityEEEvT0_T1_T2_T3_T4_T6_ --------------------------
	.section	.nv.constant0._ZN3cub18CUB_300001_SM_10006detail6reduce28DeviceReduceSingleTileKernelINS2_10policy_hubIN4cuda3std3__45tupleIJblEEEyN6thrust24THRUST_300001_SM_1000_NS8cuda_cub9__find_if7functorIS9_EEE10Policy1000EPS9_SI_iSF_S9_S9_NS7_10__identityEEEvT0_T1_T2_T3_T4_T6_,"a",@progbits
	.sectionflags	@""
	.align	4
.nv.constant0._ZN3cub18CUB_300001_SM_10006detail6reduce28DeviceReduceSingleTileKernelINS2_10policy_hubIN4cuda3std3__45tupleIJblEEEyN6thrust24THRUST_300001_SM_1000_NS8cuda_cub9__find_if7functorIS9_EEE10Policy1000EPS9_SI_iSF_S9_S9_NS7_10__identityEEEvT0_T1_T2_T3_T4_T6_:
	.zero		937


//--------------------- .nv.constant0._ZN3cub18CUB_300001_SM_10006detail6reduce18DeviceReduceKernelINS2_10policy_hubIN4cuda3std3__45tupleIJblEEEyN6thrust24THRUST_300001_SM_1000_NS8cuda_cub9__find_if7functorIS9_EEE10Policy1000ENSB_12zip_iteratorINS8_IJNSD_26transform_input_iterator_tIbNSB_6detail15normal_iteratorINSB_10device_ptrIcEEEENSK_10functional5actorINSP_9compositeIJNSP_16operator_adaptorINS7_8equal_toIvEEEENSQ_INSP_8argumentILj0EEEEENSQ_INSP_5valueINSB_16device_referenceIcEEEEEEEEEEEEENSB_17counting_iteratorIlNSB_11use_defaultES18_S18_EEEEEEEySF_S9_NS7_10__identityEEEvT0_PT3_T1_NS0_13GridEvenShareIS1G_EET2_T4_ --------------------------
	.section	.nv.constant0._ZN3cub18CUB_300001_SM_10006detail6reduce18DeviceReduceKernelINS2_10policy_hubIN4cuda3std3__45tupleIJblEEEyN6thrust24THRUST_300001_SM_1000_NS8cuda_cub9__find_if7functorIS9_EEE10Policy1000ENSB_12zip_iteratorINS8_IJNSD_26transform_input_iterator_tIbNSB_6detail15normal_iteratorINSB_10device_ptrIcEEEENSK_10functional5actorINSP_9compositeIJNSP_16operator_adaptorINS7_8equal_toIvEEEENSQ_INSP_8argumentILj0EEEEENSQ_INSP_5valueINSB_16device_referenceIcEEEEEEEEEEEEENSB_17counting_iteratorIlNSB_11use_defaultES18_S18_EEEEEEEySF_S9_NS7_10__identityEEEvT0_PT3_T1_NS0_13GridEvenShareIS1G_EET2_T4_,"a",@progbits
	.sectionflags	@""
	.align	4
.nv.constant0._ZN3cub18CUB_300001_SM_10006detail6reduce18DeviceReduceKernelINS2_10policy_hubIN4cuda3std3__45tupleIJblEEEyN6thrust24THRUST_300001_SM_1000_NS8cuda_cub9__find_if7functorIS9_EEE10Policy1000ENSB_12zip_iteratorINS8_IJNSD_26transform_input_iterator_tIbNSB_6detail15normal_iteratorINSB_10device_ptrIcEEEENSK_10functional5actorINSP_9compositeIJNSP_16operator_adaptorINS7_8equal_toIvEEEENSQ_INSP_8argumentILj0EEEEENSQ_INSP_5valueINSB_16device_referenceIcEEEEEEEEEEEEENSB_17counting_iteratorIlNSB_11use_defaultES18_S18_EEEEEEEySF_S9_NS7_10__identityEEEvT0_PT3_T1_NS0_13GridEvenShareIS1G_EET2_T4_:
	.zero		1018


//--------------------- .nv.constant0._ZN3cub18CUB_300001_SM_10006detail6reduce28DeviceReduceSingleTileKernelINS2_10policy_hubIN4cuda3std3__45tupleIJblEEEyN6thrust24THRUST_300001_SM_1000_NS8cuda_cub9__find_if7functorIS9_EEE10Policy1000ENSB_12zip_iteratorINS8_IJNSD_26transform_input_iterator_tIbNSB_6detail15normal_iteratorINSB_10device_ptrIcEEEENSK_10functional5actorINSP_9compositeIJNSP_16operator_adaptorINS7_8equal_toIvEEEENSQ_INSP_8argumentILj0EEEEENSQ_INSP_5valueINSB_16device_referenceIcEEEEEEEEEEEEENSB_17counting_iteratorIlNSB_11use_defaultES18_S18_EEEEEEEPS9_ySF_S9_S9_NS7_10__identityEEEvT0_T1_T2_T3_T4_T6_ --------------------------
	.section	.nv.constant0._ZN3cub18CUB_300001_SM_10006detail6reduce28DeviceReduceSingleTileKernelINS2_10policy_hubIN4cuda3std3__45tupleIJblEEEyN6thrust24THRUST_300001_SM_1000_NS8cuda_cub9__find_if7functorIS9_EEE10Policy1000ENSB_12zip_iteratorINS8_IJNSD_26transform_input_iterator_tIbNSB_6detail15normal_iteratorINSB_10device_ptrIcEEEENSK_10functional5actorINSP_9compositeIJNSP_16operator_adaptorINS7_8equal_toIvEEEENSQ_INSP_8argumentILj0EEEEENSQ_INSP_5valueINSB_16device_referenceIcEEEEEEEEEEEEENSB_17counting_iteratorIlNSB_11use_defaultES18_S18_EEEEEEEPS9_ySF_S9_S9_NS7_10__identityEEEvT0_T1_T2_T3_T4_T6_,"a",@progbits
	.sectionflags	@""
	.align	4
.nv.constant0._ZN3cub18CUB_300001_SM_10006detail6reduce28DeviceReduceSingleTileKernelINS2_10policy_hubIN4cuda3std3__45tupleIJblEEEyN6thrust24THRUST_300001_SM_1000_NS8cuda_cub9__find_if7functorIS9_EEE10Policy1000ENSB_12zip_iteratorINS8_IJNSD_26transform_input_iterator_tIbNSB_6detail15normal_iteratorINSB_10device_ptrIcEEEENSK_10functional5actorINSP_9compositeIJNSP_16operator_adaptorINS7_8equal_toIvEEEENSQ_INSP_8argumentILj0EEEEENSQ_INSP_5valueINSB_16device_referenceIcEEEEEEEEEEEEENSB_17counting_iteratorIlNSB_11use_defaultES18_S18_EEEEEEEPS9_ySF_S9_S9_NS7_10__identityEEEvT0_T1_T2_T3_T4_T6_:
	.zero		969


//--------------------- .nv.constant0._ZN3cub18CUB_300001_SM_10006detail6reduce28DeviceReduceSingleTileKernelINS2_10policy_hubIN4cuda3std3__45tupleIJblEEEjN6thrust24THRUST_300001_SM_1000_NS8cuda_cub9__find_if7functorIS9_EEE10Policy1000EPS9_SI_iSF_S9_S9_NS7_10__identityEEEvT0_T1_T2_T3_T4_T6_ --------------------------
	.section	.nv.constant0._ZN3cub18CUB_300001_SM_10006detail6reduce28DeviceReduceSingleTileKernelINS2_10policy_hubIN4cuda3std3__45tupleIJblEEEjN6thrust24THRUST_300001_SM_1000_NS8cuda_cub9__find_if7functorIS9_EEE10Policy1000EPS9_SI_iSF_S9_S9_NS7_10__identityEEEvT0_T1_T2_T3_T4_T6_,"a",@progbits
	.sectionflags	@""
	.align	4
.nv.constant0._ZN3cub18CUB_300001_SM_10006detail6reduce28DeviceReduceSingleTileKernelINS2_10policy_hubIN4cuda3std3__45tupleIJblEEEjN6thrust24THRUST_300001_SM_1000_NS8cuda_cub9__find_if7functorIS9_EEE10Policy1000EPS9_SI_iSF_S9_S9_NS7_10__identityEEEvT0_T1_T2_T3_T4_T6_:
	.zero		937


//--------------------- .nv.constant0._ZN3cub18CUB_300001_SM_10006detail6reduce18DeviceReduceKernelINS2_10policy_hubIN4cuda3std3__45tupleIJblEEEjN6thrust24THRUST_300001_SM_1000_NS8cuda_cub9__find_if7functorIS9_EEE10Policy1000ENSB_12zip_iteratorINS8_IJNSD_26transform_input_iterator_tIbNSB_6detail15normal_iteratorINSB_10device_ptrIcEEEENSK_10functional5actorINSP_9compositeIJNSP_16operator_adaptorINS7_8equal_toIvEEEENSQ_INSP_8argumentILj0EEEEENSQ_INSP_5valueINSB_16device_referenceIcEEEEEEEEEEEEENSB_17counting_iteratorIlNSB_11use_defaultES18_S18_EEEEEEEjSF_S9_NS7_10__identityEEEvT0_PT3_T1_NS0_13GridEvenShareIS1G_EET2_T4_ --------------------------
	.section	.nv.constant0._ZN3cub18CUB_300001_SM_10006detail6reduce18DeviceReduceKernelINS2_10policy_hubIN4cuda3std3__45tupleIJblEEEjN6thrust24THRUST_300001_SM_1000_NS8cuda_cub9__find_if7functorIS9_EEE10Policy1000ENSB_12zip_iteratorINS8_IJNSD_26transform_input_iterator_tIbNSB_6detail15normal_iteratorINSB_10device_ptrIcEEEENSK_10functional5actorINSP_9compositeIJNSP_16operator_adaptorINS7_8equal_toIvEEEENSQ_INSP_8argumentILj0EEEEENSQ_INSP_5valueINSB_16device_referenceIcEEEEEEEEEEEEENSB_17counting_iteratorIlNSB_11use_defaultES18_S18_EEEEEEEjSF_S9_NS7_10__identityEEEvT0_PT3_T1_NS0_13GridEvenShareIS1G_EET2_T4_,"a",@progbits
	.sectionflags	@""
	.align	4
.nv.constant0._ZN3cub18CUB_300001_SM_10006detail6reduce18DeviceReduceKernelINS2_10policy_hubIN4cuda3std3__45tupleIJblEEEjN6thrust24THRUST_300001_SM_1000_NS8cuda_cub9__find_if7functorIS9_EEE10Policy1000ENSB_12zip_iteratorINS8_IJNSD_26transform_input_iterator_tIbNSB_6detail15normal_iteratorINSB_10device_ptrIcEEEENSK_10functional5actorINSP_9compositeIJNSP_16operator_adaptorINS7_8equal_toIvEEEENSQ_INSP_8argumentILj0EEEEENSQ_INSP_5valueINSB_16device_referenceIcEEEEEEEEEEEEENSB_17counting_iteratorIlNSB_11use_defaultES18_S18_EEEEEEEjSF_S9_NS7_10__identityEEEvT0_PT3_T1_NS0_13GridEvenShareIS1G_EET2_T4_:
	.zero		982


//--------------------- .nv.constant0._ZN3cub18CUB_300001_SM_10006detail6reduce28DeviceReduceSingleTileKernelINS2_10policy_hubIN4cuda3std3__45tupleIJblEEEjN6thrust24THRUST_300001_SM_1000_NS8cuda_cub9__find_if7functorIS9_EEE10Policy1000ENSB_12zip_iteratorINS8_IJNSD_26transform_input_iterator_tIbNSB_6detail15normal_iteratorINSB_10device_ptrIcEEEENSK_10functional5actorINSP_9compositeIJNSP_16operator_adaptorINS7_8equal_toIvEEEENSQ_INSP_8argumentILj0EEEEENSQ_INSP_5valueINSB_16device_referenceIcEEEEEEEEEEEEENSB_17counting_iteratorIlNSB_11use_defaultES18_S18_EEEEEEEPS9_jSF_S9_S9_NS7_10__identityEEEvT0_T1_T2_T3_T4_T6_ --------------------------
	.section	.nv.constant0._ZN3cub18CUB_300001_SM_10006detail6reduce28DeviceReduceSingleTileKernelINS2_10policy_hubIN4cuda3std3__45tupleIJblEEEjN6thrust24THRUST_300001_SM_1000_NS8cuda_cub9__find_if7functorIS9_EEE10Policy1000ENSB_12zip_iteratorINS8_IJNSD_26transform_input_iterator_tIbNSB_6detail15normal_iteratorINSB_10device_ptrIcEEEENSK_10functional5actorINSP_9compositeIJNSP_16operator_adaptorINS7_8equal_toIvEEEENSQ_INSP_8argumentILj0EEEEENSQ_INSP_5valueINSB_16device_referenceIcEEEEEEEEEEEEENSB_17counting_iteratorIlNSB_11use_defaultES18_S18_EEEEEEEPS9_jSF_S9_S9_NS7_10__identityEEEvT0_T1_T2_T3_T4_T6_,"a",@progbits
	.sectionflags	@""
	.align	4
.nv.constant0._ZN3cub18CUB_300001_SM_10006detail6reduce28DeviceReduceSingleTileKernelINS2_10policy_hubIN4cuda3std3__45tupleIJblEEEjN6thrust24THRUST_300001_SM_1000_NS8cuda_cub9__find_if7functorIS9_EEE10Policy1000ENSB_12zip_iteratorINS8_IJNSD_26transform_input_iterator_tIbNSB_6detail15normal_iteratorINSB_10device_ptrIcEEEENSK_10functional5actorINSP_9compositeIJNSP_16operator_adaptorINS7_8equal_toIvEEEENSQ_INSP_8argumentILj0EEEEENSQ_INSP_5valueINSB_16device_referenceIcEEEEEEEEEEEEENSB_17counting_iteratorIlNSB_11use_defaultES18_S18_EEEEEEEPS9_jSF_S9_S9_NS7_10__identityEEEvT0_T1_T2_T3_T4_T6_:
	.zero		961


//--------------------- .nv.constant0._ZN3cub18CUB_300001_SM_10006detail8for_each13static_kernelINS2_12policy_hub_t12policy_500_tElN6thrust24THRUST_300001_SM_1000_NS8cuda_cub10__tabulate7functorINS7_6detail15normal_iteratorINS7_10device_ptrIcEEEENS7_6system6detail7generic6detail22compute_sequence_valueIcvEElEEEEvT0_T1_ --------------------------
	.section	.nv.constant0._ZN3cub18CUB_300001_SM_10006detail8for_each13static_kernelINS2_12policy_hub_t12policy_500_tElN6thrust24THRUST_300001_SM_1000_NS8cuda_cub10__tabulate7functorINS7_6detail15normal_iteratorINS7_10device_ptrIcEEEENS7_6system6detail7generic6detail22compute_sequence_valueIcvEElEEEEvT0_T1_,"a",@progbits
	.sectionflags	@""
	.align	4
.nv.constant0._ZN3cub18CUB_300001_SM_10006detail8for_each13static_kernelINS2_12policy_hub_t12policy_500_tElN6thrust24THRUST_300001_SM_1000_NS8cuda_cub10__tabulate7functorINS7_6detail15normal_iteratorINS7_10device_ptrIcEEEENS7_6system6detail7generic6detail22compute_sequence_valueIcvEElEEEEvT0_T1_:
	.zero		920


//--------------------- .nv.constant0._ZN3cub18CUB_300001_SM_10006detail8for_each13static_kernelINS2_12policy_hub_t12policy_500_tEmN6thrust24THRUST_300001_SM_1000_NS8cuda_cub20__uninitialized_fill7functorINS7_10device_ptrIcEEcEEEEvT0_T1_ --------------------------
	.section	.nv.constant0._ZN3cub18CUB_300001_SM_10006detail8for_each13static_kernelINS2_12policy_hub_t12policy_500_tEmN6thrust24THRUST_300001_SM_1000_NS8cuda_cub20__uninitialized_fill7functorINS7_10device_ptrIcEEcEEEEvT0_T1_,"a",@progbits
	.sectionflags	@""
	.align	4
.nv.constant0._ZN3cub18CUB_300001_SM_10006detail8for_each13static_kernelINS2_12policy_hub_t12policy_500_tEmN6thrust24THRUST_300001_SM_1000_NS8cuda_cub20__uninitialized_fill7functorINS7_10device_ptrIcEEcEEEEvT0_T1_:
	.zero		920


//--------------------- .nv.constant0._ZN3cub18CUB_300001_SM_10006detail11EmptyKernelIvEEvv --------------------------
	.section	.nv.constant0._ZN3cub18CUB_300001_SM_10006detail11EmptyKernelIvEEvv,"a",@progbits
	.sectionflags	@""
	.align	4
.nv.constant0._ZN3cub18CUB_300001_SM_10006detail11EmptyKernelIvEEvv:
	.zero		896


//--------------------- .nv.constant0._Z8fnSearchPcS_Pi --------------------------
	.section	.nv.constant0._Z8fnSearchPcS_Pi,"a",@progbits
	.sectionflags	@""
	.align	4
.nv.constant0._Z8fnSearchPcS_Pi:
	.zero		920


//--------------------- SYMBOLS --------------------------

	.type		.nv.reservedSmem.offset0,@object
	.size		.nv.reservedSmem.offset0,0x4
	.type		.nv.reservedSmem.cap,@object
	.size		.nv.reservedSmem.cap,0x4
